	.target	sm_80

	.elftype	@"ET_EXEC"


//--------------------- .note.nv.tkinfo           --------------------------
	.section	.note.nv.tkinfo,"",@"SHT_NOTE"
	.sectionflags	@"SHF_NOTE_NV_TKINFO"
	.tkinfo
        /*0018*/ 	.word	0x00000002
        /*0030*/ 	.string	""
        /*0030*/ 	.string	"ptxas"
        /*0030*/ 	.string	"Cuda compilation tools, release 13.0, V13.0.88"
        /*0030*/ 	.string	"Build cuda_13.0.r13.0/compiler.36424714_0"
        /*0030*/ 	.string	"-v  -suppress-debug-info  -lineinfo  -arch sm_80 "



//--------------------- .note.nv.cuinfo           --------------------------
	.section	.note.nv.cuinfo,"",@"SHT_NOTE"
	.sectionflags	@"SHF_NOTE_NV_CUINFO"
        /*0018*/ 	.short	0x0002
        /*001a*/ 	.short	0x0050
        /*001c*/ 	.short	0x0082
	.zero		2


//--------------------- .nv.info                  --------------------------
	.section	.nv.info,"",@"SHT_CUDA_INFO"
	.align	4


	//----- nvinfo : EIATTR_REGCOUNT
	.align		4
        /*0000*/ 	.byte	0x04, 0x2f
        /*0002*/ 	.short	(.L_1 - .L_0)
	.align		4
.L_0:
        /*0004*/ 	.word	index@(matmul_kernel)
        /*0008*/ 	.word	0x000000ff


	//----- nvinfo : EIATTR_FRAME_SIZE
	.align		4
.L_1:
        /*000c*/ 	.byte	0x04, 0x11
        /*000e*/ 	.short	(.L_3 - .L_2)
	.align		4
.L_2:
        /*0010*/ 	.word	index@(matmul_kernel)
        /*0014*/ 	.word	0x00001200


	//----- nvinfo : EIATTR_MIN_STACK_SIZE
	.align		4
.L_3:
        /*0018*/ 	.byte	0x04, 0x12
        /*001a*/ 	.short	(.L_5 - .L_4)
	.align		4
.L_4:
        /*001c*/ 	.word	index@(matmul_kernel)
        /*0020*/ 	.word	0x00001200
.L_5:


//--------------------- .nv.info.matmul_kernel    --------------------------
	.section	.nv.info.matmul_kernel,"",@"SHT_CUDA_INFO"
	.sectionflags	@""
	.align	4


	//----- nvinfo : EIATTR_CUDA_API_VERSION
	.align		4
        /*0000*/ 	.byte	0x04, 0x37
        /*0002*/ 	.short	(.L_7 - .L_6)
.L_6:
        /*0004*/ 	.word	0x00000082


	//----- nvinfo : EIATTR_SW2861232_WAR
	.align		4
.L_7:
        /*0008*/ 	.byte	0x01, 0x35
	.zero		2


	//----- nvinfo : EIATTR_PARAM_CBANK
	.align		4
        /*000c*/ 	.byte	0x04, 0x0a
        /*000e*/ 	.short	(.L_9 - .L_8)
	.align		4
.L_8:
        /*0010*/ 	.word	index@(.nv.constant0.matmul_kernel)
        /*0014*/ 	.short	0x0160
        /*0016*/ 	.short	0x0050


	//----- nvinfo : EIATTR_CBANK_PARAM_SIZE
	.align		4
.L_9:
        /*0018*/ 	.byte	0x03, 0x19
        /*001a*/ 	.short	0x0050


	//----- nvinfo : EIATTR_KPARAM_INFO
	.align		4
        /*001c*/ 	.byte	0x04, 0x17
        /*001e*/ 	.short	(.L_11 - .L_10)
.L_10:
        /*0020*/ 	.word	0x00000000
        /*0024*/ 	.short	0x000d
        /*0026*/ 	.short	0x0048
        /*0028*/ 	.byte	0x00, 0xf4, 0x21, 0x00


	//----- nvinfo : EIATTR_KPARAM_INFO
	.align		4
.L_11:
        /*002c*/ 	.byte	0x04, 0x17
        /*002e*/ 	.short	(.L_13 - .L_12)
.L_12:
        /*0030*/ 	.word	0x00000000
        /*0034*/ 	.short	0x000c
        /*0036*/ 	.short	0x0040
        /*0038*/ 	.byte	0x00, 0xf4, 0x21, 0x00


	//----- nvinfo : EIATTR_KPARAM_INFO
	.align		4
.L_13:
        /*003c*/ 	.byte	0x04, 0x17
        /*003e*/ 	.short	(.L_15 - .L_14)
.L_14:
        /*0040*/ 	.word	0x00000000
        /*0044*/ 	.short	0x000b
        /*0046*/ 	.short	0x0038
        /*0048*/ 	.byte	0x00, 0xf0, 0x11, 0x00


	//----- nvinfo : EIATTR_KPARAM_INFO
	.align		4
.L_15:
        /*004c*/ 	.byte	0x04, 0x17
        /*004e*/ 	.short	(.L_17 - .L_16)
.L_16:
        /*0050*/ 	.word	0x00000000
        /*0054*/ 	.short	0x000a
        /*0056*/ 	.short	0x0034
        /*0058*/ 	.byte	0x00, 0xf0, 0x11, 0x00


	//----- nvinfo : EIATTR_KPARAM_INFO
	.align		4
.L_17:
        /*005c*/ 	.byte	0x04, 0x17
        /*005e*/ 	.short	(.L_19 - .L_18)
.L_18:
        /*0060*/ 	.word	0x00000000
        /*0064*/ 	.short	0x0009
        /*0066*/ 	.short	0x0030
        /*0068*/ 	.byte	0x00, 0xf0, 0x11, 0x00


	//----- nvinfo : EIATTR_KPARAM_INFO
	.align		4
.L_19:
        /*006c*/ 	.byte	0x04, 0x17
        /*006e*/ 	.short	(.L_21 - .L_20)
.L_20:
        /*0070*/ 	.word	0x00000000
        /*0074*/ 	.short	0x0008
        /*0076*/ 	.short	0x002c
        /*0078*/ 	.byte	0x00, 0xf0, 0x11, 0x00


	//----- nvinfo : EIATTR_KPARAM_INFO
	.align		4
.L_21:
        /*007c*/ 	.byte	0x04, 0x17
        /*007e*/ 	.short	(.L_23 - .L_22)
.L_22:
        /*0080*/ 	.word	0x00000000
        /*0084*/ 	.short	0x0007
        /*0086*/ 	.short	0x0028
        /*0088*/ 	.byte	0x00, 0xf0, 0x11, 0x00


	//----- nvinfo : EIATTR_KPARAM_INFO
	.align		4
.L_23:
        /*008c*/ 	.byte	0x04, 0x17
        /*008e*/ 	.short	(.L_25 - .L_24)
.L_24:
        /*0090*/ 	.word	0x00000000
        /*0094*/ 	.short	0x0006
        /*0096*/ 	.short	0x0024
        /*0098*/ 	.byte	0x00, 0xf0, 0x11, 0x00


	//----- nvinfo : EIATTR_KPARAM_INFO
	.align		4
.L_25:
        /*009c*/ 	.byte	0x04, 0x17
        /*009e*/ 	.short	(.L_27 - .L_26)
.L_26:
        /*00a0*/ 	.word	0x00000000
        /*00a4*/ 	.short	0x0005
        /*00a6*/ 	.short	0x0020
        /*00a8*/ 	.byte	0x00, 0xf0, 0x11, 0x00


	//----- nvinfo : EIATTR_KPARAM_INFO
	.align		4
.L_27:
        /*00ac*/ 	.byte	0x04, 0x17
        /*00ae*/ 	.short	(.L_29 - .L_28)
.L_28:
        /*00b0*/ 	.word	0x00000000
        /*00b4*/ 	.short	0x0004
        /*00b6*/ 	.short	0x001c
        /*00b8*/ 	.byte	0x00, 0xf0, 0x11, 0x00


	//----- nvinfo : EIATTR_KPARAM_INFO
	.align		4
.L_29:
        /*00bc*/ 	.byte	0x04, 0x17
        /*00be*/ 	.short	(.L_31 - .L_30)
.L_30:
        /*00c0*/ 	.word	0x00000000
        /*00c4*/ 	.short	0x0003
        /*00c6*/ 	.short	0x0018
        /*00c8*/ 	.byte	0x00, 0xf0, 0x11, 0x00


	//----- nvinfo : EIATTR_KPARAM_INFO
	.align		4
.L_31:
        /*00cc*/ 	.byte	0x04, 0x17
        /*00ce*/ 	.short	(.L_33 - .L_32)
.L_32:
        /*00d0*/ 	.word	0x00000000
        /*00d4*/ 	.short	0x0002
        /*00d6*/ 	.short	0x0010
        /*00d8*/ 	.byte	0x00, 0xf4, 0x21, 0x00


	//----- nvinfo : EIATTR_KPARAM_INFO
	.align		4
.L_33:
        /*00dc*/ 	.byte	0x04, 0x17
        /*00de*/ 	.short	(.L_35 - .L_34)
.L_34:
        /*00e0*/ 	.word	0x00000000
        /*00e4*/ 	.short	0x0001
        /*00e6*/ 	.short	0x0008
        /*00e8*/ 	.byte	0x00, 0xf4, 0x21, 0x00


	//----- nvinfo : EIATTR_KPARAM_INFO
	.align		4
.L_35:
        /*00ec*/ 	.byte	0x04, 0x17
        /*00ee*/ 	.short	(.L_37 - .L_36)
.L_36:
        /*00f0*/ 	.word	0x00000000
        /*00f4*/ 	.short	0x0000
        /*00f6*/ 	.short	0x0000
        /*00f8*/ 	.byte	0x00, 0xf4, 0x21, 0x00


	//----- nvinfo : EIATTR_MAXREG_COUNT
	.align		4
.L_37:
        /*00fc*/ 	.byte	0x03, 0x1b
        /*00fe*/ 	.short	0x00ff


	//----- nvinfo : EIATTR_NUM_BARRIERS
	.align		4
        /*0100*/ 	.byte	0x02, 0x4c
        /*0102*/ 	.byte	0x01
	.zero		1


	//----- nvinfo : EIATTR_ANNOTATIONS
	.align		4
        /*0104*/ 	.byte	0x04, 0x55
        /*0106*/ 	.short	(.L_39 - .L_38)


	//   ....[0]....
.L_38:
        /*0108*/ 	.word	0x00000001
        /*010c*/ 	.byte	0x00, 0x0d, 0x00, 0x00, 0x01, 0x00, 0x00, 0x00, 0x80, 0x0d, 0x00, 0x00, 0x01, 0x00, 0x00, 0x00
        /* <DEDUP_REMOVED lines=2139> */
        /*86cc*/ 	.byte	0x10, 0x82, 0x02, 0x00, 0x01, 0x00, 0x00, 0x00, 0x40, 0x82, 0x02, 0x00


	//----- nvinfo : EIATTR_MERCURY_ISA_VERSION
	.align		4
.L_39:
        /*86d8*/ 	.byte	0x03, 0x5f
        /*86da*/ 	.short	0x0000


	//----- nvinfo : EIATTR_EXIT_INSTR_OFFSETS
	.align		4
        /*86dc*/ 	.byte	0x04, 0x1c
        /*86de*/ 	.short	(.L_41 - .L_40)


	//   ....[0]....
.L_40:
        /*86e0*/ 	.word	0x0002b3d0


	//   ....[1]....
        /*86e4*/ 	.word	0x0002b3f0


	//----- nvinfo : EIATTR_REQNTID
	.align		4
.L_41:
        /*86e8*/ 	.byte	0x04, 0x10
        /*86ea*/ 	.short	(.L_43 - .L_42)
.L_42:
        /*86ec*/ 	.word	0x00000080
        /*86f0*/ 	.word	0x00000001
        /*86f4*/ 	.word	0x00000001
.L_43:


//--------------------- .nv.callgraph             --------------------------
	.section	.nv.callgraph,"",@"SHT_CUDA_CALLGRAPH"
	.align	4
	.sectionentsize	8
	.align		4
        /*0000*/ 	.word	0x00000000
	.align		4
        /*0004*/ 	.word	0xffffffff
	.align		4
        /*0008*/ 	.word	0x00000000
	.align		4
        /*000c*/ 	.word	0xfffffffe
	.align		4
        /*0010*/ 	.word	0x00000000
	.align		4
        /*0014*/ 	.word	0xfffffffd
	.align		4
        /*0018*/ 	.word	0x00000000
	.align		4
        /*001c*/ 	.word	0xfffffffc


//--------------------- .nv.rel.action            --------------------------
	.section	.nv.rel.action,"",@"SHT_CUDA_RELOCINFO"
	.align	8
	.sectionentsize	8
        /*0000*/ 	.byte	0x73, 0x00, 0x00, 0x00, 0x00, 0x00, 0x00, 0x00, 0x00, 0x00, 0x00, 0x11, 0x25, 0x00, 0x05, 0x36


//--------------------- .nv.constant0.matmul_kernel --------------------------
	.section	.nv.constant0.matmul_kernel,"a",@progbits
	.sectionflags	@""
	.align	4
.nv.constant0.matmul_kernel:
	.zero		432


//--------------------- .text.matmul_kernel       --------------------------
	.section	.text.matmul_kernel,"ax",@progbits
	.sectioninfo	@"SHI_REGISTERS=255"
	.align	128
        .global         matmul_kernel
        .type           matmul_kernel,@function
        .size           matmul_kernel,(.L_x_3 - matmul_kernel)
        .other          matmul_kernel,@"STO_CUDA_ENTRY STV_DEFAULT"
matmul_kernel:
.text.matmul_kernel:
[----:B------:R-:W-:Y:S02]  /*0000*/  IMAD.MOV.U32 R1, RZ, RZ, c[0x0][0x28] ;  /* 0x00000a00ff017624 */ /* 0x000fe400078e00ff */
[----:B------:R-:W-:Y:S01]  /*0010*/  IMAD.MOV.U32 R0, RZ, RZ, c[0x0][0x17c] ;  /* 0x00005f00ff007624 */ /* 0x000fe200078e00ff */
[----:B------:R-:W1:Y:S01]  /*0020*/  S2R R5, SR_CTAID.X ;  /* 0x0000000000057919 */ /* 0x000e620000002500 */
[----:B------:R-:W-:Y:S01]  /*0030*/  IMAD.MOV.U32 R138, RZ, RZ, c[0x0][0x180] ;  /* 0x00006000ff8a7624 */ /* 0x000fe200078e00ff */
[----:B------:R-:W-:Y:S01]  /*0040*/  IABS R21, c[0x0][0x178] ;  /* 0x00005e0000157a13 */ /* 0x000fe20000000000 */
[----:B------:R-:W-:Y:S01]  /*0050*/  IMAD.MOV.U32 R204, RZ, RZ, c[0x0][0x188] ;  /* 0x00006200ffcc7624 */ /* 0x000fe200078e00ff */
[----:B------:R-:W-:Y:S01]  /*0060*/  IADD3 R0, R0, 0x7f, RZ ;  /* 0x0000007f00007810 */ /* 0x000fe20007ffe0ff */
[----:B------:R-:W2:Y:S01]  /*0070*/  S2R R176, SR_TID.X ;  /* 0x0000000000b07919 */ /* 0x000ea20000002100 */
[----:B------:R-:W-:Y:S01]  /*0080*/  IADD3 R23, R138, -0x32, RZ ;  /* 0xffffffce8a177810 */ /* 0x000fe20007ffe0ff */
[----:B------:R-:W-:Y:S01]  /*0090*/  ULDC.64 UR8, c[0x0][0x118] ;  /* 0x0000460000087ab9 */ /* 0x000fe20000000a00 */
[----:B------:R-:W-:Y:S01]  /*00a0*/  SHF.R.S32.HI R3, RZ, 0x1f, R0 ;  /* 0x0000001fff037819 */ /* 0x000fe20000011400 */
[----:B------:R-:W-:Y:S01]  /*00b0*/  IMAD.MOV.U32 R144, RZ, RZ, RZ ;  /* 0x000000ffff907224 */ /* 0x000fe200078e00ff */
[----:B------:R-:W-:-:S02]  /*00c0*/  IADD3 R1, R1, -0x1200, RZ ;  /* 0xffffee0001017810 */ /* 0x000fc40007ffe0ff */
[----:B------:R-:W-:Y:S02]  /*00d0*/  LEA.HI R3, R3, R0, RZ, 0x7 ;  /* 0x0000000003037211 */ /* 0x000fe400078f38ff */
[C---:B------:R-:W-:Y:S02]  /*00e0*/  IADD3 R159, R138.reuse, -0x20, RZ ;  /* 0xffffffe08a9f7810 */ /* 0x040fe40007ffe0ff */
[----:B------:R-:W-:Y:S02]  /*00f0*/  SHF.R.S32.HI R3, RZ, 0x7, R3 ;  /* 0x00000007ff037819 */ /* 0x000fe40000011403 */
[----:B------:R-:W-:Y:S02]  /*0100*/  IABS R162, c[0x0][0x17c] ;  /* 0x00005f0000a27a13 */ /* 0x000fe40000000000 */
[C---:B------:R-:W-:Y:S01]  /*0110*/  IADD3 R78, R138.reuse, -0x3, RZ ;  /* 0xfffffffd8a4e7810 */ /* 0x040fe20007ffe0ff */
[----:B------:R-:W-:Y:S01]  /*0120*/  IMAD.SHL.U32 R4, R3, 0x8, RZ ;  /* 0x0000000803047824 */ /* 0x000fe200078e00ff */
[----:B------:R-:W-:-:S02]  /*0130*/  IADD3 R174, R138, -0x4, RZ ;  /* 0xfffffffc8aae7810 */ /* 0x000fc40007ffe0ff */
[----:B-1----:R-:W-:Y:S02]  /*0140*/  IABS R8, R5 ;  /* 0x0000000500087213 */ /* 0x002fe40000000000 */
[-C--:B------:R-:W-:Y:S02]  /*0150*/  IABS R7, R4.reuse ;  /* 0x0000000400077213 */ /* 0x080fe40000000000 */
[----:B------:R-:W-:Y:S02]  /*0160*/  IABS R10, R4 ;  /* 0x00000004000a7213 */ /* 0x000fe40000000000 */
[----:B------:R-:W1:Y:S01]  /*0170*/  I2F.RP R0, R7 ;  /* 0x0000000700007306 */ /* 0x000e620000209400 */
[----:B--2---:R-:W-:Y:S02]  /*0180*/  LOP3.LUT R34, R176, 0x7f, RZ, 0xc0, !PT ;  /* 0x0000007fb0227812 */ /* 0x004fe400078ec0ff */
[----:B------:R-:W-:-:S05]  /*0190*/  LOP3.LUT R231, RZ, c[0x0][0x17c], RZ, 0x33, !PT ;  /* 0x00005f00ffe77a12 */ /* 0x000fca00078e33ff */
[----:B-1----:R-:W1:Y:S02]  /*01a0*/  MUFU.RCP R0, R0 ;  /* 0x0000000000007308 */ /* 0x002e640000001000 */
[----:B-1----:R-:W-:Y:S01]  /*01b0*/  IADD3 R2, R0, 0xffffffe, RZ ;  /* 0x0ffffffe00027810 */ /* 0x002fe20007ffe0ff */
[----:B------:R-:W-:-:S05]  /*01c0*/  IMAD.MOV R0, RZ, RZ, -R10 ;  /* 0x000000ffff007224 */ /* 0x000fca00078e0a0a */
[----:B------:R1:W2:Y:S02]  /*01d0*/  F2I.FTZ.U32.TRUNC.NTZ R3, R2 ;  /* 0x0000000200037305 */ /* 0x0002a4000021f000 */
[----:B-1----:R-:W-:Y:S02]  /*01e0*/  IMAD.MOV.U32 R2, RZ, RZ, RZ ;  /* 0x000000ffff027224 */ /* 0x002fe400078e00ff */
[----:B--2---:R-:W-:-:S04]  /*01f0*/  IMAD.MOV R6, RZ, RZ, -R3 ;  /* 0x000000ffff067224 */ /* 0x004fc800078e0a03 */
[----:B------:R-:W-:Y:S02]  /*0200*/  IMAD R9, R6, R7, RZ ;  /* 0x0000000706097224 */ /* 0x000fe400078e02ff */
[----:B------:R-:W-:Y:S02]  /*0210*/  IMAD.MOV.U32 R6, RZ, RZ, R8 ;  /* 0x000000ffff067224 */ /* 0x000fe400078e0008 */
[----:B------:R-:W-:-:S06]  /*0220*/  IMAD.HI.U32 R3, R3, R9, R2 ;  /* 0x0000000903037227 */ /* 0x000fcc00078e0002 */
[----:B------:R-:W-:-:S04]  /*0230*/  IMAD.HI.U32 R3, R3, R6, RZ ;  /* 0x0000000603037227 */ /* 0x000fc800078e00ff */
[----:B------:R-:W-:-:S05]  /*0240*/  IMAD R0, R3, R0, R6 ;  /* 0x0000000003007224 */ /* 0x000fca00078e0206 */
[----:B------:R-:W-:-:S13]  /*0250*/  ISETP.GT.U32.AND P1, PT, R7, R0, PT ;  /* 0x000000000700720c */ /* 0x000fda0003f24070 */
[----:B------:R-:W-:Y:S01]  /*0260*/  @!P1 IMAD.IADD R0, R0, 0x1, -R7 ;  /* 0x0000000100009824 */ /* 0x000fe200078e0a07 */
[----:B------:R-:W-:Y:S02]  /*0270*/  @!P1 IADD3 R3, R3, 0x1, RZ ;  /* 0x0000000103039810 */ /* 0x000fe40007ffe0ff */
[----:B------:R-:W-:Y:S02]  /*0280*/  ISETP.NE.AND P1, PT, R4, RZ, PT ;  /* 0x000000ff0400720c */ /* 0x000fe40003f25270 */
[----:B------:R-:W-:Y:S02]  /*0290*/  ISETP.GE.U32.AND P0, PT, R0, R7, PT ;  /* 0x000000070000720c */ /* 0x000fe40003f06070 */
[----:B------:R-:W-:-:S04]  /*02a0*/  LOP3.LUT R0, R5, R4, RZ, 0x3c, !PT ;  /* 0x0000000405007212 */ /* 0x000fc800078e3cff */
[----:B------:R-:W-:Y:S01]  /*02b0*/  ISETP.GE.AND P2, PT, R0, RZ, PT ;  /* 0x000000ff0000720c */ /* 0x000fe20003f46270 */
[----:B------:R-:W-:-:S05]  /*02c0*/  IMAD.MOV.U32 R0, RZ, RZ, c[0x0][0x178] ;  /* 0x00005e00ff007624 */ /* 0x000fca00078e00ff */
[----:B------:R-:W-:Y:S02]  /*02d0*/  IADD3 R0, R0, 0x1ff, RZ ;  /* 0x000001ff00007810 */ /* 0x000fe40007ffe0ff */
[----:B------:R-:W-:-:S05]  /*02e0*/  @P0 IADD3 R3, R3, 0x1, RZ ;  /* 0x0000000103030810 */ /* 0x000fca0007ffe0ff */
[----:B------:R-:W-:Y:S01]  /*02f0*/  IMAD.MOV.U32 R2, RZ, RZ, R3 ;  /* 0x000000ffff027224 */ /* 0x000fe200078e0003 */
[----:B------:R-:W-:-:S03]  /*0300*/  SHF.R.S32.HI R3, RZ, 0x1f, R0 ;  /* 0x0000001fff037819 */ /* 0x000fc60000011400 */
[----:B------:R-:W-:Y:S01]  /*0310*/  @!P2 IMAD.MOV R2, RZ, RZ, -R2 ;  /* 0x000000ffff02a224 */ /* 0x000fe200078e0a02 */
[----:B------:R-:W-:Y:S02]  /*0320*/  @!P1 LOP3.LUT R2, RZ, R4, RZ, 0x33, !PT ;  /* 0x00000004ff029212 */ /* 0x000fe400078e33ff */
[----:B------:R-:W-:-:S03]  /*0330*/  LEA.HI R3, R3, R0, RZ, 0x9 ;  /* 0x0000000003037211 */ /* 0x000fc600078f48ff */
[----:B------:R-:W-:Y:S02]  /*0340*/  IMAD.SHL.U32 R18, R2, 0x8, RZ ;  /* 0x0000000802127824 */ /* 0x000fe400078e00ff */
[----:B------:R-:W-:-:S03]  /*0350*/  IMAD.MOV R2, RZ, RZ, -R2 ;  /* 0x000000ffff027224 */ /* 0x000fc600078e0a02 */
[----:B------:R-:W-:Y:S01]  /*0360*/  LEA.HI.SX32 R3, R3, -R18, 0x17 ;  /* 0x8000001203037211 */ /* 0x000fe200078fbaff */
[----:B------:R-:W-:-:S03]  /*0370*/  IMAD R19, R4, R2, R5 ;  /* 0x0000000204137224 */ /* 0x000fc600078e0205 */
[----:B------:R-:W-:Y:S02]  /*0380*/  IMNMX R20, R3, 0x8, PT ;  /* 0x0000000803147817 */ /* 0x000fe40003800200 */
[----:B------:R-:W-:Y:S02]  /*0390*/  IABS R9, R19 ;  /* 0x0000001300097213 */ /* 0x000fe40000000000 */
[-C--:B------:R-:W-:Y:S02]  /*03a0*/  IABS R7, R20.reuse ;  /* 0x0000001400077213 */ /* 0x080fe40000000000 */
[----:B------:R-:W-:Y:S02]  /*03b0*/  IABS R4, R20 ;  /* 0x0000001400047213 */ /* 0x000fe40000000000 */
[----:B------:R-:W1:Y:S01]  /*03c0*/  I2F.RP R0, R7 ;  /* 0x0000000700007306 */ /* 0x000e620000209400 */
[----:B------:R-:W-:-:S07]  /*03d0*/  ISETP.NE.AND P2, PT, R20, RZ, PT ;  /* 0x000000ff1400720c */ /* 0x000fce0003f45270 */
[----:B-1----:R-:W1:Y:S02]  /*03e0*/  MUFU.RCP R0, R0 ;  /* 0x0000000000007308 */ /* 0x002e640000001000 */
[----:B-1----:R-:W-:Y:S01]  /*03f0*/  IADD3 R3, R0, 0xffffffe, RZ ;  /* 0x0ffffffe00037810 */ /* 0x002fe20007ffe0ff */
[----:B------:R-:W-:Y:S01]  /*0400*/  IMAD.MOV R0, RZ, RZ, -R4 ;  /* 0x000000ffff007224 */ /* 0x000fe200078e0a04 */
[----:B------:R-:W-:-:S04]  /*0410*/  IADD3 R4, R138, -0x37, RZ ;  /* 0xffffffc98a047810 */ /* 0x000fc80007ffe0ff */
[----:B------:R-:W1:Y:S02]  /*0420*/  F2I.FTZ.U32.TRUNC.NTZ R3, R3 ;  /* 0x0000000300037305 */ /* 0x000e64000021f000 */
[----:B-1----:R-:W-:-:S04]  /*0430*/  IMAD.MOV R6, RZ, RZ, -R3 ;  /* 0x000000ffff067224 */ /* 0x002fc800078e0a03 */
[----:B------:R-:W-:-:S04]  /*0440*/  IMAD.MOV.U32 R2, RZ, RZ, R6 ;  /* 0x000000ffff027224 */ /* 0x000fc800078e0006 */
[----:B------:R-:W-:Y:S02]  /*0450*/  IMAD R5, R2, R7, RZ ;  /* 0x0000000702057224 */ /* 0x000fe400078e02ff */
[----:B------:R-:W-:-:S04]  /*0460*/  IMAD.MOV.U32 R2, RZ, RZ, RZ ;  /* 0x000000ffff027224 */ /* 0x000fc800078e00ff */
[----:B------:R-:W-:Y:S01]  /*0470*/  IMAD.HI.U32 R2, R3, R5, R2 ;  /* 0x0000000503027227 */ /* 0x000fe200078e0002 */
[----:B------:R-:W-:-:S04]  /*0480*/  IADD3 R3, R138, -0x30, RZ ;  /* 0xffffffd08a037810 */ /* 0x000fc80007ffe0ff */
[----:B------:R-:W-:Y:S01]  /*0490*/  ISETP.GE.U32.AND P6, PT, R3, 0x7fffffb1, PT ;  /* 0x7fffffb10300780c */ /* 0x000fe20003fc6070 */
[----:B------:R-:W-:Y:S01]  /*04a0*/  IMAD.HI.U32 R252, R2, R9, RZ ;  /* 0x0000000902fc7227 */ /* 0x000fe200078e00ff */
[----:B------:R-:W-:Y:S02]  /*04b0*/  IADD3 R2, R138, -0x2f, RZ ;  /* 0xffffffd18a027810 */ /* 0x000fe40007ffe0ff */
[----:B------:R-:W-:Y:S01]  /*04c0*/  SEL R146, RZ, 0x1, P6 ;  /* 0x00000001ff927807 */ /* 0x000fe20003000000 */
[----:B------:R-:W-:Y:S01]  /*04d0*/  IMAD R0, R252, R0, R9 ;  /* 0x00000000fc007224 */ /* 0x000fe200078e0209 */
[----:B------:R-:W-:Y:S02]  /*04e0*/  ISETP.GE.U32.AND P4, PT, R2, 0x7fffffb2, PT ;  /* 0x7fffffb20200780c */ /* 0x000fe40003f86070 */
[----:B------:R-:W-:Y:S02]  /*04f0*/  IADD3 R2, R138, -0x2e, RZ ;  /* 0xffffffd28a027810 */ /* 0x000fe40007ffe0ff */
[----:B------:R-:W-:-:S02]  /*0500*/  ISETP.GT.U32.AND P1, PT, R7, R0, PT ;  /* 0x000000000700720c */ /* 0x000fc40003f24070 */
[----:B------:R-:W-:Y:S02]  /*0510*/  ISETP.GE.U32.AND P3, PT, R2, 0x7fffffb3, PT ;  /* 0x7fffffb30200780c */ /* 0x000fe40003f66070 */
[C---:B------:R-:W-:Y:S02]  /*0520*/  IADD3 R2, R138.reuse, -0x2c, RZ ;  /* 0xffffffd48a027810 */ /* 0x040fe40007ffe0ff */
[----:B------:R-:W-:Y:S02]  /*0530*/  SEL R149, RZ, 0x4, P3 ;  /* 0x00000004ff957807 */ /* 0x000fe40001800000 */
[----:B------:R-:W-:Y:S02]  /*0540*/  SEL R135, RZ, 0x1fffe, P4 ;  /* 0x0001fffeff877807 */ /* 0x000fe40002000000 */
[----:B------:R-:W-:-:S03]  /*0550*/  IADD3 R3, R138, -0x1b, RZ ;  /* 0xffffffe58a037810 */ /* 0x000fc60007ffe0ff */
[----:B------:R-:W-:Y:S01]  /*0560*/  @!P1 IMAD.IADD R0, R0, 0x1, -R7 ;  /* 0x0000000100009824 */ /* 0x000fe200078e0a07 */
[----:B------:R-:W-:Y:S01]  /*0570*/  @!P1 IADD3 R252, R252, 0x1, RZ ;  /* 0x00000001fcfc9810 */ /* 0x000fe20007ffe0ff */
[----:B------:R-:W-:-:S03]  /*0580*/  IMAD.IADD R146, R146, 0x1, R135 ;  /* 0x0000000192927824 */ /* 0x000fc600078e0287 */
[----:B------:R-:W-:Y:S02]  /*0590*/  ISETP.GE.U32.AND P0, PT, R0, R7, PT ;  /* 0x000000070000720c */ /* 0x000fe40003f06070 */
[----:B------:R-:W-:-:S04]  /*05a0*/  LOP3.LUT R0, R19, R20, RZ, 0x3c, !PT ;  /* 0x0000001413007212 */ /* 0x000fc800078e3cff */
[----:B------:R-:W-:Y:S02]  /*05b0*/  ISETP.GE.AND P5, PT, R0, RZ, PT ;  /* 0x000000ff0000720c */ /* 0x000fe40003fa6270 */
[----:B------:R-:W-:-:S05]  /*05c0*/  IADD3 R0, R138, -0x2d, RZ ;  /* 0xffffffd38a007810 */ /* 0x000fca0007ffe0ff */
[----:B------:R-:W-:Y:S02]  /*05d0*/  @P0 IADD3 R252, R252, 0x1, RZ ;  /* 0x00000001fcfc0810 */ /* 0x000fe40007ffe0ff */
[----:B------:R-:W-:Y:S02]  /*05e0*/  ISETP.GE.U32.AND P0, PT, R0, 0x7fffffb4, PT ;  /* 0x7fffffb40000780c */ /* 0x000fe40003f06070 */
[----:B------:R-:W-:Y:S02]  /*05f0*/  IADD3 R0, R138, -0x2b, RZ ;  /* 0xffffffd58a007810 */ /* 0x000fe40007ffe0ff */
[----:B------:R-:W-:Y:S01]  /*0600*/  @!P5 IMAD.MOV R252, RZ, RZ, -R252 ;  /* 0x000000fffffcd224 */ /* 0x000fe200078e0afc */
[----:B------:R-:W-:Y:S02]  /*0610*/  @!P2 LOP3.LUT R252, RZ, R20, RZ, 0x33, !PT ;  /* 0x00000014fffca212 */ /* 0x000fe400078e33ff */
[----:B------:R-:W-:Y:S02]  /*0620*/  ISETP.GE.U32.AND P1, PT, R0, 0x7fffffb6, PT ;  /* 0x7fffffb60000780c */ /* 0x000fe40003f26070 */
[----:B------:R-:W-:Y:S01]  /*0630*/  IADD3 R0, R138, -0x29, RZ ;  /* 0xffffffd78a007810 */ /* 0x000fe20007ffe0ff */
[----:B------:R-:W-:Y:S01]  /*0640*/  IMAD.MOV R5, RZ, RZ, -R252 ;  /* 0x000000ffff057224 */ /* 0x000fe200078e0afc */
[----:B------:R-:W-:Y:S01]  /*0650*/  ISETP.GE.U32.AND P5, PT, R2, 0x7fffffb5, PT ;  /* 0x7fffffb50200780c */ /* 0x000fe20003fa6070 */
[----:B------:R-:W-:Y:S01]  /*0660*/  IMAD.SHL.U32 R252, R252, 0x80, RZ ;  /* 0x00000080fcfc7824 */ /* 0x000fe200078e00ff */
[----:B------:R-:W-:-:S02]  /*0670*/  ISETP.GE.U32.AND P2, PT, R0, 0x7fffffb8, PT ;  /* 0x7fffffb80000780c */ /* 0x000fc40003f46070 */
[C---:B------:R-:W-:Y:S02]  /*0680*/  IADD3 R0, R138.reuse, -0x27, RZ ;  /* 0xffffffd98a007810 */ /* 0x040fe40007ffe0ff */
[----:B------:R-:W-:Y:S02]  /*0690*/  IADD3 R2, R138, -0x2a, RZ ;  /* 0xffffffd68a027810 */ /* 0x000fe40007ffe0ff */
[----:B------:R-:W-:Y:S02]  /*06a0*/  ISETP.GE.U32.AND P6, PT, R0, 0x7fffffba, PT ;  /* 0x7fffffba0000780c */ /* 0x000fe40003fc6070 */
[----:B------:R-:W-:Y:S02]  /*06b0*/  IADD3 R0, R138, -0x25, RZ ;  /* 0xffffffdb8a007810 */ /* 0x000fe40007ffe0ff */
[----:B------:R-:W-:Y:S02]  /*06c0*/  SEL R134, RZ, 0x1, P5 ;  /* 0x00000001ff867807 */ /* 0x000fe40002800000 */
[----:B------:R-:W-:-:S02]  /*06d0*/  ISETP.GE.U32.AND P3, PT, R0, 0x7fffffbc, PT ;  /* 0x7fffffbc0000780c */ /* 0x000fc40003f66070 */
[----:B------:R-:W-:Y:S02]  /*06e0*/  IADD3 R0, R138, -0x23, RZ ;  /* 0xffffffdd8a007810 */ /* 0x000fe40007ffe0ff */
[----:B------:R-:W-:Y:S02]  /*06f0*/  ISETP.GE.U32.AND P4, PT, R2, 0x7fffffb7, PT ;  /* 0x7fffffb70200780c */ /* 0x000fe40003f86070 */
[----:B------:R-:W-:Y:S02]  /*0700*/  ISETP.GE.U32.AND P5, PT, R0, 0x7fffffbe, PT ;  /* 0x7fffffbe0000780c */ /* 0x000fe40003fa6070 */
[C---:B------:R-:W-:Y:S02]  /*0710*/  IADD3 R2, R138.reuse, -0x28, RZ ;  /* 0xffffffd88a027810 */ /* 0x040fe40007ffe0ff */
[----:B------:R-:W-:Y:S02]  /*0720*/  IADD3 R0, R138, -0x21, RZ ;  /* 0xffffffdf8a007810 */ /* 0x000fe40007ffe0ff */
[----:B------:R-:W-:-:S02]  /*0730*/  SEL R148, RZ, 0x7fff8, P0 ;  /* 0x0007fff8ff947807 */ /* 0x000fc40000000000 */
[----:B------:R-:W-:Y:S02]  /*0740*/  SEL R158, RZ, 0x4, P4 ;  /* 0x00000004ff9e7807 */ /* 0x000fe40002000000 */
[----:B------:R-:W-:Y:S02]  /*0750*/  ISETP.GE.U32.AND P0, PT, R2, 0x7fffffb9, PT ;  /* 0x7fffffb90200780c */ /* 0x000fe40003f06070 */
[----:B------:R-:W-:Y:S02]  /*0760*/  ISETP.GE.U32.AND P4, PT, R0, 0x7fffffc0, PT ;  /* 0x7fffffc00000780c */ /* 0x000fe40003f86070 */
[C---:B------:R-:W-:Y:S02]  /*0770*/  IADD3 R2, R138.reuse, -0x26, RZ ;  /* 0xffffffda8a027810 */ /* 0x040fe40007ffe0ff */
[----:B------:R-:W-:Y:S02]  /*0780*/  IADD3 R0, R138, -0x17, RZ ;  /* 0xffffffe98a007810 */ /* 0x000fe40007ffe0ff */
[----:B------:R-:W-:-:S02]  /*0790*/  SEL R147, RZ, 0x1fffe, P1 ;  /* 0x0001fffeff937807 */ /* 0x000fc40000800000 */
[----:B------:R-:W-:Y:S02]  /*07a0*/  SEL R133, RZ, 0x1, P0 ;  /* 0x00000001ff857807 */ /* 0x000fe40000000000 */
[----:B------:R-:W-:Y:S01]  /*07b0*/  ISETP.GE.U32.AND P1, PT, R2, 0x7fffffbb, PT ;  /* 0x7fffffbb0200780c */ /* 0x000fe20003f26070 */
[----:B------:R-:W-:Y:S01]  /*07c0*/  IMAD.IADD R147, R134, 0x1, R147 ;  /* 0x0000000186937824 */ /* 0x000fe200078e0293 */
        /* <DEDUP_REMOVED lines=10> */
[----:B------:R-:W-:Y:S02]  /*0870*/  ISETP.GE.U32.AND P2, PT, R0, 0x7fffffce, PT ;  /* 0x7fffffce0000780c */ /* 0x000fe40003f46070 */
[----:B------:R-:W-:Y:S02]  /*0880*/  IADD3 R0, R138, -0x14, RZ ;  /* 0xffffffec8a007810 */ /* 0x000fe40007ffe0ff */
[----:B------:R-:W-:Y:S02]  /*0890*/  SEL R150, RZ, 0x1fffe, P6 ;  /* 0x0001fffeff967807 */ /* 0x000fe40003000000 */
[----:B------:R-:W-:Y:S02]  /*08a0*/  ISETP.GE.U32.AND P6, PT, R2, 0x7fffffbf, PT ;  /* 0x7fffffbf0200780c */ /* 0x000fe40003fc6070 */
[----:B------:R-:W-:Y:S01]  /*08b0*/  IADD3 R2, R138, -0x18, RZ ;  /* 0xffffffe88a027810 */ /* 0x000fe20007ffe0ff */
[----:B------:R-:W-:Y:S01]  /*08c0*/  IMAD.IADD R150, R133, 0x1, R150 ;  /* 0x0000000185967824 */ /* 0x000fe200078e0296 */
[----:B------:R-:W-:-:S02]  /*08d0*/  SEL R185, RZ, 0x7fff8, P4 ;  /* 0x0007fff8ffb97807 */ /* 0x000fc40002000000 */
[----:B------:R-:W-:Y:S02]  /*08e0*/  ISETP.GE.U32.AND P4, PT, R0, 0x7fffffcd, PT ;  /* 0x7fffffcd0000780c */ /* 0x000fe40003f86070 */
[----:B------:R-:W-:Y:S01]  /*08f0*/  SEL R160, RZ, 0x7fff8, P3 ;  /* 0x0007fff8ffa07807 */ /* 0x000fe20001800000 */
[----:B------:R-:W1:Y:S01]  /*0900*/  I2F.RP R0, R21 ;  /* 0x0000001500007306 */ /* 0x000e620000209400 */
[----:B------:R-:W-:Y:S02]  /*0910*/  ISETP.GE.U32.AND P3, PT, R2, 0x7fffffc9, PT ;  /* 0x7fffffc90200780c */ /* 0x000fe40003f66070 */
[----:B------:R-:W-:Y:S02]  /*0920*/  IADD3 R2, R138, -0x16, RZ ;  /* 0xffffffea8a027810 */ /* 0x000fe40007ffe0ff */
[----:B------:R-:W-:Y:S02]  /*0930*/  SEL R153, RZ, 0x1fffe, P5 ;  /* 0x0001fffeff997807 */ /* 0x000fe40002800000 */
[----:B------:R-:W-:-:S02]  /*0940*/  ISETP.GE.U32.AND P5, PT, R2, 0x7fffffcb, PT ;  /* 0x7fffffcb0200780c */ /* 0x000fc40003fa6070 */
[----:B------:R-:W-:Y:S01]  /*0950*/  IADD3 R2, R138, -0x11, RZ ;  /* 0xffffffef8a027810 */ /* 0x000fe20007ffe0ff */
[----:B------:R-:W-:Y:S01]  /*0960*/  IMAD.IADD R153, R131, 0x1, R153 ;  /* 0x0000000183997824 */ /* 0x000fe200078e0299 */
[----:B------:R-:W-:Y:S02]  /*0970*/  SEL R186, RZ, 0x4, P6 ;  /* 0x00000004ffba7807 */ /* 0x000fe40003000000 */
[----:B------:R-:W-:Y:S02]  /*0980*/  ISETP.GE.U32.AND P6, PT, R2, 0x7fffffd0, PT ;  /* 0x7fffffd00200780c */ /* 0x000fe40003fc6070 */
[----:B------:R-:W-:Y:S01]  /*0990*/  IADD3 R2, R138, -0x12, RZ ;  /* 0xffffffee8a027810 */ /* 0x000fe20007ffe0ff */
[----:B-1----:R-:W1:Y:S01]  /*09a0*/  MUFU.RCP R0, R0 ;  /* 0x0000000000007308 */ /* 0x002e620000001000 */
[----:B------:R-:W-:Y:S02]  /*09b0*/  SEL R12, RZ, 0x1, P3 ;  /* 0x00000001ff0c7807 */ /* 0x000fe40001800000 */
[----:B------:R-:W-:-:S02]  /*09c0*/  ISETP.GE.U32.AND P3, PT, R3, 0x7fffffc6, PT ;  /* 0x7fffffc60300780c */ /* 0x000fc40003f66070 */
[----:B------:R-:W-:Y:S02]  /*09d0*/  SEL R13, RZ, 0x1fffe, P0 ;  /* 0x0001fffeff0d7807 */ /* 0x000fe40000000000 */
[----:B------:R-:W-:Y:S02]  /*09e0*/  IADD3 R3, R138, -0x19, RZ ;  /* 0xffffffe78a037810 */ /* 0x000fe40007ffe0ff */
[----:B------:R-:W-:Y:S01]  /*09f0*/  ISETP.GE.U32.AND P0, PT, R2, 0x7fffffcf, PT ;  /* 0x7fffffcf0200780c */ /* 0x000fe20003f06070 */
[----:B------:R-:W-:Y:S01]  /*0a00*/  IMAD.IADD R12, R12, 0x1, R13 ;  /* 0x000000010c0c7824 */ /* 0x000fe200078e020d */
[----:B------:R-:W-:Y:S02]  /*0a10*/  IADD3 R2, R138, -0x1c, RZ ;  /* 0xffffffe48a027810 */ /* 0x000fe40007ffe0ff */
[----:B------:R-:W-:Y:S02]  /*0a20*/  SEL R10, RZ, 0x4, P5 ;  /* 0x00000004ff0a7807 */ /* 0x000fe40002800000 */
[----:B------:R-:W-:-:S02]  /*0a30*/  ISETP.GE.U32.AND P5, PT, R3, 0x7fffffc8, PT ;  /* 0x7fffffc80300780c */ /* 0x000fc40003fa6070 */
[----:B------:R-:W-:Y:S02]  /*0a40*/  SEL R11, RZ, 0x7fff8, P1 ;  /* 0x0007fff8ff0b7807 */ /* 0x000fe40000800000 */
[----:B------:R-:W-:Y:S02]  /*0a50*/  IADD3 R3, R138, -0x3c, RZ ;  /* 0xffffffc48a037810 */ /* 0x000fe40007ffe0ff */
[----:B------:R-:W-:Y:S02]  /*0a60*/  ISETP.GE.U32.AND P1, PT, R2, 0x7fffffc5, PT ;  /* 0x7fffffc50200780c */ /* 0x000fe40003f26070 */
        /* <DEDUP_REMOVED lines=11> */
[----:B------:R-:W-:Y:S01]  /*0b20*/  ISETP.GE.U32.AND P4, PT, R2, 0x7fffffa6, PT ;  /* 0x7fffffa60200780c */ /* 0x000fe20003f86070 */
[----:B------:R-:W-:Y:S01]  /*0b30*/  IMAD.IADD R8, R8, 0x1, R9 ;  /* 0x0000000108087824 */ /* 0x000fe200078e0209 */
[----:B------:R-:W-:Y:S02]  /*0b40*/  IADD3 R2, R138, -0x39, RZ ;  /* 0xffffffc78a027810 */ /* 0x000fe40007ffe0ff */
[----:B-1----:R-:W-:Y:S02]  /*0b50*/  IADD3 R0, R0, 0xffffffe, RZ ;  /* 0x0ffffffe00007810 */ /* 0x002fe40007ffe0ff */
[----:B------:R-:W-:-:S02]  /*0b60*/  SEL R15, RZ, 0x7fff8, P5 ;  /* 0x0007fff8ff0f7807 */ /* 0x000fc40002800000 */
[----:B------:R-:W-:Y:S02]  /*0b70*/  SEL R6, RZ, 0x4, P0 ;  /* 0x00000004ff067807 */ /* 0x000fe40000000000 */
[----:B------:R-:W-:Y:S02]  /*0b80*/  ISETP.GE.U32.AND P5, PT, R3, 0x7fffffa4, PT ;  /* 0x7fffffa40300780c */ /* 0x000fe40003fa6070 */
[----:B------:R-:W-:Y:S01]  /*0b90*/  ISETP.GE.U32.AND P0, PT, R2, 0x7fffffa8, PT ;  /* 0x7fffffa80200780c */ /* 0x000fe20003f06070 */
[----:B------:R1:W2:Y:S01]  /*0ba0*/  F2I.FTZ.U32.TRUNC.NTZ R3, R0 ;  /* 0x0000000000037305 */ /* 0x0002a2000021f000 */
[----:B------:R-:W-:Y:S02]  /*0bb0*/  IADD3 R2, R138, -0x3f, RZ ;  /* 0xffffffc18a027810 */ /* 0x000fe40007ffe0ff */
[----:B------:R-:W-:Y:S02]  /*0bc0*/  SEL R16, RZ, 0x1, P1 ;  /* 0x00000001ff107807 */ /* 0x000fe40000800000 */
[----:B------:R-:W-:-:S02]  /*0bd0*/  ISETP.GE.U32.AND P1, PT, R2, 0x7fffffa2, PT ;  /* 0x7fffffa20200780c */ /* 0x000fc40003f26070 */
[----:B------:R-:W-:Y:S01]  /*0be0*/  IADD3 R2, R138, -0x3e, RZ ;  /* 0xffffffc28a027810 */ /* 0x000fe20007ffe0ff */
[----:B------:R-:W-:Y:S01]  /*0bf0*/  IMAD.IADD R16, R16, 0x1, R17 ;  /* 0x0000000110107824 */ /* 0x000fe200078e0211 */
[----:B------:R-:W-:Y:S01]  /*0c00*/  SEL R14, RZ, 0x4, P2 ;  /* 0x00000004ff0e7807 */ /* 0x000fe20001000000 */
[----:B-1----:R-:W-:Y:S01]  /*0c10*/  IMAD R0, R20, R5, R19 ;  /* 0x0000000514007224 */ /* 0x002fe200078e0213 */
[----:B------:R-:W-:Y:S02]  /*0c20*/  ISETP.GE.U32.AND P2, PT, R2, 0x7fffffa3, PT ;  /* 0x7fffffa30200780c */ /* 0x000fe40003f46070 */
[----:B------:R-:W-:Y:S01]  /*0c30*/  IADD3 R2, R138, -0x38, RZ ;  /* 0xffffffc88a027810 */ /* 0x000fe20007ffe0ff */
[----:B------:R-:W-:Y:S01]  /*0c40*/  IMAD.IADD R0, R18, 0x1, R0 ;  /* 0x0000000112007824 */ /* 0x000fe200078e0200 */
[----:B------:R-:W-:Y:S02]  /*0c50*/  SEL R137, RZ, 0x1, P6 ;  /* 0x00000001ff897807 */ /* 0x000fe40003000000 */
[----:B------:R-:W-:Y:S01]  /*0c60*/  ISETP.GE.U32.AND P6, PT, R2, 0x7fffffa9, PT ;  /* 0x7fffffa90200780c */ /* 0x000fe20003fc6070 */
[----:B--2---:R-:W-:Y:S01]  /*0c70*/  IMAD.MOV R2, RZ, RZ, -R3 ;  /* 0x000000ffff027224 */ /* 0x004fe200078e0a03 */
[----:B------:R-:W-:Y:S01]  /*0c80*/  IADD3 R5, R138, -0x33, RZ ;  /* 0xffffffcd8a057810 */ /* 0x000fe20007ffe0ff */
[----:B------:R-:W-:Y:S01]  /*0c90*/  IMAD R27, R0, 0x200, R34 ;  /* 0x00000200001b7824 */ /* 0x000fe200078e0222 */
[----:B------:R-:W-:-:S02]  /*0ca0*/  SEL R139, RZ, 0x1fffe, P1 ;  /* 0x0001fffeff8b7807 */ /* 0x000fc40000800000 */
[----:B------:R-:W-:Y:S01]  /*0cb0*/  ISETP.GE.U32.AND P1, PT, R5, 0x7fffffae, PT ;  /* 0x7fffffae0500780c */ /* 0x000fe20003f26070 */
[----:B------:R-:W-:Y:S01]  /*0cc0*/  IMAD R5, R2, R21, RZ ;  /* 0x0000001502057224 */ /* 0x000fe200078e02ff */
[----:B------:R-:W-:Y:S01]  /*0cd0*/  SEL R136, RZ, 0x1fffe, P4 ;  /* 0x0001fffeff887807 */ /* 0x000fe20002000000 */
[----:B------:R-:W-:Y:S01]  /*0ce0*/  IMAD.MOV.U32 R2, RZ, RZ, RZ ;  /* 0x000000ffff027224 */ /* 0x000fe200078e00ff */
[----:B------:R-:W-:Y:S01]  /*0cf0*/  ISETP.GE.U32.AND P4, PT, R4, 0x7fffffaa, PT ;  /* 0x7fffffaa0400780c */ /* 0x000fe20003f86070 */
[----:B------:R-:W-:Y:S01]  /*0d00*/  STL [R1+0x8f0], R27 ;  /* 0x0008f01b01007387 */ /* 0x000fe20000100800 */
[----:B------:R-:W-:Y:S01]  /*0d10*/  IADD3 R4, R138, -0x35, RZ ;  /* 0xffffffcb8a047810 */ /* 0x000fe20007ffe0ff */
[----:B------:R-:W-:Y:S01]  /*0d20*/  IMAD.HI.U32 R2, R3, R5, R2 ;  /* 0x0000000503027227 */ /* 0x000fe200078e0002 */
[----:B------:R-:W-:Y:S02]  /*0d30*/  SEL R187, RZ, 0x7fff8, P0 ;  /* 0x0007fff8ffbb7807 */ /* 0x000fe40000000000 */
[----:B------:R-:W-:-:S02]  /*0d40*/  ISETP.GE.U32.AND P0, PT, R4, 0x7fffffac, PT ;  /* 0x7fffffac0400780c */ /* 0x000fc40003f06070 */
[C---:B------:R-:W-:Y:S02]  /*0d50*/  IADD3 R26, R27.reuse, 0x80, RZ ;  /* 0x000000801b1a7810 */ /* 0x040fe40007ffe0ff */
[----:B------:R-:W-:Y:S02]  /*0d60*/  IABS R5, R27 ;  /* 0x0000001b00057213 */ /* 0x000fe40000000000 */
[----:B------:R-:W-:Y:S01]  /*0d70*/  IADD3 R4, R138, -0x36, RZ ;  /* 0xffffffca8a047810 */ /* 0x000fe20007ffe0ff */
[----:B------:R-:W-:Y:S01]  /*0d80*/  STL [R1+0x8f4], R26 ;  /* 0x0008f41a01007387 */ /* 0x000fe20000100800 */
[C---:B------:R-:W-:Y:S01]  /*0d90*/  IADD3 R25, R27.reuse, 0x100, RZ ;  /* 0x000001001b197810 */ /* 0x040fe20007ffe0ff */
[----:B------:R-:W-:Y:S01]  /*0da0*/  IMAD.HI.U32 R0, R2, R5, RZ ;  /* 0x0000000502007227 */ /* 0x000fe200078e00ff */
[----:B------:R-:W-:Y:S02]  /*0db0*/  IADD3 R24, R27, 0x180, RZ ;  /* 0x000001801b187810 */ /* 0x000fe40007ffe0ff */
[----:B------:R-:W-:Y:S01]  /*0dc0*/  SEL R188, RZ, 0x4, P3 ;  /* 0x00000004ffbc7807 */ /* 0x000fe20001800000 */
[----:B------:R-:W-:Y:S01]  /*0dd0*/  IMAD.MOV R0, RZ, RZ, -R0 ;  /* 0x000000ffff007224 */ /* 0x000fe200078e0a00 */
[----:B------:R-:W-:Y:S01]  /*0de0*/  IABS R18, R26 ;  /* 0x0000001a00127213 */ /* 0x000fe20000000000 */
[----:B------:R-:W-:Y:S01]  /*0df0*/  STL [R1+0x8fc], R25 ;  /* 0x0008fc1901007387 */ /* 0x000fe20000100800 */
[----:B------:R-:W-:Y:S01]  /*0e00*/  ISETP.GE.U32.AND P3, PT, R4, 0x7fffffab, PT ;  /* 0x7fffffab0400780c */ /* 0x000fe20003f66070 */
[----:B------:R-:W-:Y:S01]  /*0e10*/  IMAD R0, R21, R0, R5 ;  /* 0x0000000015007224 */ /* 0x000fe200078e0205 */
[----:B------:R-:W-:Y:S01]  /*0e20*/  IADD3 R4, R138, -0x34, RZ ;  /* 0xffffffcc8a047810 */ /* 0x000fe20007ffe0ff */
[----:B------:R-:W-:Y:S01]  /*0e30*/  IMAD.HI.U32 R3, R2, R18, RZ ;  /* 0x0000001202037227 */ /* 0x000fe200078e00ff */
[----:B------:R-:W-:Y:S01]  /*0e40*/  IABS R19, R25 ;  /* 0x0000001900137213 */ /* 0x000fe20000000000 */
[----:B------:R1:W-:Y:S01]  /*0e50*/  STL [R1+0x8f8], R24 ;  /* 0x0008f81801007387 */ /* 0x0003e20000100800 */
[----:B------:R-:W-:Y:S01]  /*0e60*/  IABS R20, R24 ;  /* 0x0000001800147213 */ /* 0x000fe20000000000 */
[----:B------:R-:W-:Y:S01]  /*0e70*/  IMAD.MOV R3, RZ, RZ, -R3 ;  /* 0x000000ffff037224 */ /* 0x000fe200078e0a03 */
[----:B------:R-:W-:-:S02]  /*0e80*/  SEL R189, RZ, 0x7fff8, P5 ;  /* 0x0007fff8ffbd7807 */ /* 0x000fc40002800000 */
[----:B------:R-:W-:Y:S01]  /*0e90*/  ISETP.GE.U32.AND P5, PT, R4, 0x7fffffad, PT ;  /* 0x7fffffad0400780c */ /* 0x000fe20003fa6070 */
[C---:B------:R-:W-:Y:S01]  /*0ea0*/  IMAD.HI.U32 R4, R2.reuse, R19, RZ ;  /* 0x0000001302047227 */ /* 0x040fe200078e00ff */
[----:B------:R-:W-:Y:S02]  /*0eb0*/  SEL R140, RZ, 0x1fffe, P4 ;  /* 0x0001fffeff8c7807 */ /* 0x000fe40002000000 */
[C---:B------:R-:W-:Y:S01]  /*0ec0*/  ISETP.GT.U32.AND P4, PT, R21.reuse, R0, PT ;  /* 0x000000001500720c */ /* 0x040fe20003f84070 */
[----:B------:R-:W-:Y:S01]  /*0ed0*/  IMAD.HI.U32 R2, R2, R20, RZ ;  /* 0x0000001402027227 */ /* 0x000fe200078e00ff */
[----:B------:R-:W-:Y:S02]  /*0ee0*/  SEL R191, RZ, 0x7fff8, P0 ;  /* 0x0007fff8ffbf7807 */ /* 0x000fe40000000000 */
[----:B------:R-:W-:Y:S01]  /*0ef0*/  SEL R192, RZ, 0x4, P3 ;  /* 0x00000004ffc07807 */ /* 0x000fe20001800000 */
[----:B------:R-:W-:Y:S01]  /*0f00*/  IMAD.MOV R22, RZ, RZ, -R2 ;  /* 0x000000ffff167224 */ /* 0x000fe200078e0a02 */
[----:B------:R-:W-:Y:S01]  /*0f10*/  SEL R141, RZ, 0x1, P6 ;  /* 0x00000001ff8d7807 */ /* 0x000fe20003000000 */
[C---:B------:R-:W-:Y:S01]  /*0f20*/  IMAD R2, R21.reuse, R3, R18 ;  /* 0x0000000315027224 */ /* 0x040fe200078e0212 */
[C---:B------:R-:W-:Y:S01]  /*0f30*/  IADD3 R18, R138.reuse, -0x1d, RZ ;  /* 0xffffffe38a127810 */ /* 0x040fe20007ffe0ff */
[----:B------:R-:W-:Y:S01]  /*0f40*/  IMAD.MOV R4, RZ, RZ, -R4 ;  /* 0x000000ffff047224 */ /* 0x000fe200078e0a04 */
[----:B------:R-:W-:Y:S01]  /*0f50*/  SEL R142, RZ, 0x1fffe, P1 ;  /* 0x0001fffeff8e7807 */ /* 0x000fe20000800000 */
[C---:B------:R-:W-:Y:S01]  /*0f60*/  IMAD R5, R21.reuse, R22, R20 ;  /* 0x0000001615057224 */ /* 0x040fe200078e0214 */
[C---:B------:R-:W-:Y:S01]  /*0f70*/  ISETP.GT.U32.AND P0, PT, R21.reuse, R2, PT ;  /* 0x000000021500720c */ /* 0x040fe20003f04070 */
[C---:B------:R-:W-:Y:S01]  /*0f80*/  IMAD R3, R21.reuse, R4, R19 ;  /* 0x0000000415037224 */ /* 0x040fe200078e0213 */
[----:B------:R-:W-:Y:S01]  /*0f90*/  IADD3 R4, R138, -0x1f, RZ ;  /* 0xffffffe18a047810 */ /* 0x000fe20007ffe0ff */
[----:B------:R-:W-:Y:S01]  /*0fa0*/  @!P4 IMAD.IADD R0, R0, 0x1, -R21 ;  /* 0x000000010000c824 */ /* 0x000fe200078e0a15 */
[----:B------:R-:W-:-:S02]  /*0fb0*/  ISETP.GT.U32.AND P6, PT, R21, R5, PT ;  /* 0x000000051500720c */ /* 0x000fc40003fc4070 */
[C---:B------:R-:W-:Y:S02]  /*0fc0*/  ISETP.GT.U32.AND P3, PT, R21.reuse, R3, PT ;  /* 0x000000031500720c */ /* 0x040fe40003f64070 */
[----:B------:R-:W-:Y:S02]  /*0fd0*/  ISETP.GE.U32.AND P1, PT, R4, 0x7fffffc2, PT ;  /* 0x7fffffc20400780c */ /* 0x000fe40003f26070 */
[----:B------:R-:W-:Y:S02]  /*0fe0*/  SEL R143, RZ, 0x1, P5 ;  /* 0x00000001ff8f7807 */ /* 0x000fe40002800000 */
[----:B------:R-:W-:Y:S01]  /*0ff0*/  ISETP.GE.U32.AND P5, PT, R18, 0x7fffffc4, PT ;  /* 0x7fffffc41200780c */ /* 0x000fe20003fa6070 */
[--C-:B------:R-:W-:Y:S01]  /*1000*/  @!P0 IMAD.IADD R2, R2, 0x1, -R21.reuse ;  /* 0x0000000102028824 */ /* 0x100fe200078e0a15 */
[----:B------:R-:W-:Y:S01]  /*1010*/  ISETP.GT.U32.AND P0, PT, R21, R0, PT ;  /* 0x000000001500720c */ /* 0x000fe20003f04070 */
[----:B------:R-:W-:Y:S01]  /*1020*/  IMAD.IADD R143, R143, 0x1, R142 ;  /* 0x000000018f8f7824 */ /* 0x000fe200078e028e */
[----:B------:R-:W-:Y:S01]  /*1030*/  IADD3 R18, R138, -0x1e, RZ ;  /* 0xffffffe28a127810 */ /* 0x000fe20007ffe0ff */
[--C-:B------:R-:W-:Y:S01]  /*1040*/  @!P6 IMAD.IADD R5, R5, 0x1, -R21.reuse ;  /* 0x000000010505e824 */ /* 0x100fe200078e0a15 */
[----:B------:R-:W-:Y:S01]  /*1050*/  SEL R190, RZ, 0x4, P2 ;  /* 0x00000004ffbe7807 */ /* 0x000fe20001000000 */
[----:B------:R-:W-:Y:S01]  /*1060*/  @!P3 IMAD.IADD R3, R3, 0x1, -R21 ;  /* 0x000000010303b824 */ /* 0x000fe200078e0a15 */
[----:B------:R-:W-:-:S02]  /*1070*/  ISETP.GE.U32.AND P2, PT, R23, 0x7fffffaf, PT ;  /* 0x7fffffaf1700780c */ /* 0x000fc40003f46070 */
[----:B------:R-:W-:Y:S02]  /*1080*/  SEL R20, RZ, 0x1fffe, P1 ;  /* 0x0001fffeff147807 */ /* 0x000fe40000800000 */
[----:B------:R-:W-:Y:S02]  /*1090*/  IADD3 R4, R138, -0x10, RZ ;  /* 0xfffffff08a047810 */ /* 0x000fe40007ffe0ff */
[C---:B------:R-:W-:Y:S01]  /*10a0*/  ISETP.GT.U32.AND P1, PT, R21.reuse, R3, PT ;  /* 0x000000031500720c */ /* 0x040fe20003f24070 */
[----:B------:R-:W-:Y:S01]  /*10b0*/  @!P0 IMAD.IADD R0, R0, 0x1, -R21 ;  /* 0x0000000100008824 */ /* 0x000fe200078e0a15 */
[----:B------:R-:W-:Y:S02]  /*10c0*/  ISETP.GE.U32.AND P4, PT, R18, 0x7fffffc3, PT ;  /* 0x7fffffc31200780c */ /* 0x000fe40003f86070 */
[----:B------:R-:W-:Y:S02]  /*10d0*/  ISETP.GT.U32.AND P6, PT, R21, R2, PT ;  /* 0x000000021500720c */ /* 0x000fe40003fc4070 */
[----:B------:R-:W-:-:S02]  /*10e0*/  IADD3 R22, R138, -0x31, RZ ;  /* 0xffffffcf8a167810 */ /* 0x000fc40007ffe0ff */
[----:B------:R-:W-:Y:S02]  /*10f0*/  SEL R194, RZ, 0x4, P2 ;  /* 0x00000004ffc27807 */ /* 0x000fe40001000000 */
[----:B------:R-:W-:Y:S02]  /*1100*/  ISETP.GE.U32.AND P2, PT, R4, 0x7fffffd1, PT ;  /* 0x7fffffd10400780c */ /* 0x000fe40003f46070 */
[----:B------:R-:W-:Y:S01]  /*1110*/  IADD3 R4, R138, -0xf, RZ ;  /* 0xfffffff18a047810 */ /* 0x000fe20007ffe0ff */
[--C-:B------:R-:W-:Y:S01]  /*1120*/  @!P1 IMAD.IADD R3, R3, 0x1, -R21.reuse ;  /* 0x0000000103039824 */ /* 0x100fe200078e0a15 */
[----:B------:R-:W-:Y:S02]  /*1130*/  SEL R18, RZ, 0x4, P4 ;  /* 0x00000004ff127807 */ /* 0x000fe40002000000 */
[----:B------:R-:W-:Y:S01]  /*1140*/  ISETP.GE.AND P0, PT, R27, RZ, PT ;  /* 0x000000ff1b00720c */ /* 0x000fe20003f06270 */
[----:B------:R-:W-:Y:S01]  /*1150*/  @!P6 IMAD.IADD R2, R2, 0x1, -R21 ;  /* 0x000000010202e824 */ /* 0x000fe200078e0a15 */
[----:B------:R-:W-:-:S02]  /*1160*/  ISETP.GE.U32.AND P4, PT, R22, 0x7fffffb0, PT ;  /* 0x7fffffb01600780c */ /* 0x000fc40003f86070 */
[----:B------:R-:W-:Y:S02]  /*1170*/  SEL R19, RZ, 0x7fff8, P5 ;  /* 0x0007fff8ff137807 */ /* 0x000fe40002800000 */
[----:B------:R-:W-:Y:S02]  /*1180*/  ISETP.GE.U32.AND P5, PT, R4, 0x7fffffd2, PT ;  /* 0x7fffffd20400780c */ /* 0x000fe40003fa6070 */
[----:B------:R-:W-:Y:S02]  /*1190*/  ISETP.GT.U32.AND P3, PT, R21, R5, PT ;  /* 0x000000051500720c */ /* 0x000fe40003f64070 */
[----:B------:R-:W-:Y:S02]  /*11a0*/  IADD3 R4, R138, -0xb, RZ ;  /* 0xfffffff58a047810 */ /* 0x000fe40007ffe0ff */
[----:B------:R-:W-:Y:S01]  /*11b0*/  SEL R193, RZ, 0x7fff8, P4 ;  /* 0x0007fff8ffc17807 */ /* 0x000fe20002000000 */
[----:B------:R-:W-:Y:S01]  /*11c0*/  @!P0 IMAD.MOV R0, RZ, RZ, -R0 ;  /* 0x000000ffff008224 */ /* 0x000fe200078e0a00 */
[----:B------:R-:W-:-:S02]  /*11d0*/  ISETP.GE.AND P4, PT, R25, RZ, PT ;  /* 0x000000ff1900720c */ /* 0x000fc40003f86270 */
[----:B------:R-:W-:Y:S02]  /*11e0*/  ISETP.GE.U32.AND P1, PT, R4, 0x7fffffd6, PT ;  /* 0x7fffffd60400780c */ /* 0x000fe40003f26070 */
[----:B------:R-:W-:Y:S02]  /*11f0*/  IADD3 R4, R138, -0x7, RZ ;  /* 0xfffffff98a047810 */ /* 0x000fe40007ffe0ff */
[----:B------:R-:W-:Y:S01]  /*1200*/  ISETP.GE.AND P6, PT, R26, RZ, PT ;  /* 0x000000ff1a00720c */ /* 0x000fe20003fc6270 */
[----:B------:R-:W-:Y:S01]  /*1210*/  @!P3 IMAD.IADD R5, R5, 0x1, -R21 ;  /* 0x000000010505b824 */ /* 0x000fe200078e0a15 */
[----:B------:R-:W-:Y:S01]  /*1220*/  ISETP.GE.U32.AND P0, PT, R4, 0x7fffffda, PT ;  /* 0x7fffffda0400780c */ /* 0x000fe20003f06070 */
[----:B------:R-:W-:Y:S01]  /*1230*/  IMAD.MOV.U32 R4, RZ, RZ, R3 ;  /* 0x000000ffff047224 */ /* 0x000fe200078e0003 */
[----:B------:R-:W-:Y:S02]  /*1240*/  ISETP.GE.AND P3, PT, R24, RZ, PT ;  /* 0x000000ff1800720c */ /* 0x000fe40003f66270 */
[----:B------:R-:W-:Y:S01]  /*1250*/  LOP3.LUT R3, RZ, c[0x0][0x178], RZ, 0x33, !PT ;  /* 0x00005e00ff037a12 */ /* 0x000fe200078e33ff */
[----:B------:R-:W-:Y:S01]  /*1260*/  @!P4 IMAD.MOV R4, RZ, RZ, -R4 ;  /* 0x000000ffff04c224 */ /* 0x000fe200078e0a04 */
[----:B------:R-:W-:-:S02]  /*1270*/  ISETP.NE.AND P4, PT, RZ, c[0x0][0x178], PT ;  /* 0x00005e00ff007a0c */ /* 0x000fc40003f85270 */
[----:B------:R-:W-:Y:S02]  /*1280*/  LOP3.LUT R12, R12, 0x3, RZ, 0xc0, !PT ;  /* 0x000000030c0c7812 */ /* 0x000fe400078ec0ff */
[C---:B------:R-:W-:Y:S01]  /*1290*/  SEL R0, R3.reuse, R0, !P4 ;  /* 0x0000000003007207 */ /* 0x040fe20006000000 */
[----:B------:R-:W-:Y:S01]  /*12a0*/  @!P6 IMAD.MOV R2, RZ, RZ, -R2 ;  /* 0x000000ffff02e224 */ /* 0x000fe200078e0a02 */
[C---:B------:R-:W-:Y:S02]  /*12b0*/  SEL R4, R3.reuse, R4, !P4 ;  /* 0x0000000403047207 */ /* 0x040fe40006000000 */
[----:B------:R-:W-:Y:S01]  /*12c0*/  IADD3 R21, R138, -0x1, RZ ;  /* 0xffffffff8a157810 */ /* 0x000fe20007ffe0ff */
[----:B-1----:R-:W-:Y:S01]  /*12d0*/  IMAD R24, R0, c[0x0][0x184], RZ ;  /* 0x0000610000187a24 */ /* 0x002fe200078e02ff */
[----:B------:R-:W-:Y:S01]  /*12e0*/  SEL R2, R3, R2, !P4 ;  /* 0x0000000203027207 */ /* 0x000fe20006000000 */
[----:B------:R-:W-:Y:S01]  /*12f0*/  @!P3 IMAD.MOV R5, RZ, RZ, -R5 ;  /* 0x000000ffff05b224 */ /* 0x000fe200078e0a05 */
[----:B------:R-:W-:Y:S01]  /*1300*/  ISETP.GE.U32.AND P3, PT, R159, 0x7fffffc1, PT ;  /* 0x7fffffc19f00780c */ /* 0x000fe20003f66070 */
[----:B------:R-:W-:Y:S01]  /*1310*/  IMAD.SHL.U32 R25, R24, 0x4, RZ ;  /* 0x0000000418197824 */ /* 0x000fe200078e00ff */
[----:B------:R-:W-:Y:S01]  /*1320*/  STL [R1+0x1f4], R24 ;  /* 0x0001f41801007387 */ /* 0x000fe20000100800 */
[----:B------:R-:W-:Y:S01]  /*1330*/  IMAD R23, R2, c[0x0][0x184], RZ ;  /* 0x0000610002177a24 */ /* 0x000fe200078e02ff */
[----:B------:R-:W-:Y:S01]  /*1340*/  SEL R3, R3, R5, !P4 ;  /* 0x0000000503037207 */ /* 0x000fe20006000000 */
[----:B------:R-:W-:Y:S01]  /*1350*/  IMAD R22, R4, c[0x0][0x184], RZ ;  /* 0x0000610004167a24 */ /* 0x000fe200078e02ff */
[----:B------:R-:W-:Y:S01]  /*1360*/  IADD3 R30, P4, R25, c[0x0][0x160], RZ ;  /* 0x00005800191e7a10 */ /* 0x000fe20007f9e0ff */
[----:B------:R-:W-:Y:S01]  /*1370*/  IMAD.SHL.U32 R0, R23, 0x4, RZ ;  /* 0x0000000417007824 */ /* 0x000fe200078e00ff */
[----:B------:R-:W-:Y:S01]  /*1380*/  SEL R9, RZ, 0x1, P3 ;  /* 0x00000001ff097807 */ /* 0x000fe20001800000 */
[----:B------:R-:W-:Y:S01]  /*1390*/  STL [R1+0x1f8], R23 ;  /* 0x0001f81701007387 */ /* 0x000fe20000100800 */
[----:B------:R-:W-:Y:S01]  /*13a0*/  LEA.HI.X.SX32 R31, R24, c[0x0][0x164], 0x2, P4 ;  /* 0x00005900181f7a11 */ /* 0x000fe200020f16ff */
[----:B------:R-:W-:Y:S01]  /*13b0*/  IMAD R2, R3, c[0x0][0x184], RZ ;  /* 0x0000610003027a24 */ /* 0x000fe200078e02ff */
[----:B------:R-:W-:Y:S01]  /*13c0*/  IADD3 R26, P4, R0, c[0x0][0x160], RZ ;  /* 0x00005800001a7a10 */ /* 0x000fe20007f9e0ff */
[----:B------:R-:W-:Y:S01]  /*13d0*/  STL [R1+0xa24], R25 ;  /* 0x000a241901007387 */ /* 0x000fe20000100800 */
[----:B------:R-:W-:Y:S01]  /*13e0*/  IMAD.IADD R9, R9, 0x1, R20 ;  /* 0x0000000109097824 */ /* 0x000fe200078e0214 */
[----:B------:R-:W-:Y:S01]  /*13f0*/  IADD3 R10, R12, R11, R10 ;  /* 0x0000000b0c0a7210 */ /* 0x000fe20007ffe00a */
[----:B------:R-:W-:Y:S01]  /*1400*/  IMAD.SHL.U32 R4, R34, 0x4, RZ ;  /* 0x0000000422047824 */ /* 0x000fe200078e00ff */
[----:B------:R-:W-:Y:S01]  /*1410*/  STL [R1+0x1fc], R22 ;  /* 0x0001fc1601007387 */ /* 0x000fe20000100800 */
[----:B------:R-:W-:Y:S01]  /*1420*/  LEA.HI.X.SX32 R27, R23, c[0x0][0x164], 0x2, P4 ;  /* 0x00005900171b7a11 */ /* 0x000fe200020f16ff */
[----:B------:R-:W-:Y:S01]  /*1430*/  IMAD.SHL.U32 R5, R204, 0x4, RZ ;  /* 0x00000004cc057824 */ /* 0x000fe200078e00ff */
[----:B------:R-:W-:Y:S01]  /*1440*/  LOP3.LUT R9, R9, 0x3, RZ, 0xc0, !PT ;  /* 0x0000000309097812 */ /* 0x000fe200078ec0ff */
[----:B------:R1:W-:Y:S01]  /*1450*/  STL [R1+0xa20], R0 ;  /* 0x000a200001007387 */ /* 0x0003e20000100800 */
[----:B------:R-:W-:Y:S01]  /*1460*/  LOP3.LUT R16, R16, 0x3, RZ, 0xc0, !PT ;  /* 0x0000000310107812 */ /* 0x000fe200078ec0ff */
[----:B------:R-:W-:Y:S01]  /*1470*/  IMAD.SHL.U32 R3, R10, 0x100, RZ ;  /* 0x000001000a037824 */ /* 0x000fe200078e00ff */
[----:B------:R-:W-:Y:S01]  /*1480*/  IADD3 R9, R9, R19, R18 ;  /* 0x0000001309097210 */ /* 0x000fe20007ffe012 */
[----:B------:R-:W-:Y:S01]  /*1490*/  STL [R1+0x200], R2 ;  /* 0x0002000201007387 */ /* 0x000fe20000100800 */
[----:B------:R-:W-:Y:S01]  /*14a0*/  ISETP.GE.U32.AND P6, PT, R21, 0x7fffffe0, PT ;  /* 0x7fffffe01500780c */ /* 0x000fe20003fc6070 */
[----:B------:R-:W-:Y:S01]  /*14b0*/  IMAD.WIDE R12, R5, 0x4, R26 ;  /* 0x00000004050c7825 */ /* 0x000fe200078e021a */
[----:B------:R-:W-:-:S02]  /*14c0*/  IADD3 R14, R16, R15, R14 ;  /* 0x0000000f100e7210 */ /* 0x000fc40007ffe00e */
[----:B------:R-:W-:Y:S01]  /*14d0*/  LOP3.LUT R9, R9, 0xf, RZ, 0xc0, !PT ;  /* 0x0000000f09097812 */ /* 0x000fe200078ec0ff */
[----:B-1----:R-:W-:Y:S01]  /*14e0*/  IMAD.SHL.U32 R0, R22, 0x4, RZ ;  /* 0x0000000416007824 */ /* 0x002fe200078e00ff */
[----:B------:R-:W-:Y:S01]  /*14f0*/  LOP3.LUT R8, R8, 0x3, RZ, 0xc0, !PT ;  /* 0x0000000308087812 */ /* 0x000fe200078ec0ff */
[----:B------:R-:W-:Y:S01]  /*1500*/  IMAD.WIDE R16, R5, 0x4, R30 ;  /* 0x0000000405107825 */ /* 0x000fe200078e021e */
[----:B------:R-:W-:Y:S02]  /*1510*/  LOP3.LUT R3, R3, 0xf00, RZ, 0xe2, !PT ;  /* 0x00000f0003037812 */ /* 0x000fe400078ee2ff */
[----:B------:R1:W-:Y:S01]  /*1520*/  STL [R1+0xa1c], R0 ;  /* 0x000a1c0001007387 */ /* 0x0003e20000100800 */
[----:B------:R-:W-:Y:S01]  /*1530*/  IADD3 R28, P4, R0, c[0x0][0x160], RZ ;  /* 0x00005800001c7a10 */ /* 0x000fe20007f9e0ff */
[----:B------:R-:W-:Y:S01]  /*1540*/  IMAD R9, R14, 0x10, R9 ;  /* 0x000000100e097824 */ /* 0x000fe200078e0209 */
[----:B------:R-:W-:Y:S01]  /*1550*/  IADD3 R6, R8, R7, R6 ;  /* 0x0000000708067210 */ /* 0x000fe20007ffe006 */
[----:B------:R2:W-:Y:S01]  /*1560*/  LDGSTS.E [R4], [R30.64], !P6 ;  /* 0x000000001e047fae */ /* 0x0005e2000f121848 */
[----:B------:R-:W-:-:S03]  /*1570*/  LEA.HI.X.SX32 R29, R22, c[0x0][0x164], 0x2, P4 ;  /* 0x00005900161d7a11 */ /* 0x000fc600020f16ff */
[----:B------:R-:W-:Y:S01]  /*1580*/  IMAD R3, R6, 0x1000, R3 ;  /* 0x0000100006037824 */ /* 0x000fe200078e0203 */
[----:B------:R2:W-:Y:S01]  /*1590*/  LDGSTS.E [R4+0x200], [R26.64], !P6 ;  /* 0x002000001a047fae */ /* 0x0005e2000f121848 */
[----:B-1----:R-:W-:Y:S02]  /*15a0*/  IMAD.SHL.U32 R0, R2, 0x4, RZ ;  /* 0x0000000402007824 */ /* 0x002fe400078e00ff */
[----:B------:R-:W-:Y:S01]  /*15b0*/  IMAD.WIDE R10, R5, 0x4, R28 ;  /* 0x00000004050a7825 */ /* 0x000fe200078e021c */
[----:B------:R2:W-:Y:S02]  /*15c0*/  LDGSTS.E [R4+0x400], [R28.64], !P6 ;  /* 0x004000001c047fae */ /* 0x0005e4000f121848 */
[----:B------:R-:W-:Y:S02]  /*15d0*/  IADD3 R32, P4, R0, c[0x0][0x160], RZ ;  /* 0x0000580000207a10 */ /* 0x000fe40007f9e0ff */
[----:B------:R1:W-:Y:S02]  /*15e0*/  STL [R1+0xa18], R0 ;  /* 0x000a180001007387 */ /* 0x0003e40000100800 */
[----:B------:R-:W-:-:S02]  /*15f0*/  LEA.HI.X.SX32 R33, R2, c[0x0][0x164], 0x2, P4 ;  /* 0x0000590002217a11 */ /* 0x000fc400020f16ff */
[C---:B------:R-:W-:Y:S01]  /*1600*/  IADD3 R2, R138.reuse, -0x9, RZ ;  /* 0xfffffff78a027810 */ /* 0x040fe20007ffe0ff */
[----:B------:R3:W-:Y:S02]  /*1610*/  STL.64 [R1+0x88], R16 ;  /* 0x0000881001007387 */ /* 0x0007e40000100a00 */
[----:B------:R-:W-:Y:S02]  /*1620*/  IMAD.WIDE R6, R5, 0x4, R32 ;  /* 0x0000000405067825 */ /* 0x000fe400078e0220 */
[----:B------:R2:W-:Y:S01]  /*1630*/  LDGSTS.E [R4+0x600], [R32.64], !P6 ;  /* 0x0060000020047fae */ /* 0x0005e2000f121848 */
[----:B-1----:R-:W-:Y:S01]  /*1640*/  IADD3 R0, R138, -0x5, RZ ;  /* 0xfffffffb8a007810 */ /* 0x002fe20007ffe0ff */
[----:B------:R-:W-:Y:S01]  /*1650*/  IMAD.SHL.U32 R5, R204, 0x10, RZ ;  /* 0x00000010cc057824 */ /* 0x000fe200078e00ff */
[----:B------:R-:W-:Y:S01]  /*1660*/  ISETP.GE.U32.AND P6, PT, R2, 0x7fffffd8, PT ;  /* 0x7fffffd80200780c */ /* 0x000fe20003fc6070 */
[----:B------:R-:W-:Y:S01]  /*1670*/  IMAD.SHL.U32 R2, R204, 0x8, RZ ;  /* 0x00000008cc027824 */ /* 0x000fe200078e00ff */
[----:B------:R-:W-:Y:S01]  /*1680*/  ISETP.GE.U32.AND P4, PT, R0, 0x7fffffdc, PT ;  /* 0x7fffffdc0000780c */ /* 0x000fe20003f86070 */
[----:B------:R1:W-:Y:S01]  /*1690*/  STL.64 [R1+0x80], R12 ;  /* 0x0000800c01007387 */ /* 0x0003e20000100a00 */
[----:B------:R-:W-:Y:S01]  /*16a0*/  LOP3.LUT R0, R9, 0xff, RZ, 0xc0, !PT ;  /* 0x000000ff09007812 */ /* 0x000fe200078ec0ff */
[----:B------:R-:W-:-:S02]  /*16b0*/  IMAD.WIDE R14, R2, 0x4, R30 ;  /* 0x00000004020e7825 */ /* 0x000fc400078e021e */
[----:B------:R4:W-:Y:S02]  /*16c0*/  STL.64 [R1+0x78], R10 ;  /* 0x0000780a01007387 */ /* 0x0009e40000100a00 */
[----:B------:R-:W-:Y:S01]  /*16d0*/  IMAD.IADD R3, R3, 0x1, R0 ;  /* 0x0000000103037824 */ /* 0x000fe200078e0200 */
[----:B------:R-:W-:Y:S01]  /*16e0*/  IADD3 R0, R138, -0xd, RZ ;  /* 0xfffffff38a007810 */ /* 0x000fe20007ffe0ff */
[----:B------:R5:W-:Y:S01]  /*16f0*/  STL.64 [R1+0x70], R6 ;  /* 0x0000700601007387 */ /* 0x000be20000100a00 */
[----:B------:R-:W-:-:S03]  /*1700*/  IMAD.WIDE R8, R2, 0x4, R32 ;  /* 0x0000000402087825 */ /* 0x000fc600078e0220 */
[----:B------:R3:W-:Y:S01]  /*1710*/  LDGSTS.E [R4+0x2000], [R16.64], !P4 ;  /* 0x0200000010047fae */ /* 0x0007e2000e121848 */
[----:B------:R-:W-:-:S03]  /*1720*/  IMAD.WIDE R40, R5, 0x4, R26 ;  /* 0x0000000405287825 */ /* 0x000fc600078e021a */
[----:B------:R1:W-:Y:S01]  /*1730*/  LDGSTS.E [R4+0x2200], [R12.64], !P4 ;  /* 0x022000000c047fae */ /* 0x0003e2000e121848 */
[----:B------:R-:W-:-:S03]  /*1740*/  IMAD.WIDE R22, R5, 0x4, R28 ;  /* 0x0000000405167825 */ /* 0x000fc600078e021c */
[----:B------:R4:W-:Y:S01]  /*1750*/  LDGSTS.E [R4+0x2400], [R10.64], !P4 ;  /* 0x024000000a047fae */ /* 0x0009e2000e121848 */
[----:B------:R-:W-:-:S03]  /*1760*/  IMAD.WIDE R42, R5, 0x4, R32 ;  /* 0x00000004052a7825 */ /* 0x000fc600078e0220 */
[----:B------:R5:W-:Y:S01]  /*1770*/  LDGSTS.E [R4+0x2600], [R6.64], !P4 ;  /* 0x0260000006047fae */ /* 0x000be2000e121848 */
[----:B------:R-:W-:Y:S01]  /*1780*/  ISETP.GE.U32.AND P4, PT, R0, 0x7fffffd4, PT ;  /* 0x7fffffd40000780c */ /* 0x000fe20003f86070 */
[----:B---3--:R-:W-:Y:S01]  /*1790*/  IMAD.WIDE R16, R5, 0x4, R30 ;  /* 0x0000000405107825 */ /* 0x008fe200078e021e */
[----:B------:R-:W-:Y:S01]  /*17a0*/  LOP3.LUT R0, R3, 0xffff, RZ, 0xc0, !PT ;  /* 0x0000ffff03007812 */ /* 0x000fe200078ec0ff */
[----:B------:R3:W-:Y:S02]  /*17b0*/  STL.64 [R1+0x38], R14 ;  /* 0x0000380e01007387 */ /* 0x0007e40000100a00 */
[C---:B-1----:R-:W-:Y:S01]  /*17c0*/  IMAD.WIDE R12, R2.reuse, 0x4, R26 ;  /* 0x00000004020c7825 */ /* 0x042fe200078e021a */
[--C-:B------:R-:W-:Y:S01]  /*17d0*/  SHF.R.U32.HI R3, RZ, 0xb, R0.reuse ;  /* 0x0000000bff037819 */ /* 0x100fe20000011600 */
[----:B------:R3:W-:Y:S01]  /*17e0*/  LDGSTS.E [R4+0x4000], [R14.64], !P6 ;  /* 0x040000000e047fae */ /* 0x0007e2000f121848 */
[----:B------:R-:W-:Y:S01]  /*17f0*/  SHF.R.U32.HI R48, RZ, 0x2, R0 ;  /* 0x00000002ff307819 */ /* 0x000fe20000011600 */
[----:B----4-:R-:W-:Y:S01]  /*1800*/  IMAD.WIDE R10, R2, 0x4, R28 ;  /* 0x00000004020a7825 */ /* 0x010fe200078e021c */
[--C-:B------:R-:W-:Y:S01]  /*1810*/  SHF.R.U32.HI R2, RZ, 0xf, R0.reuse ;  /* 0x0000000fff027819 */ /* 0x100fe20000011600 */
[----:B------:R-:W-:Y:S01]  /*1820*/  STL.64 [R1+0x30], R12 ;  /* 0x0000300c01007387 */ /* 0x000fe20000100a00 */
[--C-:B------:R-:W-:Y:S01]  /*1830*/  SHF.R.U32.HI R79, RZ, 0x1, R0.reuse ;  /* 0x00000001ff4f7819 */ /* 0x100fe20000011600 */
[C---:B-----5:R-:W-:Y:S01]  /*1840*/  IMAD R6, R204.reuse, 0xc, RZ ;  /* 0x0000000ccc067824 */ /* 0x060fe200078e02ff */
[----:B------:R-:W-:Y:S01]  /*1850*/  SHF.R.U32.HI R84, RZ, 0xd, R0 ;  /* 0x0000000dff547819 */ /* 0x000fe20000011600 */
[----:B------:R-:W-:Y:S01]  /*1860*/  STL.64 [R1+0x28], R10 ;  /* 0x0000280a01007387 */ /* 0x000fe20000100a00 */
[----:B------:R-:W-:-:S02]  /*1870*/  IMAD R5, R204, 0x18, RZ ;  /* 0x00000018cc057824 */ /* 0x000fc400078e02ff */
[C---:B------:R-:W-:Y:S01]  /*1880*/  IMAD.WIDE R20, R6.reuse, 0x4, R30 ;  /* 0x0000000406147825 */ /* 0x040fe200078e021e */
[----:B------:R2:W-:Y:S03]  /*1890*/  LDGSTS.E [R4+0x4200], [R12.64], !P6 ;  /* 0x042000000c047fae */ /* 0x0005e6000f121848 */
[C---:B------:R-:W-:Y:S01]  /*18a0*/  IMAD.WIDE R36, R6.reuse, 0x4, R26 ;  /* 0x0000000406247825 */ /* 0x040fe200078e021a */
[----:B------:R1:W-:Y:S03]  /*18b0*/  STL.64 [R1+0x20], R8 ;  /* 0x0000200801007387 */ /* 0x0003e60000100a00 */
[C---:B------:R-:W-:Y:S01]  /*18c0*/  IMAD.WIDE R24, R6.reuse, 0x4, R28 ;  /* 0x0000000406187825 */ /* 0x040fe200078e021c */
[----:B------:R2:W-:Y:S03]  /*18d0*/  LDGSTS.E [R4+0x4400], [R10.64], !P6 ;  /* 0x044000000a047fae */ /* 0x0005e6000f121848 */
[----:B------:R-:W-:Y:S01]  /*18e0*/  IMAD.WIDE R38, R6, 0x4, R32 ;  /* 0x0000000406267825 */ /* 0x000fe200078e0220 */
[----:B------:R1:W-:Y:S01]  /*18f0*/  LDGSTS.E [R4+0x4600], [R8.64], !P6 ;  /* 0x0460000008047fae */ /* 0x0003e2000f121848 */
[----:B------:R-:W-:-:S02]  /*1900*/  LOP3.LUT P6, RZ, R2, 0x1, RZ, 0xc0, !PT ;  /* 0x0000000102ff7812 */ /* 0x000fc400078cc0ff */
[----:B------:R-:W4:Y:S01]  /*1910*/  I2F.RP R2, R162 ;  /* 0x000000a200027306 */ /* 0x000f220000209400 */
[----:B------:R-:W-:Y:S01]  /*1920*/  STL [R1+0xe50], R20 ;  /* 0x000e501401007387 */ /* 0x000fe20000100800 */
[----:B------:R-:W-:-:S03]  /*1930*/  IMAD.WIDE R52, R5, 0x4, R26 ;  /* 0x0000000405347825 */ /* 0x000fc600078e021a */
[----:B------:R2:W-:Y:S01]  /*1940*/  LDGSTS.E [R4+0x6000], [R20.64], !P4 ;  /* 0x0600000014047fae */ /* 0x0005e2000e121848 */
[----:B---3--:R-:W-:-:S03]  /*1950*/  IMAD.WIDE R14, R5, 0x4, R28 ;  /* 0x00000004050e7825 */ /* 0x008fc600078e021c */
[----:B------:R3:W-:Y:S01]  /*1960*/  STL [R1+0xe3c], R21 ;  /* 0x000e3c1501007387 */ /* 0x0007e20000100800 */
[----:B-1----:R-:W-:-:S03]  /*1970*/  IMAD.WIDE R8, R5, 0x4, R30 ;  /* 0x0000000405087825 */ /* 0x002fc600078e021e */
[----:B------:R1:W-:Y:S01]  /*1980*/  STL.64 [R1+0xe40], R36 ;  /* 0x000e402401007387 */ /* 0x0003e20000100a00 */
[----:B------:R-:W-:Y:S01]  /*1990*/  IMAD.WIDE R54, R5, 0x4, R32 ;  /* 0x0000000405367825 */ /* 0x000fe200078e0220 */
[----:B----4-:R-:W4:Y:S02]  /*19a0*/  MUFU.RCP R2, R2 ;  /* 0x0000000200027308 */ /* 0x010f240000001000 */
[----:B------:R5:W-:Y:S01]  /*19b0*/  STL.64 [R1+0xe48], R24 ;  /* 0x000e481801007387 */ /* 0x000be20000100a00 */
[----:B--2---:R-:W-:Y:S02]  /*19c0*/  IMAD R4, R204, 0x14, RZ ;  /* 0x00000014cc047824 */ /* 0x004fe400078e02ff */
[----:B---3--:R-:W-:Y:S02]  /*19d0*/  IMAD.SHL.U32 R21, R34, 0x4, RZ ;  /* 0x0000000422157824 */ /* 0x008fe400078e00ff */
[----:B------:R-:W-:-:S03]  /*19e0*/  IMAD.WIDE R12, R4, 0x4, R30 ;  /* 0x00000004040c7825 */ /* 0x000fc600078e021e */
[----:B------:R1:W-:Y:S01]  /*19f0*/  LDGSTS.E [R21+0x6200], [R36.64], !P4 ;  /* 0x0620000024157fae */ /* 0x0003e2000e121848 */
[C---:B------:R-:W-:Y:S01]  /*1a00*/  IMAD.WIDE R46, R4.reuse, 0x4, R26 ;  /* 0x00000004042e7825 */ /* 0x040fe200078e021a */
[C---:B------:R-:W-:Y:S02]  /*1a10*/  LOP3.LUT R20, R21.reuse, 0x20, RZ, 0x3c, !PT ;  /* 0x0000002015147812 */ /* 0x040fe400078e3cff */
[----:B------:R5:W-:Y:S01]  /*1a20*/  LDGSTS.E [R21+0x6400], [R24.64], !P4 ;  /* 0x0640000018157fae */ /* 0x000be2000e121848 */
[C---:B------:R-:W-:Y:S01]  /*1a30*/  IMAD.WIDE R18, R4.reuse, 0x4, R28 ;  /* 0x0000000404127825 */ /* 0x040fe200078e021c */
[----:B------:R-:W-:Y:S02]  /*1a40*/  LOP3.LUT R202, R21, 0x60, RZ, 0x3c, !PT ;  /* 0x0000006015ca7812 */ /* 0x000fe400078e3cff */
[----:B------:R2:W-:Y:S01]  /*1a50*/  LDGSTS.E [R21+0x6600], [R38.64], !P4 ;  /* 0x0660000026157fae */ /* 0x0005e2000e121848 */
[----:B------:R-:W-:Y:S01]  /*1a60*/  LOP3.LUT P4, RZ, R3, 0x1, RZ, 0xc0, !PT ;  /* 0x0000000103ff7812 */ /* 0x000fe2000788c0ff */
[----:B------:R-:W-:Y:S01]  /*1a70*/  IMAD.WIDE R50, R4, 0x4, R32 ;  /* 0x0000000404327825 */ /* 0x000fe200078e0220 */
[----:B------:R-:W-:Y:S01]  /*1a80*/  SHF.R.U32.HI R3, RZ, 0x7, R0 ;  /* 0x00000007ff037819 */ /* 0x000fe20000011600 */
[----:B------:R2:W-:Y:S01]  /*1a90*/  LDGSTS.E [R21+0x8000], [R16.64], P6 ;  /* 0x0800000010157fae */ /* 0x0005e2000b121848 */
[----:B----4-:R-:W-:Y:S01]  /*1aa0*/  IADD3 R2, R2, 0xffffffe, RZ ;  /* 0x0ffffffe02027810 */ /* 0x010fe20007ffe0ff */
[----:B------:R-:W-:-:S02]  /*1ab0*/  IMAD R4, R204, 0x1c, RZ ;  /* 0x0000001ccc047824 */ /* 0x000fc400078e02ff */
[----:B------:R2:W-:Y:S01]  /*1ac0*/  LDGSTS.E [R21+0x8200], [R40.64], P6 ;  /* 0x0820000028157fae */ /* 0x0005e2000b121848 */
[--C-:B-1----:R-:W-:Y:S01]  /*1ad0*/  IMAD.WIDE R36, R204, 0x4, R30.reuse ;  /* 0x00000004cc247825 */ /* 0x102fe200078e021e */
[----:B------:R1:W3:Y:S02]  /*1ae0*/  F2I.FTZ.U32.TRUNC.NTZ R145, R2 ;  /* 0x0000000200917305 */ /* 0x0002e4000021f000 */
[----:B------:R2:W-:Y:S01]  /*1af0*/  LDGSTS.E [R21+0x8400], [R22.64], P6 ;  /* 0x0840000016157fae */ /* 0x0005e2000b121848 */
[----:B------:R-:W-:-:S03]  /*1b00*/  IMAD.WIDE R62, R4, 0x4, R30 ;  /* 0x00000004043e7825 */ /* 0x000fc600078e021e */
[----:B------:R2:W-:Y:S01]  /*1b10*/  LDGSTS.E [R21+0x8600], [R42.64], P6 ;  /* 0x086000002a157fae */ /* 0x0005e2000b121848 */
[----:B------:R-:W-:Y:S01]  /*1b20*/  LOP3.LUT P6, RZ, R3, 0x1, RZ, 0xc0, !PT ;  /* 0x0000000103ff7812 */ /* 0x000fe200078cc0ff */
[----:B------:R-:W-:Y:S01]  /*1b30*/  IMAD.WIDE R58, R4, 0x4, R26 ;  /* 0x00000004043a7825 */ /* 0x000fe200078e021a */
[----:B------:R-:W-:Y:S01]  /*1b40*/  SHF.R.U32.HI R3, RZ, 0x3, R0 ;  /* 0x00000003ff037819 */ /* 0x000fe20000011600 */
[----:B------:R2:W-:Y:S01]  /*1b50*/  LDGSTS.E [R21+0xa000], [R12.64], P4 ;  /* 0x0a0000000c157fae */ /* 0x0005e2000a121848 */
[----:B-1----:R-:W-:Y:S01]  /*1b60*/  IADD3 R2, R138, -0xa, RZ ;  /* 0xfffffff68a027810 */ /* 0x002fe20007ffe0ff */
[C---:B------:R-:W-:Y:S02]  /*1b70*/  IMAD.WIDE R10, R4.reuse, 0x4, R28 ;  /* 0x00000004040a7825 */ /* 0x040fe400078e021c */
[----:B------:R2:W-:Y:S02]  /*1b80*/  LDGSTS.E [R21+0xa200], [R46.64], P4 ;  /* 0x0a2000002e157fae */ /* 0x0005e4000a121848 */
[----:B------:R-:W-:-:S02]  /*1b90*/  IMAD.WIDE R60, R4, 0x4, R32 ;  /* 0x00000004043c7825 */ /* 0x000fc400078e0220 */
[----:B------:R2:W-:Y:S02]  /*1ba0*/  LDGSTS.E [R21+0xa400], [R18.64], P4 ;  /* 0x0a40000012157fae */ /* 0x0005e4000a121848 */
[C---:B------:R-:W-:Y:S02]  /*1bb0*/  IMAD.WIDE R34, R204.reuse, 0x4, R26 ;  /* 0x00000004cc227825 */ /* 0x040fe400078e021a */
[----:B------:R2:W-:Y:S01]  /*1bc0*/  LDGSTS.E [R21+0xa600], [R50.64], P4 ;  /* 0x0a60000032157fae */ /* 0x0005e2000a121848 */
[----:B------:R-:W-:Y:S01]  /*1bd0*/  LOP3.LUT P4, RZ, R3, 0x1, RZ, 0xc0, !PT ;  /* 0x0000000103ff7812 */ /* 0x000fe2000788c0ff */
[----:B-----5:R-:W-:Y:S01]  /*1be0*/  IMAD.WIDE R24, R204, 0x4, R28 ;  /* 0x00000004cc187825 */ /* 0x020fe200078e021c */
[----:B------:R-:W-:Y:S01]  /*1bf0*/  IADD3 R3, R138, -0x2, RZ ;  /* 0xfffffffe8a037810 */ /* 0x000fe20007ffe0ff */
[----:B------:R2:W-:Y:S02]  /*1c00*/  LDGSTS.E [R21+0xc000], [R8.64], P6 ;  /* 0x0c00000008157fae */ /* 0x0005e4000b121848 */
[----:B------:R-:W-:-:S02]  /*1c10*/  IMAD R4, R204, 0x5, RZ ;  /* 0x00000005cc047824 */ /* 0x000fc400078e02ff */
[----:B------:R2:W-:Y:S01]  /*1c20*/  LDGSTS.E [R21+0xc200], [R52.64], P6 ;  /* 0x0c20000034157fae */ /* 0x0005e2000b121848 */
[----:B------:R-:W-:-:S03]  /*1c30*/  IMAD.WIDE R6, R204, 0x4, R32 ;  /* 0x00000004cc067825 */ /* 0x000fc600078e0220 */
[----:B------:R2:W-:Y:S04]  /*1c40*/  LDGSTS.E [R21+0xc400], [R14.64], P6 ;  /* 0x0c4000000e157fae */ /* 0x0005e8000b121848 */
[----:B------:R2:W-:Y:S01]  /*1c50*/  LDGSTS.E [R21+0xc600], [R54.64], P6 ;  /* 0x0c60000036157fae */ /* 0x0005e2000b121848 */
[----:B------:R-:W-:Y:S02]  /*1c60*/  ISETP.GE.U32.AND P6, PT, R3, 0x7fffffdf, PT ;  /* 0x7fffffdf0300780c */ /* 0x000fe40003fc6070 */
[----:B------:R-:W-:Y:S01]  /*1c70*/  IADD3 R3, R138, -0x6, RZ ;  /* 0xfffffffa8a037810 */ /* 0x000fe20007ffe0ff */
[----:B------:R2:W-:Y:S04]  /*1c80*/  LDGSTS.E [R21+0xe000], [R62.64], P4 ;  /* 0x0e0000003e157fae */ /* 0x0005e8000a121848 */
[----:B------:R2:W-:Y:S04]  /*1c90*/  LDGSTS.E [R21+0xe200], [R58.64], P4 ;  /* 0x0e2000003a157fae */ /* 0x0005e8000a121848 */
[----:B------:R2:W-:Y:S04]  /*1ca0*/  LDGSTS.E [R21+0xe400], [R10.64], P4 ;  /* 0x0e4000000a157fae */ /* 0x0005e8000a121848 */
[----:B------:R2:W-:Y:S01]  /*1cb0*/  LDGSTS.E [R21+0xe600], [R60.64], P4 ;  /* 0x0e6000003c157fae */ /* 0x0005e2000a121848 */
[----:B------:R-:W-:Y:S01]  /*1cc0*/  ISETP.GE.U32.AND P4, PT, R3, 0x7fffffdb, PT ;  /* 0x7fffffdb0300780c */ /* 0x000fe20003f86070 */
[----:B---3--:R-:W-:-:S02]  /*1cd0*/  IMAD.MOV R3, RZ, RZ, -R145 ;  /* 0x000000ffff037224 */ /* 0x008fc400078e0a91 */
[----:B------:R-:W-:Y:S02]  /*1ce0*/  STL.64 [R1+0x98], R36 ;  /* 0x0000982401007387 */ /* 0x000fe40000100a00 */
[----:B------:R-:W-:Y:S02]  /*1cf0*/  IMAD R3, R3, R162, RZ ;  /* 0x000000a203037224 */ /* 0x000fe400078e02ff */
[----:B------:R1:W-:Y:S02]  /*1d00*/  LDGSTS.E [R20+0x800], [R36.64], !P6 ;  /* 0x0080000024147fae */ /* 0x0003e4000f121848 */
[----:B------:R-:W-:Y:S01]  /*1d10*/  IMAD.HI.U32 R144, R145, R3, R144 ;  /* 0x0000000391907227 */ /* 0x000fe200078e0090 */
[----:B------:R-:W-:Y:S01]  /*1d20*/  SHF.R.U32.HI R145, RZ, 0x5, R176 ;  /* 0x00000005ff917819 */ /* 0x000fe200000116b0 */
[----:B------:R3:W-:Y:S02]  /*1d30*/  STL.64 [R1+0x90], R34 ;  /* 0x0000902201007387 */ /* 0x0007e40000100a00 */
[----:B------:R-:W-:Y:S01]  /*1d40*/  IMAD R3, R204, 0x11, RZ ;  /* 0x00000011cc037824 */ /* 0x000fe200078e02ff */
[----:B------:R-:W-:Y:S01]  /*1d50*/  SGXT.U32 R145, R145, 0x2 ;  /* 0x000000029191781a */ /* 0x000fe20000000000 */
[----:B------:R3:W-:Y:S02]  /*1d60*/  LDGSTS.E [R20+0xa00], [R34.64], !P6 ;  /* 0x00a0000022147fae */ /* 0x0007e4000f121848 */
[C---:B------:R-:W-:Y:S01]  /*1d70*/  IMAD.WIDE R70, R3.reuse, 0x4, R30 ;  /* 0x0000000403467825 */ /* 0x040fe200078e021e */
[----:B------:R-:W-:Y:S01]  /*1d80*/  LOP3.LUT R145, R252, R145, RZ, 0xfc, !PT ;  /* 0x00000091fc917212 */ /* 0x000fe200078efcff */
[----:B------:R4:W-:Y:S02]  /*1d90*/  STL.64 [R1+0xa0], R24 ;  /* 0x0000a01801007387 */ /* 0x0009e40000100a00 */
[----:B------:R-:W-:Y:S01]  /*1da0*/  IMAD.WIDE R68, R3, 0x4, R26 ;  /* 0x0000000403447825 */ /* 0x000fe200078e021a */
[----:B------:R-:W-:Y:S01]  /*1db0*/  IABS R163, R145 ;  /* 0x0000009100a37213 */ /* 0x000fe20000000000 */
[----:B------:R4:W-:Y:S01]  /*1dc0*/  LDGSTS.E [R20+0xc00], [R24.64], !P6 ;  /* 0x00c0000018147fae */ /* 0x0009e2000f121848 */
[----:B------:R-:W-:Y:S01]  /*1dd0*/  LOP3.LUT R83, R145, 0x4, RZ, 0xfc, !PT ;  /* 0x0000000491537812 */ /* 0x000fe200078efcff */
[----:B------:R-:W-:Y:S01]  /*1de0*/  IMAD.WIDE R66, R3, 0x4, R28 ;  /* 0x0000000403427825 */ /* 0x000fe200078e021c */
[----:B------:R-:W-:Y:S01]  /*1df0*/  LOP3.LUT R81, R145, 0x8, RZ, 0xfc, !PT ;  /* 0x0000000891517812 */ /* 0x000fe200078efcff */
[----:B------:R5:W-:Y:S01]  /*1e00*/  STL.64 [R1+0xb0], R6 ;  /* 0x0000b00601007387 */ /* 0x000be20000100a00 */
[----:B------:R-:W-:Y:S01]  /*1e10*/  IABS R85, R83 ;  /* 0x0000005300557213 */ /* 0x000fe20000000000 */
[----:B---3--:R-:W-:Y:S01]  /*1e20*/  IMAD.WIDE R34, R4, 0x4, R30 ;  /* 0x0000000404227825 */ /* 0x008fe200078e021e */
[----:B------:R-:W-:Y:S01]  /*1e30*/  IABS R165, R81 ;  /* 0x0000005100a57213 */ /* 0x000fe20000000000 */
[----:B------:R5:W-:Y:S01]  /*1e40*/  LDGSTS.E [R20+0xe00], [R6.64], !P6 ;  /* 0x00e0000006147fae */ /* 0x000be2000f121848 */
[----:B------:R-:W-:Y:S01]  /*1e50*/  ISETP.GE.U32.AND P6, PT, R2, 0x7fffffd7, PT ;  /* 0x7fffffd70200780c */ /* 0x000fe20003fc6070 */
[----:B------:R-:W-:Y:S01]  /*1e60*/  IMAD.WIDE R76, R3, 0x4, R32 ;  /* 0x00000004034c7825 */ /* 0x000fe200078e0220 */
[----:B------:R-:W-:Y:S01]  /*1e70*/  IADD3 R2, R138, -0xe, RZ ;  /* 0xfffffff28a027810 */ /* 0x000fe20007ffe0ff */
[----:B------:R-:W-:Y:S01]  /*1e80*/  STL.64 [R1+0xb8], R34 ;  /* 0x0000b82201007387 */ /* 0x000fe20000100a00 */
[C---:B------:R-:W-:Y:S01]  /*1e90*/  LOP3.LUT R80, R145.reuse, 0xc, RZ, 0xfc, !PT ;  /* 0x0000000c91507812 */ /* 0x040fe200078efcff */
[----:B----4-:R-:W-:Y:S01]  /*1ea0*/  IMAD.WIDE R24, R4, 0x4, R26 ;  /* 0x0000000404187825 */ /* 0x010fe200078e021a */
[----:B------:R-:W-:Y:S01]  /*1eb0*/  LOP3.LUT R156, R145, 0x14, RZ, 0xfc, !PT ;  /* 0x00000014919c7812 */ /* 0x000fe200078efcff */
[----:B------:R3:W-:Y:S01]  /*1ec0*/  LDGSTS.E [R20+0x2800], [R34.64], !P4 ;  /* 0x0280000022147fae */ /* 0x0007e2000e121848 */
[----:B------:R-:W-:-:S02]  /*1ed0*/  IABS R87, R80 ;  /* 0x0000005000577213 */ /* 0x000fc40000000000 */
[----:B------:R-:W-:Y:S01]  /*1ee0*/  IABS R168, R156 ;  /* 0x0000009c00a87213 */ /* 0x000fe20000000000 */
[C---:B-----5:R-:W-:Y:S01]  /*1ef0*/  IMAD.WIDE R6, R4.reuse, 0x4, R28 ;  /* 0x0000000404067825 */ /* 0x060fe200078e021c */
[----:B------:R-:W-:Y:S01]  /*1f00*/  STL.64 [R1+0xa8], R24 ;  /* 0x0000a81801007387 */ /* 0x000fe20000100a00 */
[C---:B------:R-:W-:Y:S02]  /*1f10*/  LOP3.LUT R130, R145.reuse, 0x18, RZ, 0xfc, !PT ;  /* 0x0000001891827812 */ /* 0x040fe400078efcff */
[----:B------:R-:W-:Y:S01]  /*1f20*/  IMAD.WIDE R4, R4, 0x4, R32 ;  /* 0x0000000404047825 */ /* 0x000fe200078e0220 */
[----:B------:R4:W-:Y:S01]  /*1f30*/  LDGSTS.E [R20+0x2a00], [R24.64], !P4 ;  /* 0x02a0000018147fae */ /* 0x0009e2000e121848 */
[----:B------:R-:W-:Y:S02]  /*1f40*/  IABS R169, R130 ;  /* 0x0000008200a97213 */ /* 0x000fe40000000000 */
[----:B------:R-:W-:Y:S01]  /*1f50*/  IMAD.HI.U32 R82, R144, R87, RZ ;  /* 0x0000005790527227 */ /* 0x000fe200078e00ff */
[----:B------:R-:W-:Y:S01]  /*1f60*/  STL.64 [R1+0xc0], R6 ;  /* 0x0000c00601007387 */ /* 0x000fe20000100a00 */
[----:B------:R-:W-:-:S02]  /*1f70*/  LOP3.LUT R155, R145, 0x1c, RZ, 0xfc, !PT ;  /* 0x0000001c919b7812 */ /* 0x000fc400078efcff */
[----:B------:R-:W-:Y:S01]  /*1f80*/  IMAD.MOV R82, RZ, RZ, -R82 ;  /* 0x000000ffff527224 */ /* 0x000fe200078e0a52 */
[----:B------:R5:W-:Y:S01]  /*1f90*/  LDGSTS.E [R20+0x2c00], [R6.64], !P4 ;  /* 0x02c0000006147fae */ /* 0x000be2000e121848 */
[----:B------:R-:W-:Y:S02]  /*1fa0*/  IABS R170, R155 ;  /* 0x0000009b00aa7213 */ /* 0x000fe40000000000 */
[----:B------:R-:W-:Y:S01]  /*1fb0*/  IMAD R166, R162, R82, R87 ;  /* 0x00000052a2a67224 */ /* 0x000fe200078e0257 */
[----:B------:R1:W-:Y:S01]  /*1fc0*/  STL.64 [R1+0xd0], R4 ;  /* 0x0000d00401007387 */ /* 0x0003e20000100a00 */
[----:B------:R-:W-:Y:S01]  /*1fd0*/  IMAD.HI.U32 R82, R144, R169, RZ ;  /* 0x000000a990527227 */ /* 0x000fe200078e00ff */
[----:B------:R-:W-:Y:S02]  /*1fe0*/  LOP3.LUT R151, R145, 0x20, RZ, 0xfc, !PT ;  /* 0x0000002091977812 */ /* 0x000fe400078efcff */
[----:B------:R1:W-:Y:S01]  /*1ff0*/  LDGSTS.E [R20+0x2e00], [R4.64], !P4 ;  /* 0x02e0000004147fae */ /* 0x0003e2000e121848 */
[----:B------:R-:W-:-:S02]  /*2000*/  ISETP.GE.U32.AND P4, PT, R2, 0x7fffffd3, PT ;  /* 0x7fffffd30200780c */ /* 0x000fc40003f86070 */
[----:B------:R-:W-:Y:S02]  /*2010*/  SHF.R.U32.HI R2, RZ, 0xe, R0 ;  /* 0x0000000eff027819 */ /* 0x000fe40000011600 */
[----:B------:R-:W-:Y:S02]  /*2020*/  IABS R171, R151 ;  /* 0x0000009700ab7213 */ /* 0x000fe40000000000 */
[C---:B------:R-:W-:Y:S02]  /*2030*/  LOP3.LUT R152, R145.reuse, 0x24, RZ, 0xfc, !PT ;  /* 0x0000002491987812 */ /* 0x040fe400078efcff */
[----:B------:R-:W-:Y:S02]  /*2040*/  LOP3.LUT R132, R145, 0x28, RZ, 0xfc, !PT ;  /* 0x0000002891847812 */ /* 0x000fe400078efcff */
[----:B------:R-:W-:Y:S01]  /*2050*/  IABS R172, R152 ;  /* 0x0000009800ac7213 */ /* 0x000fe20000000000 */
[C---:B-1----:R-:W-:Y:S01]  /*2060*/  IMAD R5, R204.reuse, 0x9, RZ ;  /* 0x00000009cc057824 */ /* 0x042fe200078e02ff */
[----:B------:R-:W-:Y:S01]  /*2070*/  IABS R173, R132 ;  /* 0x0000008400ad7213 */ /* 0x000fe20000000000 */
[----:B------:R-:W-:-:S02]  /*2080*/  IMAD R4, R204, 0xd, RZ ;  /* 0x0000000dcc047824 */ /* 0x000fc400078e02ff */
[----:B------:R-:W-:-:S04]  /*2090*/  IMAD.WIDE R36, R5, 0x4, R30 ;  /* 0x0000000405247825 */ /* 0x000fc800078e021e */
[C---:B---3--:R-:W-:Y:S01]  /*20a0*/  IMAD.WIDE R34, R5.reuse, 0x4, R26 ;  /* 0x0000000405227825 */ /* 0x048fe200078e021a */
[----:B------:R-:W-:Y:S03]  /*20b0*/  STL.64 [R1+0x18], R36 ;  /* 0x0000182401007387 */ /* 0x000fe60000100a00 */
[C---:B----4-:R-:W-:Y:S01]  /*20c0*/  IMAD.WIDE R24, R5.reuse, 0x4, R28 ;  /* 0x0000000405187825 */ /* 0x050fe200078e021c */
[----:B------:R1:W-:Y:S03]  /*20d0*/  LDGSTS.E [R20+0x4800], [R36.64], !P6 ;  /* 0x0480000024147fae */ /* 0x0003e6000f121848 */
[----:B-----5:R-:W-:Y:S01]  /*20e0*/  IMAD.WIDE R6, R5, 0x4, R32 ;  /* 0x0000000405067825 */ /* 0x020fe200078e0220 */
[----:B------:R-:W-:Y:S03]  /*20f0*/  STL.64 [R1+0x10], R34 ;  /* 0x0000102201007387 */ /* 0x000fe60000100a00 */
[C---:B------:R-:W-:Y:S01]  /*2100*/  IMAD.WIDE R74, R4.reuse, 0x4, R30 ;  /* 0x00000004044a7825 */ /* 0x040fe200078e021e */
[----:B------:R3:W-:Y:S03]  /*2110*/  LDGSTS.E [R20+0x4a00], [R34.64], !P6 ;  /* 0x04a0000022147fae */ /* 0x0007e6000f121848 */
[C---:B------:R-:W-:Y:S01]  /*2120*/  IMAD.WIDE R64, R4.reuse, 0x4, R28 ;  /* 0x0000000404407825 */ /* 0x040fe200078e021c */
[----:B------:R4:W-:Y:S03]  /*2130*/  STL.64 [R1+0x8], R24 ;  /* 0x0000081801007387 */ /* 0x0009e60000100a00 */
[----:B------:R-:W-:Y:S01]  /*2140*/  IMAD.WIDE R44, R4, 0x4, R32 ;  /* 0x00000004042c7825 */ /* 0x000fe200078e0220 */
[----:B------:R4:W-:Y:S03]  /*2150*/  LDGSTS.E [R20+0x4c00], [R24.64], !P6 ;  /* 0x04c0000018147fae */ /* 0x0009e6000f121848 */
[----:B------:R-:W-:Y:S01]  /*2160*/  IMAD.HI.U32 R157, R144, R172, RZ ;  /* 0x000000ac909d7227 */ /* 0x000fe200078e00ff */
[----:B------:R5:W-:Y:S03]  /*2170*/  STL.64 [R1], R6 ;  /* 0x0000000601007387 */ /* 0x000be60000100a00 */
[----:B------:R-:W-:Y:S01]  /*2180*/  IMAD.MOV R157, RZ, RZ, -R157 ;  /* 0x000000ffff9d7224 */ /* 0x000fe200078e0a9d */
[----:B------:R5:W-:Y:S01]  /*2190*/  LDGSTS.E [R20+0x4e00], [R6.64], !P6 ;  /* 0x04e0000006147fae */ /* 0x000be2000f121848 */
[----:B------:R-:W-:-:S02]  /*21a0*/  LOP3.LUT P6, RZ, R2, 0x1, RZ, 0xc0, !PT ;  /* 0x0000000102ff7812 */ /* 0x000fc400078cc0ff */
[----:B------:R-:W-:Y:S01]  /*21b0*/  SHF.R.U32.HI R2, RZ, 0xa, R0 ;  /* 0x0000000aff027819 */ /* 0x000fe20000011600 */
[----:B------:R1:W-:Y:S01]  /*21c0*/  LDGSTS.E [R20+0x6800], [R74.64], !P4 ;  /* 0x068000004a147fae */ /* 0x0003e2000e121848 */
[C---:B----4-:R-:W-:Y:S02]  /*21d0*/  IMAD R24, R204.reuse, 0x19, RZ ;  /* 0x00000019cc187824 */ /* 0x050fe400078e02ff */
[----:B------:R-:W-:Y:S02]  /*21e0*/  IMAD.SHL.U32 R25, R204, 0x2, RZ ;  /* 0x00000002cc197824 */ /* 0x000fe400078e00ff */
[----:B------:R-:W-:-:S04]  /*21f0*/  IMAD.WIDE R122, R24, 0x4, R30 ;  /* 0x00000004187a7825 */ /* 0x000fc800078e021e */
[----:B-----5:R-:W-:-:S04]  /*2200*/  IMAD.WIDE R6, R4, 0x4, R26 ;  /* 0x0000000404067825 */ /* 0x020fc800078e021a */
[----:B------:R-:W-:Y:S01]  /*2210*/  IMAD R4, R204, 0x15, RZ ;  /* 0x00000015cc047824 */ /* 0x000fe200078e02ff */
[----:B------:R4:W-:Y:S01]  /*2220*/  LDGSTS.E [R20+0x6a00], [R6.64], !P4 ;  /* 0x06a0000006147fae */ /* 0x0009e2000e121848 */
[----:B------:R-:W-:-:S03]  /*2230*/  IMAD.WIDE R56, R24, 0x4, R26 ;  /* 0x0000000418387825 */ /* 0x000fc600078e021a */
[----:B------:R4:W-:Y:S01]  /*2240*/  LDGSTS.E [R20+0x6c00], [R64.64], !P4 ;  /* 0x06c0000040147fae */ /* 0x0009e2000e121848 */
[----:B------:R-:W-:-:S03]  /*2250*/  IMAD.WIDE R72, R4, 0x4, R30 ;  /* 0x0000000404487825 */ /* 0x000fc600078e021e */
[----:B------:R4:W-:Y:S01]  /*2260*/  LDGSTS.E [R20+0x6e00], [R44.64], !P4 ;  /* 0x06e000002c147fae */ /* 0x0009e2000e121848 */
[----:B------:R-:W-:Y:S01]  /*2270*/  LOP3.LUT P4, RZ, R2, 0x1, RZ, 0xc0, !PT ;  /* 0x0000000102ff7812 */ /* 0x000fe2000788c0ff */
[----:B---3--:R-:W-:Y:S01]  /*2280*/  IMAD.WIDE R34, R4, 0x4, R26 ;  /* 0x0000000404227825 */ /* 0x008fe200078e021a */
[----:B------:R-:W-:Y:S01]  /*2290*/  SHF.R.U32.HI R2, RZ, 0x6, R0 ;  /* 0x00000006ff027819 */ /* 0x000fe20000011600 */
[----:B------:R4:W-:Y:S02]  /*22a0*/  LDGSTS.E [R20+0x8800], [R70.64], P6 ;  /* 0x0880000046147fae */ /* 0x0009e4000b121848 */
[----:B------:R-:W-:Y:S02]  /*22b0*/  IMAD.WIDE R128, R24, 0x4, R32 ;  /* 0x0000000418807825 */ /* 0x000fe400078e0220 */
[----:B------:R4:W-:Y:S02]  /*22c0*/  LDGSTS.E [R20+0x8a00], [R68.64], P6 ;  /* 0x08a0000044147fae */ /* 0x0009e4000b121848 */
[----:B------:R-:W-:-:S02]  /*22d0*/  IMAD.WIDE R92, R25, 0x4, R30 ;  /* 0x00000004195c7825 */ /* 0x000fc400078e021e */
[----:B------:R4:W-:Y:S02]  /*22e0*/  LDGSTS.E [R20+0x8c00], [R66.64], P6 ;  /* 0x08c0000042147fae */ /* 0x0009e4000b121848 */
[----:B------:R-:W-:Y:S02]  /*22f0*/  IMAD.WIDE R90, R25, 0x4, R26 ;  /* 0x00000004195a7825 */ /* 0x000fe400078e021a */
[----:B------:R4:W-:Y:S01]  /*2300*/  LDGSTS.E [R20+0x8e00], [R76.64], P6 ;  /* 0x08e000004c147fae */ /* 0x0009e2000b121848 */
[----:B------:R-:W-:Y:S01]  /*2310*/  LOP3.LUT P6, RZ, R2, 0x1, RZ, 0xc0, !PT ;  /* 0x0000000102ff7812 */ /* 0x000fe200078cc0ff */
[C---:B------:R-:W-:Y:S02]  /*2320*/  IMAD.WIDE R2, R4.reuse, 0x4, R28 ;  /* 0x0000000404027825 */ /* 0x040fe400078e021c */
[----:B------:R4:W-:Y:S02]  /*2330*/  LDGSTS.E [R20+0xa800], [R72.64], P4 ;  /* 0x0a80000048147fae */ /* 0x0009e4000a121848 */
[----:B------:R-:W-:-:S02]  /*2340*/  IMAD.WIDE R4, R4, 0x4, R32 ;  /* 0x0000000404047825 */ /* 0x000fc400078e0220 */
[----:B------:R4:W-:Y:S02]  /*2350*/  LDGSTS.E [R20+0xaa00], [R34.64], P4 ;  /* 0x0aa0000022147fae */ /* 0x0009e4000a121848 */
[C---:B------:R-:W-:Y:S02]  /*2360*/  IMAD.WIDE R88, R25.reuse, 0x4, R28 ;  /* 0x0000000419587825 */ /* 0x040fe400078e021c */
[----:B------:R4:W-:Y:S02]  /*2370*/  LDGSTS.E [R20+0xac00], [R2.64], P4 ;  /* 0x0ac0000002147fae */ /* 0x0009e4000a121848 */
[----:B-1----:R-:W-:Y:S02]  /*2380*/  IMAD.WIDE R36, R25, 0x4, R32 ;  /* 0x0000000419247825 */ /* 0x002fe400078e0220 */
[----:B------:R4:W-:Y:S01]  /*2390*/  LDGSTS.E [R20+0xae00], [R4.64], P4 ;  /* 0x0ae0000004147fae */ /* 0x0009e2000a121848 */
[----:B------:R-:W-:Y:S01]  /*23a0*/  LOP3.LUT P4, RZ, R48, 0x1, RZ, 0xc0, !PT ;  /* 0x0000000130ff7812 */ /* 0x000fe2000788c0ff */
[----:B------:R-:W-:-:S02]  /*23b0*/  IMAD.WIDE R48, R24, 0x4, R28 ;  /* 0x0000000418307825 */ /* 0x000fc400078e021c */
[----:B------:R4:W-:Y:S02]  /*23c0*/  LDGSTS.E [R20+0xc800], [R122.64], P6 ;  /* 0x0c8000007a147fae */ /* 0x0009e4000b121848 */
[----:B------:R-:W-:Y:S02]  /*23d0*/  IMAD R24, R204, 0x1d, RZ ;  /* 0x0000001dcc187824 */ /* 0x000fe400078e02ff */
[----:B------:R4:W-:Y:S01]  /*23e0*/  LDGSTS.E [R20+0xca00], [R56.64], P6 ;  /* 0x0ca0000038147fae */ /* 0x0009e2000b121848 */
[----:B------:R-:W-:Y:S01]  /*23f0*/  IMAD R172, R162, R157, R172 ;  /* 0x0000009da2ac7224 */ /* 0x000fe200078e02ac */
[----:B------:R-:W-:Y:S01]  /*2400*/  LOP3.LUT R157, R145, 0x38, RZ, 0xfc, !PT ;  /* 0x00000038919d7812 */ /* 0x000fe200078efcff */
[C---:B------:R-:W-:Y:S01]  /*2410*/  IMAD.WIDE R118, R24.reuse, 0x4, R30 ;  /* 0x0000000418767825 */ /* 0x040fe200078e021e */
[----:B------:R4:W-:Y:S02]  /*2420*/  LDGSTS.E [R20+0xcc00], [R48.64], P6 ;  /* 0x0cc0000030147fae */ /* 0x0009e4000b121848 */
[----:B------:R-:W-:Y:S01]  /*2430*/  IABS R177, R157 ;  /* 0x0000009d00b17213 */ /* 0x000fe20000000000 */
[----:B------:R-:W-:Y:S01]  /*2440*/  IMAD.WIDE R124, R24, 0x4, R26 ;  /* 0x00000004187c7825 */ /* 0x000fe200078e021a */
[----:B------:R4:W-:Y:S01]  /*2450*/  LDGSTS.E [R20+0xce00], [R128.64], P6 ;  /* 0x0ce0000080147fae */ /* 0x0009e2000b121848 */
[----:B------:R-:W-:-:S02]  /*2460*/  ISETP.GE.U32.AND P6, PT, R78, 0x7fffffde, PT ;  /* 0x7fffffde4e00780c */ /* 0x000fc40003fc6070 */
[C---:B------:R-:W-:Y:S01]  /*2470*/  IMAD.WIDE R126, R24.reuse, 0x4, R28 ;  /* 0x00000004187e7825 */ /* 0x040fe200078e021c */
[----:B------:R4:W-:Y:S03]  /*2480*/  LDGSTS.E [R20+0xe800], [R118.64], P4 ;  /* 0x0e80000076147fae */ /* 0x0009e6000a121848 */
[----:B------:R-:W-:Y:S01]  /*2490*/  IMAD.WIDE R120, R24, 0x4, R32 ;  /* 0x0000000418787825 */ /* 0x000fe200078e0220 */
[----:B------:R4:W-:Y:S03]  /*24a0*/  LDGSTS.E [R20+0xea00], [R124.64], P4 ;  /* 0x0ea000007c147fae */ /* 0x0009e6000a121848 */
[----:B------:R-:W-:Y:S01]  /*24b0*/  IMAD.HI.U32 R78, R144, R163, RZ ;  /* 0x000000a3904e7227 */ /* 0x000fe200078e00ff */
[----:B------:R4:W-:Y:S03]  /*24c0*/  LDGSTS.E [R20+0xec00], [R126.64], P4 ;  /* 0x0ec000007e147fae */ /* 0x0009e6000a121848 */
[----:B------:R-:W-:Y:S01]  /*24d0*/  IMAD.MOV R78, RZ, RZ, -R78 ;  /* 0x000000ffff4e7224 */ /* 0x000fe200078e0a4e */
[----:B------:R4:W-:Y:S01]  /*24e0*/  LDGSTS.E [R20+0xee00], [R120.64], P4 ;  /* 0x0ee0000078147fae */ /* 0x0009e2000a121848 */
[----:B------:R-:W-:Y:S01]  /*24f0*/  IMAD R24, R204, 0x6, RZ ;  /* 0x00000006cc187824 */ /* 0x000fe200078e02ff */
[----:B------:R-:W-:Y:S01]  /*2500*/  LOP3.LUT P4, RZ, R79, 0x1, RZ, 0xc0, !PT ;  /* 0x000000014fff7812 */ /* 0x000fe2000788c0ff */
[----:B------:R-:W-:Y:S01]  /*2510*/  IMAD R163, R162, R78, R163 ;  /* 0x0000004ea2a37224 */ /* 0x000fe200078e02a3 */
[----:B------:R-:W-:Y:S01]  /*2520*/  STL.64 [R1+0x118], R92 ;  /* 0x0001185c01007387 */ /* 0x000fe20000100a00 */
[----:B------:R-:W-:-:S03]  /*2530*/  IMAD.HI.U32 R78, R144, R85, RZ ;  /* 0x00000055904e7227 */ /* 0x000fc600078e00ff */
[----:B------:R1:W-:Y:S01]  /*2540*/  STL.64 [R1+0x110], R90 ;  /* 0x0001105a01007387 */ /* 0x0003e20000100a00 */
[----:B------:R-:W-:Y:S01]  /*2550*/  IMAD.HI.U32 R79, R144, R165, RZ ;  /* 0x000000a5904f7227 */ /* 0x000fe200078e00ff */
[----:B----4-:R-:W-:Y:S02]  /*2560*/  LOP3.LUT R20, R21, 0x40, RZ, 0x3c, !PT ;  /* 0x0000004015147812 */ /* 0x010fe400078e3cff */
[----:B------:R3:W-:Y:S01]  /*2570*/  STL.64 [R1+0x108], R88 ;  /* 0x0001085801007387 */ /* 0x0007e20000100a00 */
[----:B------:R-:W-:Y:S02]  /*2580*/  IMAD.MOV R78, RZ, RZ, -R78 ;  /* 0x000000ffff4e7224 */ /* 0x000fe400078e0a4e */
[----:B------:R-:W-:Y:S01]  /*2590*/  IMAD.MOV R79, RZ, RZ, -R79 ;  /* 0x000000ffff4f7224 */ /* 0x000fe200078e0a4f */
[----:B------:R4:W-:Y:S01]  /*25a0*/  LDGSTS.E [R20+0x1000], [R92.64], !P6 ;  /* 0x010000005c147fae */ /* 0x0009e2000f121848 */
[C---:B------:R-:W-:Y:S01]  /*25b0*/  IMAD R164, R162.reuse, R78, R85 ;  /* 0x0000004ea2a47224 */ /* 0x040fe200078e0255 */
[----:B------:R-:W-:Y:S01]  /*25c0*/  LOP3.LUT R78, R145, 0x10, RZ, 0xfc, !PT ;  /* 0x00000010914e7812 */ /* 0x000fe200078efcff */
[----:B------:R-:W-:Y:S01]  /*25d0*/  IMAD R165, R162, R79, R165 ;  /* 0x0000004fa2a57224 */ /* 0x000fe200078e02a5 */
[----:B------:R1:W-:Y:S01]  /*25e0*/  LDGSTS.E [R20+0x1200], [R90.64], !P6 ;  /* 0x012000005a147fae */ /* 0x0003e2000f121848 */
[----:B------:R-:W-:-:S02]  /*25f0*/  SHF.R.U32.HI R79, RZ, 0x9, R0 ;  /* 0x00000009ff4f7819 */ /* 0x000fc40000011600 */
[----:B------:R-:W-:Y:S01]  /*2600*/  IABS R167, R78 ;  /* 0x0000004e00a77213 */ /* 0x000fe20000000000 */
[----:B------:R3:W-:Y:S04]  /*2610*/  LDGSTS.E [R20+0x1400], [R88.64], !P6 ;  /* 0x0140000058147fae */ /* 0x0007e8000f121848 */
[----:B------:R5:W-:Y:S01]  /*2620*/  LDGSTS.E [R20+0x1600], [R36.64], !P6 ;  /* 0x0160000024147fae */ /* 0x000be2000f121848 */
[----:B------:R-:W-:Y:S01]  /*2630*/  ISETP.GT.U32.AND P6, PT, R162, R163, PT ;  /* 0x000000a3a200720c */ /* 0x000fe20003fc4070 */
[C---:B-1----:R-:W-:Y:S02]  /*2640*/  IMAD.WIDE R90, R24.reuse, 0x4, R30 ;  /* 0x00000004185a7825 */ /* 0x042fe400078e021e */
[----:B------:R5:W-:Y:S02]  /*2650*/  STL.64 [R1+0x100], R36 ;  /* 0x0001002401007387 */ /* 0x000be40000100a00 */
[----:B---3--:R-:W-:-:S02]  /*2660*/  IMAD.WIDE R88, R24, 0x4, R26 ;  /* 0x0000000418587825 */ /* 0x008fc400078e021a */
[----:B------:R-:W-:Y:S04]  /*2670*/  STL.64 [R1+0xd8], R90 ;  /* 0x0000d85a01007387 */ /* 0x000fe80000100a00 */
[----:B------:R1:W-:Y:S02]  /*2680*/  LDGSTS.E [R20+0x3000], [R90.64], !P0 ;  /* 0x030000005a147fae */ /* 0x0003e4000c121848 */
[----:B------:R-:W-:Y:S02]  /*2690*/  @!P6 IMAD.IADD R163, R163, 0x1, -R162 ;  /* 0x00000001a3a3e824 */ /* 0x000fe400078e0aa2 */
[----:B-----5:R-:W-:Y:S01]  /*26a0*/  IMAD.WIDE R36, R24, 0x4, R28 ;  /* 0x0000000418247825 */ /* 0x020fe200078e021c */
[----:B------:R-:W-:Y:S02]  /*26b0*/  STL.64 [R1+0xc8], R88 ;  /* 0x0000c85801007387 */ /* 0x000fe40000100a00 */
[----:B------:R-:W-:Y:S01]  /*26c0*/  ISETP.GT.U32.AND P6, PT, R162, R163, PT ;  /* 0x000000a3a200720c */ /* 0x000fe20003fc4070 */
[----:B------:R-:W-:Y:S01]  /*26d0*/  IMAD.WIDE R24, R24, 0x4, R32 ;  /* 0x0000000418187825 */ /* 0x000fe200078e0220 */
[----:B------:R3:W-:Y:S04]  /*26e0*/  LDGSTS.E [R20+0x3200], [R88.64], !P0 ;  /* 0x0320000058147fae */ /* 0x0007e8000c121848 */
[----:B------:R-:W-:Y:S04]  /*26f0*/  STL.64 [R1+0x68], R36 ;  /* 0x0000682401007387 */ /* 0x000fe80000100a00 */
[----:B------:R5:W-:Y:S03]  /*2700*/  LDGSTS.E [R20+0x3400], [R36.64], !P0 ;  /* 0x0340000024147fae */ /* 0x000be6000c121848 */
[----:B------:R-:W-:Y:S01]  /*2710*/  @!P6 IMAD.IADD R163, R163, 0x1, -R162 ;  /* 0x00000001a3a3e824 */ /* 0x000fe200078e0aa2 */
[----:B------:R-:W-:Y:S01]  /*2720*/  ISETP.GT.U32.AND P6, PT, R162, R165, PT ;  /* 0x000000a5a200720c */ /* 0x000fe20003fc4070 */
[----:B------:R1:W-:Y:S04]  /*2730*/  STL.64 [R1+0x60], R24 ;  /* 0x0000601801007387 */ /* 0x0003e80000100a00 */
[----:B------:R1:W-:Y:S01]  /*2740*/  LDGSTS.E [R20+0x3600], [R24.64], !P0 ;  /* 0x0360000018147fae */ /* 0x0003e2000c121848 */
[----:B------:R-:W-:Y:S01]  /*2750*/  LOP3.LUT P0, RZ, R84, 0x1, RZ, 0xc0, !PT ;  /* 0x0000000154ff7812 */ /* 0x000fe2000780c0ff */
[----:B------:R-:W-:-:S04]  /*2760*/  IMAD.HI.U32 R84, R144, R167, RZ ;  /* 0x000000a790547227 */ /* 0x000fc800078e00ff */
[----:B------:R-:W-:Y:S02]  /*2770*/  IMAD.MOV R84, RZ, RZ, -R84 ;  /* 0x000000ffff547224 */ /* 0x000fe400078e0a54 */
[----:B------:R-:W-:Y:S02]  /*2780*/  @!P6 IMAD.IADD R165, R165, 0x1, -R162 ;  /* 0x00000001a5a5e824 */ /* 0x000fe400078e0aa2 */
[----:B------:R-:W-:Y:S02]  /*2790*/  IMAD R167, R162, R84, R167 ;  /* 0x00000054a2a77224 */ /* 0x000fe400078e02a7 */
[C---:B-1----:R-:W-:Y:S02]  /*27a0*/  IMAD R24, R204.reuse, 0xa, RZ ;  /* 0x0000000acc187824 */ /* 0x042fe400078e02ff */
[----:B------:R-:W-:Y:S02]  /*27b0*/  IMAD R25, R204, 0xe, RZ ;  /* 0x0000000ecc197824 */ /* 0x000fe400078e02ff */
[----:B------:R-:W-:-:S04]  /*27c0*/  IMAD.WIDE R250, R24, 0x4, R30 ;  /* 0x0000000418fa7825 */ /* 0x000fc800078e021e */
[C---:B------:R-:W-:Y:S01]  /*27d0*/  IMAD.WIDE R248, R24.reuse, 0x4, R26 ;  /* 0x0000000418f87825 */ /* 0x040fe200078e021a */
[----:B------:R5:W-:Y:S03]  /*27e0*/  LDGSTS.E [R20+0x5000], [R250.64], !P1 ;  /* 0x05000000fa147fae */ /* 0x000be6000c921848 */
[C---:B------:R-:W-:Y:S01]  /*27f0*/  IMAD.WIDE R244, R24.reuse, 0x4, R28 ;  /* 0x0000000418f47825 */ /* 0x040fe200078e021c */
[----:B------:R5:W-:Y:S03]  /*2800*/  LDGSTS.E [R20+0x5200], [R248.64], !P1 ;  /* 0x05200000f8147fae */ /* 0x000be6000c921848 */
[----:B------:R-:W-:Y:S01]  /*2810*/  IMAD.WIDE R242, R24, 0x4, R32 ;  /* 0x0000000418f27825 */ /* 0x000fe200078e0220 */
[----:B------:R5:W-:Y:S03]  /*2820*/  LDGSTS.E [R20+0x5400], [R244.64], !P1 ;  /* 0x05400000f4147fae */ /* 0x000be6000c921848 */
[----:B------:R-:W-:Y:S01]  /*2830*/  IMAD.WIDE R106, R25, 0x4, R30 ;  /* 0x00000004196a7825 */ /* 0x000fe200078e021e */
[----:B------:R5:W-:Y:S01]  /*2840*/  LDGSTS.E [R20+0x5600], [R242.64], !P1 ;  /* 0x05600000f2147fae */ /* 0x000be2000c921848 */
[----:B------:R-:W-:-:S02]  /*2850*/  ISETP.GT.U32.AND P1, PT, R162, R164, PT ;  /* 0x000000a4a200720c */ /* 0x000fc40003f24070 */
[C---:B------:R-:W-:Y:S01]  /*2860*/  IMAD.WIDE R114, R25.reuse, 0x4, R26 ;  /* 0x0000000419727825 */ /* 0x040fe200078e021a */
[----:B------:R5:W-:Y:S03]  /*2870*/  LDGSTS.E [R20+0x7000], [R106.64], !P5 ;  /* 0x070000006a147fae */ /* 0x000be6000e921848 */
[C---:B------:R-:W-:Y:S01]  /*2880*/  IMAD.WIDE R116, R25.reuse, 0x4, R28 ;  /* 0x0000000419747825 */ /* 0x040fe200078e021c */
[----:B------:R5:W-:Y:S03]  /*2890*/  LDGSTS.E [R20+0x7200], [R114.64], !P5 ;  /* 0x0720000072147fae */ /* 0x000be6000e921848 */
[----:B------:R-:W-:Y:S01]  /*28a0*/  IMAD.WIDE R112, R25, 0x4, R32 ;  /* 0x0000000419707825 */ /* 0x000fe200078e0220 */
[----:B------:R5:W-:Y:S03]  /*28b0*/  LDGSTS.E [R20+0x7400], [R116.64], !P5 ;  /* 0x0740000074147fae */ /* 0x000be6000e921848 */
[----:B------:R-:W-:Y:S01]  /*28c0*/  @!P1 IMAD.IADD R164, R164, 0x1, -R162 ;  /* 0x00000001a4a49824 */ /* 0x000fe200078e0aa2 */
[----:B------:R-:W-:Y:S01]  /*28d0*/  ISETP.GE.AND P1, PT, R145, RZ, PT ;  /* 0x000000ff9100720c */ /* 0x000fe20003f26270 */
[----:B------:R-:W-:Y:S01]  /*28e0*/  IMAD R24, R204, 0x12, RZ ;  /* 0x00000012cc187824 */ /* 0x000fe200078e02ff */
[----:B------:R5:W-:Y:S01]  /*28f0*/  LDGSTS.E [R20+0x7600], [R112.64], !P5 ;  /* 0x0760000070147fae */ /* 0x000be2000e921848 */
[----:B------:R-:W-:Y:S01]  /*2900*/  ISETP.GT.U32.AND P5, PT, R162, R165, PT ;  /* 0x000000a5a200720c */ /* 0x000fe20003fa4070 */
[----:B------:R-:W-:Y:S01]  /*2910*/  IMAD R25, R204, 0x1a, RZ ;  /* 0x0000001acc197824 */ /* 0x000fe200078e02ff */
[----:B------:R-:W-:Y:S01]  /*2920*/  ISETP.GT.U32.AND P6, PT, R162, R164, PT ;  /* 0x000000a4a200720c */ /* 0x000fe20003fc4070 */
[----:B------:R-:W-:-:S04]  /*2930*/  IMAD.WIDE R98, R24, 0x4, R30 ;  /* 0x0000000418627825 */ /* 0x000fc800078e021e */
[C---:B------:R-:W-:Y:S01]  /*2940*/  IMAD.WIDE R108, R24.reuse, 0x4, R26 ;  /* 0x00000004186c7825 */ /* 0x040fe200078e021a */
[----:B------:R5:W-:Y:S03]  /*2950*/  LDGSTS.E [R20+0x9000], [R98.64], P0 ;  /* 0x0900000062147fae */ /* 0x000be60008121848 */
[C---:B------:R-:W-:Y:S01]  /*2960*/  IMAD.WIDE R110, R24.reuse, 0x4, R28 ;  /* 0x00000004186e7825 */ /* 0x040fe200078e021c */
[----:B------:R5:W-:Y:S03]  /*2970*/  LDGSTS.E [R20+0x9200], [R108.64], P0 ;  /* 0x092000006c147fae */ /* 0x000be60008121848 */
[----:B------:R-:W-:Y:S01]  /*2980*/  IMAD.WIDE R104, R24, 0x4, R32 ;  /* 0x0000000418687825 */ /* 0x000fe200078e0220 */
[----:B------:R5:W-:Y:S03]  /*2990*/  LDGSTS.E [R20+0x9400], [R110.64], P0 ;  /* 0x094000006e147fae */ /* 0x000be60008121848 */
[----:B------:R-:W-:Y:S01]  /*29a0*/  @!P1 IMAD.MOV R163, RZ, RZ, -R163 ;  /* 0x000000ffffa39224 */ /* 0x000fe200078e0aa3 */
[----:B------:R5:W-:Y:S01]  /*29b0*/  LDGSTS.E [R20+0x9600], [R104.64], P0 ;  /* 0x0960000068147fae */ /* 0x000be20008121848 */
[----:B------:R-:W-:Y:S01]  /*29c0*/  ISETP.GT.U32.AND P0, PT, R162, R166, PT ;  /* 0x000000a6a200720c */ /* 0x000fe20003f04070 */
[--C-:B------:R-:W-:Y:S01]  /*29d0*/  @!P6 IMAD.IADD R164, R164, 0x1, -R162.reuse ;  /* 0x00000001a4a4e824 */ /* 0x100fe200078e0aa2 */
[----:B------:R-:W-:Y:S01]  /*29e0*/  LOP3.LUT P1, RZ, R79, 0x1, RZ, 0xc0, !PT ;  /* 0x000000014fff7812 */ /* 0x000fe2000782c0ff */
[----:B------:R-:W-:Y:S01]  /*29f0*/  @!P5 IMAD.IADD R165, R165, 0x1, -R162 ;  /* 0x00000001a5a5d824 */ /* 0x000fe200078e0aa2 */
[----:B------:R-:W-:Y:S01]  /*2a00*/  ISETP.GE.AND P6, PT, R83, RZ, PT ;  /* 0x000000ff5300720c */ /* 0x000fe20003fc6270 */
[----:B------:R-:W-:Y:S01]  /*2a10*/  IMAD.HI.U32 R79, R144, R168, RZ ;  /* 0x000000a8904f7227 */ /* 0x000fe200078e00ff */
[----:B------:R-:W-:-:S03]  /*2a20*/  ISETP.GT.U32.AND P5, PT, R162, R167, PT ;  /* 0x000000a7a200720c */ /* 0x000fc60003fa4070 */
[----:B------:R-:W-:Y:S02]  /*2a30*/  IMAD.MOV R83, RZ, RZ, -R79 ;  /* 0x000000ffff537224 */ /* 0x000fe400078e0a4f */
[----:B------:R-:W-:Y:S02]  /*2a40*/  IMAD R24, R204, 0x16, RZ ;  /* 0x00000016cc187824 */ /* 0x000fe400078e02ff */
[----:B------:R-:W-:Y:S01]  /*2a50*/  @!P0 IMAD.IADD R166, R166, 0x1, -R162 ;  /* 0x00000001a6a68824 */ /* 0x000fe200078e0aa2 */
[----:B------:R-:W-:Y:S01]  /*2a60*/  ISETP.GE.AND P0, PT, R81, RZ, PT ;  /* 0x000000ff5100720c */ /* 0x000fe20003f06270 */
[----:B------:R-:W-:Y:S02]  /*2a70*/  IMAD R168, R162, R83, R168 ;  /* 0x00000053a2a87224 */ /* 0x000fe400078e02a8 */
[----:B------:R-:W-:-:S04]  /*2a80*/  IMAD.WIDE R90, R24, 0x4, R30 ;  /* 0x00000004185a7825 */ /* 0x000fc800078e021e */
[----:B------:R-:W-:Y:S01]  /*2a90*/  @!P6 IMAD.MOV R164, RZ, RZ, -R164 ;  /* 0x000000ffffa4e224 */ /* 0x000fe200078e0aa4 */
[----:B------:R-:W-:Y:S01]  /*2aa0*/  ISETP.GT.U32.AND P6, PT, R162, R168, PT ;  /* 0x000000a8a200720c */ /* 0x000fe20003fc4070 */
[----:B------:R-:W-:Y:S01]  /*2ab0*/  IMAD.MOV R79, RZ, RZ, -R82 ;  /* 0x000000ffff4f7224 */ /* 0x000fe200078e0a52 */
[----:B------:R5:W-:Y:S01]  /*2ac0*/  LDGSTS.E [R20+0xb000], [R90.64], P1 ;  /* 0x0b0000005a147fae */ /* 0x000be20008921848 */
[----:B------:R-:W-:-:S04]  /*2ad0*/  IMAD.WIDE R100, R24, 0x4, R26 ;  /* 0x0000000418647825 */ /* 0x000fc800078e021a */
[----:B------:R-:W-:Y:S01]  /*2ae0*/  @!P5 IMAD.IADD R167, R167, 0x1, -R162 ;  /* 0x00000001a7a7d824 */ /* 0x000fe200078e0aa2 */
[----:B------:R-:W-:Y:S01]  /*2af0*/  ISETP.GT.U32.AND P5, PT, R162, R166, PT ;  /* 0x000000a6a200720c */ /* 0x000fe20003fa4070 */
[----:B------:R-:W-:Y:S01]  /*2b00*/  IMAD.WIDE R102, R24, 0x4, R28 ;  /* 0x0000000418667825 */ /* 0x000fe200078e021c */
[----:B------:R5:W-:Y:S03]  /*2b10*/  LDGSTS.E [R20+0xb200], [R100.64], P1 ;  /* 0x0b20000064147fae */ /* 0x000be60008921848 */
[----:B------:R-:W-:Y:S01]  /*2b20*/  IMAD.HI.U32 R81, R144, R170, RZ ;  /* 0x000000aa90517227 */ /* 0x000fe200078e00ff */
[----:B------:R5:W-:Y:S03]  /*2b30*/  LDGSTS.E [R20+0xb400], [R102.64], P1 ;  /* 0x0b40000066147fae */ /* 0x000be60008921848 */
[----:B------:R-:W-:-:S04]  /*2b40*/  IMAD.WIDE R96, R24, 0x4, R32 ;  /* 0x0000000418607825 */ /* 0x000fc800078e0220 */
[C---:B------:R-:W-:Y:S01]  /*2b50*/  IMAD R169, R162.reuse, R79, R169 ;  /* 0x0000004fa2a97224 */ /* 0x040fe200078e02a9 */
[----:B------:R5:W-:Y:S01]  /*2b60*/  LDGSTS.E [R20+0xb600], [R96.64], P1 ;  /* 0x0b60000060147fae */ /* 0x000be20008921848 */
[----:B------:R-:W-:Y:S01]  /*2b70*/  IMAD.MOV R81, RZ, RZ, -R81 ;  /* 0x000000ffff517224 */ /* 0x000fe200078e0a51 */
[C---:B------:R-:W-:Y:S01]  /*2b80*/  ISETP.GT.U32.AND P1, PT, R162.reuse, R167, PT ;  /* 0x000000a7a200720c */ /* 0x040fe20003f24070 */
[----:B------:R-:W-:Y:S01]  /*2b90*/  @!P0 IMAD.MOV R165, RZ, RZ, -R165 ;  /* 0x000000ffffa58224 */ /* 0x000fe200078e0aa5 */
[C---:B------:R-:W-:Y:S01]  /*2ba0*/  ISETP.GT.U32.AND P0, PT, R162.reuse, R169, PT ;  /* 0x000000a9a200720c */ /* 0x040fe20003f04070 */
[----:B------:R-:W-:Y:S01]  /*2bb0*/  IMAD R170, R162, R81, R170 ;  /* 0x00000051a2aa7224 */ /* 0x000fe200078e02aa */
[----:B------:R-:W-:Y:S01]  /*2bc0*/  SHF.R.U32.HI R79, RZ, 0x5, R0 ;  /* 0x00000005ff4f7819 */ /* 0x000fe20000011600 */
[--C-:B------:R-:W-:Y:S02]  /*2bd0*/  @!P6 IMAD.IADD R168, R168, 0x1, -R162.reuse ;  /* 0x00000001a8a8e824 */ /* 0x100fe400078e0aa2 */
[----:B------:R-:W-:Y:S01]  /*2be0*/  @!P5 IMAD.IADD R166, R166, 0x1, -R162 ;  /* 0x00000001a6a6d824 */ /* 0x000fe200078e0aa2 */
[----:B------:R-:W-:Y:S01]  /*2bf0*/  ISETP.GT.U32.AND P6, PT, R162, R170, PT ;  /* 0x000000aaa200720c */ /* 0x000fe20003fc4070 */
[----:B------:R-:W-:Y:S01]  /*2c00*/  IMAD.WIDE R82, R25, 0x4, R30 ;  /* 0x0000000419527825 */ /* 0x000fe200078e021e */
[----:B------:R-:W-:-:S03]  /*2c10*/  LOP3.LUT P5, RZ, R79, 0x1, RZ, 0xc0, !PT ;  /* 0x000000014fff7812 */ /* 0x000fc600078ac0ff */
[--C-:B------:R-:W-:Y:S01]  /*2c20*/  @!P1 IMAD.IADD R167, R167, 0x1, -R162.reuse ;  /* 0x00000001a7a79824 */ /* 0x100fe200078e0aa2 */
[----:B------:R-:W-:Y:S01]  /*2c30*/  ISETP.GE.AND P1, PT, R80, RZ, PT ;  /* 0x000000ff5000720c */ /* 0x000fe20003f26270 */
[----:B------:R-:W-:Y:S01]  /*2c40*/  @!P0 IMAD.IADD R169, R169, 0x1, -R162 ;  /* 0x00000001a9a98824 */ /* 0x000fe200078e0aa2 */
[----:B------:R-:W-:Y:S01]  /*2c50*/  ISETP.GE.AND P0, PT, R78, RZ, PT ;  /* 0x000000ff4e00720c */ /* 0x000fe20003f06270 */
[----:B------:R-:W-:-:S04]  /*2c60*/  IMAD.HI.U32 R79, R144, R171, RZ ;  /* 0x000000ab904f7227 */ /* 0x000fc800078e00ff */
[C---:B----4-:R-:W-:Y:S02]  /*2c70*/  IMAD.WIDE R92, R25.reuse, 0x4, R26 ;  /* 0x00000004195c7825 */ /* 0x050fe400078e021a */
[----:B------:R5:W-:Y:S02]  /*2c80*/  LDGSTS.E [R20+0xd000], [R82.64], P5 ;  /* 0x0d00000052147fae */ /* 0x000be4000a921848 */
[C---:B------:R-:W-:Y:S02]  /*2c90*/  IMAD.WIDE R94, R25.reuse, 0x4, R28 ;  /* 0x00000004195e7825 */ /* 0x040fe400078e021c */
[----:B------:R5:W-:Y:S02]  /*2ca0*/  LDGSTS.E [R20+0xd200], [R92.64], P5 ;  /* 0x0d2000005c147fae */ /* 0x000be4000a921848 */
[----:B---3--:R-:W-:Y:S02]  /*2cb0*/  IMAD.WIDE R88, R25, 0x4, R32 ;  /* 0x0000000419587825 */ /* 0x008fe400078e0220 */
[----:B------:R5:W-:Y:S02]  /*2cc0*/  LDGSTS.E [R20+0xd400], [R94.64], P5 ;  /* 0x0d4000005e147fae */ /* 0x000be4000a921848 */
[----:B------:R-:W-:-:S02]  /*2cd0*/  IMAD.MOV R79, RZ, RZ, -R79 ;  /* 0x000000ffff4f7224 */ /* 0x000fc400078e0a4f */
[----:B------:R-:W-:Y:S01]  /*2ce0*/  @!P6 IMAD.IADD R170, R170, 0x1, -R162 ;  /* 0x00000001aaaae824 */ /* 0x000fe200078e0aa2 */
[----:B------:R5:W-:Y:S01]  /*2cf0*/  LDGSTS.E [R20+0xd600], [R88.64], P5 ;  /* 0x0d60000058147fae */ /* 0x000be2000a921848 */
[----:B------:R-:W-:Y:S01]  /*2d00*/  IMAD R24, R204, 0x1e, RZ ;  /* 0x0000001ecc187824 */ /* 0x000fe200078e02ff */
[C---:B------:R-:W-:Y:S01]  /*2d10*/  ISETP.GT.U32.AND P5, PT, R162.reuse, R168, PT ;  /* 0x000000a8a200720c */ /* 0x040fe20003fa4070 */
[C---:B------:R-:W-:Y:S01]  /*2d20*/  IMAD R171, R162.reuse, R79, R171 ;  /* 0x0000004fa2ab7224 */ /* 0x040fe200078e02ab */
        /* <DEDUP_REMOVED lines=9> */
[----:B------:R-:W-:Y:S01]  /*2dc0*/  ISETP.GT.U32.AND P1, PT, R162, R171, PT ;  /* 0x000000aba200720c */ /* 0x000fe20003f24070 */
[----:B------:R-:W-:Y:S01]  /*2dd0*/  @!P0 IMAD.MOV R167, RZ, RZ, -R167 ;  /* 0x000000ffffa78224 */ /* 0x000fe200078e0aa7 */
[----:B------:R-:W-:Y:S01]  /*2de0*/  ISETP.GE.U32.AND P0, PT, R174, 0x7fffffdd, PT ;  /* 0x7fffffddae00780c */ /* 0x000fe20003f06070 */
[----:B------:R5:W-:Y:S01]  /*2df0*/  LDGSTS.E [R20+0xf600], [R80.64], P4 ;  /* 0x0f60000050147fae */ /* 0x000be2000a121848 */
[--C-:B------:R-:W-:Y:S01]  /*2e00*/  @!P5 IMAD.IADD R168, R168, 0x1, -R162.reuse ;  /* 0x00000001a8a8d824 */ /* 0x100fe200078e0aa2 */
[----:B------:R-:W-:Y:S01]  /*2e10*/  ISETP.GE.AND P5, PT, R156, RZ, PT ;  /* 0x000000ff9c00720c */ /* 0x000fe20003fa6270 */
[----:B------:R-:W-:Y:S01]  /*2e20*/  @!P6 IMAD.IADD R170, R170, 0x1, -R162 ;  /* 0x00000001aaaae824 */ /* 0x000fe200078e0aa2 */
[----:B------:R-:W-:Y:S01]  /*2e30*/  ISETP.GT.U32.AND P6, PT, R162, R172, PT ;  /* 0x000000aca200720c */ /* 0x000fe20003fc4070 */
[----:B------:R-:W-:Y:S01]  /*2e40*/  IMAD.HI.U32 R156, R144, R173, RZ ;  /* 0x000000ad909c7227 */ /* 0x000fe200078e00ff */
[----:B------:R-:W-:-:S03]  /*2e50*/  ISETP.GT.U32.AND P4, PT, R162, R169, PT ;  /* 0x000000a9a200720c */ /* 0x000fc60003f84070 */
[----:B------:R-:W-:Y:S02]  /*2e60*/  IMAD.MOV R156, RZ, RZ, -R156 ;  /* 0x000000ffff9c7224 */ /* 0x000fe400078e0a9c */
[----:B------:R-:W-:Y:S01]  /*2e70*/  @!P1 IMAD.IADD R171, R171, 0x1, -R162 ;  /* 0x00000001abab9824 */ /* 0x000fe200078e0aa2 */
[----:B------:R-:W-:Y:S01]  /*2e80*/  ISETP.GE.AND P1, PT, R155, RZ, PT ;  /* 0x000000ff9b00720c */ /* 0x000fe20003f26270 */
[----:B-----5:R-:W-:Y:S01]  /*2e90*/  IMAD R20, R204, 0x3, RZ ;  /* 0x00000003cc147824 */ /* 0x020fe200078e02ff */
[----:B------:R-:W-:Y:S01]  /*2ea0*/  IADD3 R155, R138, -0xc, RZ ;  /* 0xfffffff48a9b7810 */ /* 0x000fe20007ffe0ff */
[----:B------:R-:W-:Y:S01]  /*2eb0*/  IMAD R173, R162, R156, R173 ;  /* 0x0000009ca2ad7224 */ /* 0x000fe200078e02ad */
[----:B------:R-:W-:Y:S01]  /*2ec0*/  LOP3.LUT R156, R145, 0x30, RZ, 0xfc, !PT ;  /* 0x00000030919c7812 */ /* 0x000fe200078efcff */
[----:B------:R-:W-:-:S03]  /*2ed0*/  IMAD.WIDE R180, R20, 0x4, R30 ;  /* 0x0000000414b47825 */ /* 0x000fc600078e021e */
[----:B------:R-:W-:Y:S01]  /*2ee0*/  IABS R175, R156 ;  /* 0x0000009c00af7213 */ /* 0x000fe20000000000 */
[C---:B------:R-:W-:Y:S01]  /*2ef0*/  IMAD.WIDE R178, R20.reuse, 0x4, R26 ;  /* 0x0000000414b27825 */ /* 0x040fe200078e021a */
[----:B------:R1:W-:Y:S03]  /*2f00*/  LDGSTS.E [R202+0x1800], [R180.64], !P0 ;  /* 0x01800000b4ca7fae */ /* 0x0003e6000c121848 */
[C---:B------:R-:W-:Y:S01]  /*2f10*/  IMAD.WIDE R36, R20.reuse, 0x4, R28 ;  /* 0x0000000414247825 */ /* 0x040fe200078e021c */
[----:B------:R3:W-:Y:S03]  /*2f20*/  LDGSTS.E [R202+0x1a00], [R178.64], !P0 ;  /* 0x01a00000b2ca7fae */ /* 0x0007e6000c121848 */
[----:B------:R-:W-:Y:S01]  /*2f30*/  IMAD.WIDE R24, R20, 0x4, R32 ;  /* 0x0000000414187825 */ /* 0x000fe200078e0220 */
[----:B------:R4:W-:Y:S01]  /*2f40*/  LDGSTS.E [R202+0x1c00], [R36.64], !P0 ;  /* 0x01c0000024ca7fae */ /* 0x0009e2000c121848 */
[----:B------:R-:W-:-:S02]  /*2f50*/  LOP3.LUT R20, R176, 0x1f, RZ, 0xc0, !PT ;  /* 0x0000001fb0147812 */ /* 0x000fc400078ec0ff */
[----:B------:R-:W-:Y:S01]  /*2f60*/  @!P6 IMAD.IADD R172, R172, 0x1, -R162 ;  /* 0x00000001acace824 */ /* 0x000fe200078e0aa2 */
[----:B------:R5:W-:Y:S01]  /*2f70*/  LDGSTS.E [R202+0x1e00], [R24.64], !P0 ;  /* 0x01e0000018ca7fae */ /* 0x000be2000c121848 */
[C---:B------:R-:W-:Y:S01]  /*2f80*/  ISETP.GT.U32.AND P0, PT, R162.reuse, R171, PT ;  /* 0x000000aba200720c */ /* 0x040fe20003f04070 */
[----:B------:R-:W-:Y:S01]  /*2f90*/  @!P5 IMAD.MOV R168, RZ, RZ, -R168 ;  /* 0x000000ffffa8d224 */ /* 0x000fe200078e0aa8 */
[----:B------:R-:W-:Y:S01]  /*2fa0*/  ISETP.GT.U32.AND P5, PT, R162, R173, PT ;  /* 0x000000ada200720c */ /* 0x000fe20003fa4070 */
[----:B------:R-:W-:Y:S01]  /*2fb0*/  @!P4 IMAD.IADD R169, R169, 0x1, -R162 ;  /* 0x00000001a9a9c824 */ /* 0x000fe200078e0aa2 */
[----:B------:R-:W-:Y:S01]  /*2fc0*/  ISETP.GE.AND P4, PT, R130, RZ, PT ;  /* 0x000000ff8200720c */ /* 0x000fe20003f86270 */
[----:B------:R-:W-:Y:S01]  /*2fd0*/  @!P1 IMAD.MOV R170, RZ, RZ, -R170 ;  /* 0x000000ffffaa9224 */ /* 0x000fe200078e0aaa */
[----:B------:R-:W-:Y:S01]  /*2fe0*/  LOP3.LUT R130, R145, 0x2c, RZ, 0xfc, !PT ;  /* 0x0000002c91827812 */ /* 0x000fe200078efcff */
[----:B------:R-:W-:Y:S01]  /*2ff0*/  STL.64 [R1+0xf8], R180 ;  /* 0x0000f8b401007387 */ /* 0x000fe20000100a00 */
[----:B------:R-:W-:-:S02]  /*3000*/  ISETP.GT.U32.AND P6, PT, R162, R172, PT ;  /* 0x000000aca200720c */ /* 0x000fc40003fc4070 */
[----:B------:R-:W-:Y:S01]  /*3010*/  IABS R174, R130 ;  /* 0x0000008200ae7213 */ /* 0x000fe20000000000 */
[----:B------:R-:W-:Y:S01]  /*3020*/  STL.64 [R1+0xf0], R178 ;  /* 0x0000f0b201007387 */ /* 0x000fe20000100a00 */
[----:B------:R-:W-:Y:S01]  /*3030*/  ISETP.GE.AND P1, PT, R151, RZ, PT ;  /* 0x000000ff9700720c */ /* 0x000fe20003f26270 */
[--C-:B------:R-:W-:Y:S01]  /*3040*/  @!P0 IMAD.IADD R171, R171, 0x1, -R162.reuse ;  /* 0x00000001abab8824 */ /* 0x100fe200078e0aa2 */
[----:B------:R-:W-:Y:S01]  /*3050*/  ISETP.GE.AND P0, PT, R152, RZ, PT ;  /* 0x000000ff9800720c */ /* 0x000fe20003f06270 */
[----:B------:R-:W-:Y:S01]  /*3060*/  IMAD.HI.U32 R151, R144, R174, RZ ;  /* 0x000000ae90977227 */ /* 0x000fe200078e00ff */
[----:B------:R-:W-:Y:S01]  /*3070*/  IADD3 R152, R138, -0x8, RZ ;  /* 0xfffffff88a987810 */ /* 0x000fe20007ffe0ff */
[----:B------:R-:W-:Y:S02]  /*3080*/  STL.64 [R1+0xe8], R36 ;  /* 0x0000e82401007387 */ /* 0x000fe40000100a00 */
[--C-:B------:R-:W-:Y:S02]  /*3090*/  @!P5 IMAD.IADD R173, R173, 0x1, -R162.reuse ;  /* 0x00000001adadd824 */ /* 0x100fe400078e0aa2 */
[----:B------:R-:W-:Y:S01]  /*30a0*/  IMAD.MOV R151, RZ, RZ, -R151 ;  /* 0x000000ffff977224 */ /* 0x000fe200078e0a97 */
[----:B------:R5:W-:Y:S01]  /*30b0*/  STL.64 [R1+0xe0], R24 ;  /* 0x0000e01801007387 */ /* 0x000be20000100a00 */
[----:B------:R-:W-:Y:S01]  /*30c0*/  @!P6 IMAD.IADD R172, R172, 0x1, -R162 ;  /* 0x00000001acace824 */ /* 0x000fe200078e0aa2 */
[C---:B------:R-:W-:Y:S01]  /*30d0*/  ISETP.GT.U32.AND P5, PT, R162.reuse, R173, PT ;  /* 0x000000ada200720c */ /* 0x040fe20003fa4070 */
[----:B------:R-:W-:Y:S01]  /*30e0*/  IMAD R174, R162, R151, R174 ;  /* 0x00000097a2ae7224 */ /* 0x000fe200078e02ae */
[----:B------:R-:W-:Y:S01]  /*30f0*/  ISETP.GE.U32.AND P6, PT, R152, 0x7fffffd9, PT ;  /* 0x7fffffd99800780c */ /* 0x000fe20003fc6070 */
[----:B------:R-:W-:Y:S01]  /*3100*/  @!P0 IMAD.MOV R172, RZ, RZ, -R172 ;  /* 0x000000ffffac8224 */ /* 0x000fe200078e0aac */
[----:B------:R-:W-:Y:S01]  /*3110*/  ISETP.GE.AND P0, PT, R132, RZ, PT ;  /* 0x000000ff8400720c */ /* 0x000fe20003f06270 */
[----:B------:R-:W-:Y:S01]  /*3120*/  IMAD.HI.U32 R151, R144, R175, RZ ;  /* 0x000000af90977227 */ /* 0x000fe200078e00ff */
[----:B------:R-:W-:-:S02]  /*3130*/  LOP3.LUT R152, R145, 0x34, RZ, 0xfc, !PT ;  /* 0x0000003491987812 */ /* 0x000fc400078efcff */
[----:B------:R-:W-:Y:S01]  /*3140*/  LOP3.LUT R132, R176, 0x60, RZ, 0xc0, !PT ;  /* 0x00000060b0847812 */ /* 0x000fe200078ec0ff */
[----:B------:R-:W-:Y:S01]  /*3150*/  @!P1 IMAD.MOV R171, RZ, RZ, -R171 ;  /* 0x000000ffffab9224 */ /* 0x000fe200078e0aab */
[C---:B------:R-:W-:Y:S01]  /*3160*/  ISETP.GT.U32.AND P1, PT, R162.reuse, R174, PT ;  /* 0x000000aea200720c */ /* 0x040fe20003f24070 */
[----:B------:R-:W-:Y:S01]  /*3170*/  IMAD.MOV R151, RZ, RZ, -R151 ;  /* 0x000000ffff977224 */ /* 0x000fe200078e0a97 */
[----:B------:R-:W-:Y:S01]  /*3180*/  IABS R176, R152 ;  /* 0x0000009800b07213 */ /* 0x000fe20000000000 */
[--C-:B------:R-:W-:Y:S01]  /*3190*/  @!P5 IMAD.IADD R173, R173, 0x1, -R162.reuse ;  /* 0x00000001adadd824 */ /* 0x100fe200078e0aa2 */
[----:B------:R1:W2:Y:S01]  /*31a0*/  R2UR UR7, R132 ;  /* 0x00000000840773c2 */ /* 0x0002a200000e0000 */
[----:B------:R-:W-:Y:S01]  /*31b0*/  IMAD R175, R162, R151, R175 ;  /* 0x00000097a2af7224 */ /* 0x000fe200078e02af */
[----:B------:R-:W-:Y:S01]  /*31c0*/  ISETP.GE.AND P5, PT, R20, R159, PT ;  /* 0x0000009f1400720c */ /* 0x000fe20003fa6270 */
[----:B------:R-:W-:Y:S01]  /*31d0*/  @!P0 IMAD.MOV R173, RZ, RZ, -R173 ;  /* 0x000000ffffad8224 */ /* 0x000fe200078e0aad */
[----:B------:R-:W-:Y:S01]  /*31e0*/  LOP3.LUT R159, R145, 0x44, RZ, 0xfc, !PT ;  /* 0x00000044919f7812 */ /* 0x000fe200078efcff */
[----:B------:R-:W-:Y:S01]  /*31f0*/  @!P4 IMAD.MOV R169, RZ, RZ, -R169 ;  /* 0x000000ffffa9c224 */ /* 0x000fe200078e0aa9 */
[----:B------:R-:W-:Y:S01]  /*3200*/  ISETP.GT.U32.AND P0, PT, R162, R175, PT ;  /* 0x000000afa200720c */ /* 0x000fe20003f04070 */
[----:B-----5:R-:W-:Y:S01]  /*3210*/  IMAD R25, R204, 0x7, RZ ;  /* 0x00000007cc197824 */ /* 0x020fe200078e02ff */
[----:B------:R-:W-:Y:S01]  /*3220*/  ISETP.GE.U32.AND P4, PT, R155, 0x7fffffd5, PT ;  /* 0x7fffffd59b00780c */ /* 0x000fe20003f86070 */
[----:B------:R-:W-:Y:S01]  /*3230*/  @!P1 IMAD.IADD R174, R174, 0x1, -R162 ;  /* 0x00000001aeae9824 */ /* 0x000fe200078e0aa2 */
[----:B------:R-:W-:Y:S01]  /*3240*/  LOP3.LUT R155, R145, 0x3c, RZ, 0xfc, !PT ;  /* 0x0000003c919b7812 */ /* 0x000fe200078efcff */
[----:B-1----:R-:W-:-:S03]  /*3250*/  IMAD.HI.U32 R132, R144, R176, RZ ;  /* 0x000000b090847227 */ /* 0x002fc600078e00ff */
[----:B------:R-:W-:Y:S01]  /*3260*/  ISETP.GT.U32.AND P1, PT, R162, R174, PT ;  /* 0x000000aea200720c */ /* 0x000fe20003f24070 */
[----:B------:R-:W-:Y:S01]  /*3270*/  IMAD.MOV R132, RZ, RZ, -R132 ;  /* 0x000000ffff847224 */ /* 0x000fe200078e0a84 */
[----:B---3--:R-:W-:Y:S01]  /*3280*/  IABS R178, R155 ;  /* 0x0000009b00b27213 */ /* 0x008fe20000000000 */
[----:B------:R-:W-:Y:S02]  /*3290*/  IMAD R24, R204, 0xb, RZ ;  /* 0x0000000bcc187824 */ /* 0x000fe400078e02ff */
[----:B------:R-:W-:Y:S01]  /*32a0*/  @!P0 IMAD.IADD R175, R175, 0x1, -R162 ;  /* 0x00000001afaf8824 */ /* 0x000fe200078e0aa2 */
[----:B------:R-:W-:Y:S01]  /*32b0*/  ISETP.GE.AND P0, PT, R130, RZ, PT ;  /* 0x000000ff8200720c */ /* 0x000fe20003f06270 */
[----:B------:R-:W-:Y:S02]  /*32c0*/  IMAD R176, R162, R132, R176 ;  /* 0x00000084a2b07224 */ /* 0x000fe400078e02b0 */
[----:B------:R-:W-:Y:S01]  /*32d0*/  IMAD.HI.U32 R132, R144, R177, RZ ;  /* 0x000000b190847227 */ /* 0x000fe200078e00ff */
[----:B--2---:R-:W-:-:S03]  /*32e0*/  USHF.R.U32.HI UR4, URZ, 0x1, UR7 ;  /* 0x000000013f047899 */ /* 0x004fc60008011607 */
[----:B------:R-:W-:Y:S02]  /*32f0*/  IMAD.MOV R132, RZ, RZ, -R132 ;  /* 0x000000ffff847224 */ /* 0x000fe400078e0a84 */
[----:B------:R-:W-:Y:S01]  /*3300*/  @!P1 IMAD.IADD R174, R174, 0x1, -R162 ;  /* 0x00000001aeae9824 */ /* 0x000fe200078e0aa2 */
[C---:B------:R-:W-:Y:S01]  /*3310*/  ISETP.GT.U32.AND P1, PT, R162.reuse, R176, PT ;  /* 0x000000b0a200720c */ /* 0x040fe20003f24070 */
[----:B------:R-:W-:Y:S02]  /*3320*/  IMAD R177, R162, R132, R177 ;  /* 0x00000084a2b17224 */ /* 0x000fe400078e02b1 */
[----:B------:R-:W-:-:S04]  /*3330*/  IMAD.WIDE R196, R25, 0x4, R30 ;  /* 0x0000000419c47825 */ /* 0x000fc800078e021e */
[C---:B------:R-:W-:Y:S01]  /*3340*/  IMAD.WIDE R182, R25.reuse, 0x4, R26 ;  /* 0x0000000419b67825 */ /* 0x040fe200078e021a */
[----:B------:R1:W-:Y:S03]  /*3350*/  LDGSTS.E [R202+0x3800], [R196.64], !P6 ;  /* 0x03800000c4ca7fae */ /* 0x0003e6000f121848 */
[----:B------:R-:W-:Y:S01]  /*3360*/  @!P0 IMAD.MOV R174, RZ, RZ, -R174 ;  /* 0x000000ffffae8224 */ /* 0x000fe200078e0aae */
[----:B------:R-:W-:Y:S01]  /*3370*/  ISETP.GT.U32.AND P0, PT, R162, R177, PT ;  /* 0x000000b1a200720c */ /* 0x000fe20003f04070 */
[C---:B------:R-:W-:Y:S01]  /*3380*/  IMAD.WIDE R180, R25.reuse, 0x4, R28 ;  /* 0x0000000419b47825 */ /* 0x040fe200078e021c */
[----:B------:R2:W-:Y:S03]  /*3390*/  LDGSTS.E [R202+0x3a00], [R182.64], !P6 ;  /* 0x03a00000b6ca7fae */ /* 0x0005e6000f121848 */
[----:B----4-:R-:W-:Y:S01]  /*33a0*/  IMAD.WIDE R36, R25, 0x4, R32 ;  /* 0x0000000419247825 */ /* 0x010fe200078e0220 */
[----:B------:R3:W-:Y:S03]  /*33b0*/  LDGSTS.E [R202+0x3c00], [R180.64], !P6 ;  /* 0x03c00000b4ca7fae */ /* 0x0007e6000f121848 */
[----:B------:R-:W-:Y:S01]  /*33c0*/  IMAD.WIDE R240, R24, 0x4, R30 ;  /* 0x0000000418f07825 */ /* 0x000fe200078e021e */
[----:B------:R4:W-:Y:S01]  /*33d0*/  LDGSTS.E [R202+0x3e00], [R36.64], !P6 ;  /* 0x03e0000024ca7fae */ /* 0x0009e2000f121848 */
[----:B------:R-:W-:-:S02]  /*33e0*/  ISETP.GE.AND P6, PT, R156, RZ, PT ;  /* 0x000000ff9c00720c */ /* 0x000fc40003fc6270 */
[C---:B------:R-:W-:Y:S01]  /*33f0*/  IMAD.WIDE R130, R24.reuse, 0x4, R26 ;  /* 0x0000000418827825 */ /* 0x040fe200078e021a */
[----:B------:R5:W-:Y:S01]  /*3400*/  LDGSTS.E [R202+0x5800], [R240.64], !P4 ;  /* 0x05800000f0ca7fae */ /* 0x000be2000e121848 */
[----:B------:R-:W-:Y:S02]  /*3410*/  LOP3.LUT R156, R145, 0x40, RZ, 0xfc, !PT ;  /* 0x00000040919c7812 */ /* 0x000fe400078efcff */
[C---:B------:R-:W-:Y:S01]  /*3420*/  IMAD.WIDE R132, R24.reuse, 0x4, R28 ;  /* 0x0000000418847825 */ /* 0x040fe200078e021c */
[----:B------:R5:W-:Y:S01]  /*3430*/  LDGSTS.E [R202+0x5a00], [R130.64], !P4 ;  /* 0x05a0000082ca7fae */ /* 0x000be2000e121848 */
[----:B------:R-:W-:Y:S02]  /*3440*/  IABS R179, R156 ;  /* 0x0000009c00b37213 */ /* 0x000fe40000000000 */
[----:B------:R-:W-:Y:S01]  /*3450*/  IMAD.WIDE R134, R24, 0x4, R32 ;  /* 0x0000000418867825 */ /* 0x000fe200078e0220 */
[----:B------:R5:W-:Y:S01]  /*3460*/  LDGSTS.E [R202+0x5c00], [R132.64], !P4 ;  /* 0x05c0000084ca7fae */ /* 0x000be2000e121848 */
[----:B------:R-:W-:-:S02]  /*3470*/  IADD3 R24, R138, -0x40, RZ ;  /* 0xffffffc08a187810 */ /* 0x000fc40007ffe0ff */
[--C-:B------:R-:W-:Y:S01]  /*3480*/  @!P1 IMAD.IADD R176, R176, 0x1, -R162.reuse ;  /* 0x00000001b0b09824 */ /* 0x100fe200078e0aa2 */
[----:B------:R5:W-:Y:S01]  /*3490*/  LDGSTS.E [R202+0x5e00], [R134.64], !P4 ;  /* 0x05e0000086ca7fae */ /* 0x000be2000e121848 */
[----:B------:R-:W-:Y:S01]  /*34a0*/  IMAD.HI.U32 R151, R144, R178, RZ ;  /* 0x000000b290977227 */ /* 0x000fe200078e00ff */
[C---:B------:R-:W-:Y:S02]  /*34b0*/  ISETP.GT.U32.AND P1, PT, R162.reuse, R175, PT ;  /* 0x000000afa200720c */ /* 0x040fe40003f24070 */
[----:B------:R-:W-:Y:S01]  /*34c0*/  ISETP.GT.U32.AND P4, PT, R162, R176, PT ;  /* 0x000000b0a200720c */ /* 0x000fe20003f84070 */
[----:B------:R-:W-:Y:S01]  /*34d0*/  @!P0 IMAD.IADD R177, R177, 0x1, -R162 ;  /* 0x00000001b1b18824 */ /* 0x000fe200078e0aa2 */
[----:B------:R-:W-:Y:S01]  /*34e0*/  STL.64 [R1+0x58], R196 ;  /* 0x000058c401007387 */ /* 0x000fe20000100a00 */
[----:B------:R-:W-:Y:S02]  /*34f0*/  IMAD.MOV R151, RZ, RZ, -R151 ;  /* 0x000000ffff977224 */ /* 0x000fe400078e0a97 */
[----:B------:R-:W-:Y:S01]  /*3500*/  IMAD.HI.U32 R138, R144, R179, RZ ;  /* 0x000000b3908a7227 */ /* 0x000fe200078e00ff */
[C---:B------:R-:W-:Y:S01]  /*3510*/  ISETP.GT.U32.AND P0, PT, R162.reuse, R177, PT ;  /* 0x000000b1a200720c */ /* 0x040fe20003f04070 */
[----:B------:R-:W-:Y:S02]  /*3520*/  STL.64 [R1+0x50], R182 ;  /* 0x000050b601007387 */ /* 0x000fe40000100a00 */
[----:B------:R-:W-:-:S02]  /*3530*/  IMAD R178, R162, R151, R178 ;  /* 0x00000097a2b27224 */ /* 0x000fc400078e02b2 */
[----:B------:R-:W-:Y:S01]  /*3540*/  IMAD.MOV R138, RZ, RZ, -R138 ;  /* 0x000000ffff8a7224 */ /* 0x000fe200078e0a8a */
[----:B------:R3:W-:Y:S01]  /*3550*/  STL.64 [R1+0x48], R180 ;  /* 0x000048b401007387 */ /* 0x0007e20000100a00 */
[--C-:B------:R-:W-:Y:S01]  /*3560*/  @!P4 IMAD.IADD R176, R176, 0x1, -R162.reuse ;  /* 0x00000001b0b0c824 */ /* 0x100fe200078e0aa2 */
[----:B------:R-:W-:Y:S01]  /*3570*/  ISETP.GT.U32.AND P4, PT, R162, R178, PT ;  /* 0x000000b2a200720c */ /* 0x000fe20003f84070 */
[--C-:B------:R-:W-:Y:S01]  /*3580*/  @!P1 IMAD.IADD R175, R175, 0x1, -R162.reuse ;  /* 0x00000001afaf9824 */ /* 0x100fe200078e0aa2 */
[----:B------:R-:W-:Y:S01]  /*3590*/  ISETP.GE.AND P1, PT, R152, RZ, PT ;  /* 0x000000ff9800720c */ /* 0x000fe20003f26270 */
[C---:B------:R-:W-:Y:S01]  /*35a0*/  IMAD R179, R162.reuse, R138, R179 ;  /* 0x0000008aa2b37224 */ /* 0x040fe200078e02b3 */
[----:B------:R4:W-:Y:S01]  /*35b0*/  STL.64 [R1+0x40], R36 ;  /* 0x0000402401007387 */ /* 0x0009e20000100a00 */
[----:B------:R-:W-:Y:S02]  /*35c0*/  @!P0 IMAD.IADD R177, R177, 0x1, -R162 ;  /* 0x00000001b1b18824 */ /* 0x000fe400078e0aa2 */
[----:B------:R-:W-:Y:S01]  /*35d0*/  IMAD.IADD R138, R137, 0x1, R136 ;  /* 0x00000001898a7824 */ /* 0x000fe200078e0288 */
[----:B------:R-:W-:Y:S01]  /*35e0*/  ISETP.GT.U32.AND P0, PT, R162, R179, PT ;  /* 0x000000b3a200720c */ /* 0x000fe20003f04070 */
[----:B------:R-:W-:Y:S01]  /*35f0*/  @!P6 IMAD.MOV R175, RZ, RZ, -R175 ;  /* 0x000000ffffafe224 */ /* 0x000fe200078e0aaf */
[----:B---3--:R-:W-:-:S02]  /*3600*/  IABS R180, R159 ;  /* 0x0000009f00b47213 */ /* 0x008fc40000000000 */
[----:B------:R-:W-:Y:S01]  /*3610*/  ISETP.GE.U32.AND P6, PT, R24, 0x7fffffa1, PT ;  /* 0x7fffffa11800780c */ /* 0x000fe20003fc6070 */
[----:B------:R-:W-:Y:S01]  /*3620*/  @!P4 IMAD.IADD R178, R178, 0x1, -R162 ;  /* 0x00000001b2b2c824 */ /* 0x000fe200078e0aa2 */
[----:B------:R-:W-:Y:S01]  /*3630*/  LOP3.LUT R137, R147, 0x3, RZ, 0xc0, !PT ;  /* 0x0000000393897812 */ /* 0x000fe200078ec0ff */
[----:B------:R-:W-:Y:S01]  /*3640*/  @!P1 IMAD.MOV R176, RZ, RZ, -R176 ;  /* 0x000000ffffb09224 */ /* 0x000fe200078e0ab0 */
[----:B------:R-:W-:Y:S01]  /*3650*/  ISETP.GE.AND P1, PT, R157, RZ, PT ;  /* 0x000000ff9d00720c */ /* 0x000fe20003f26270 */
[----:B------:R-:W-:Y:S01]  /*3660*/  IMAD.HI.U32 R152, R144, R180, RZ ;  /* 0x000000b490987227 */ /* 0x000fe200078e00ff */
[----:B------:R-:W-:Y:S02]  /*3670*/  LOP3.LUT R157, R145, 0x48, RZ, 0xfc, !PT ;  /* 0x00000048919d7812 */ /* 0x000fe400078efcff */
[----:B------:R-:W-:Y:S01]  /*3680*/  ISETP.GT.U32.AND P4, PT, R162, R178, PT ;  /* 0x000000b2a200720c */ /* 0x000fe20003f84070 */
[----:B------:R-:W-:Y:S01]  /*3690*/  @!P0 IMAD.IADD R179, R179, 0x1, -R162 ;  /* 0x00000001b3b38824 */ /* 0x000fe200078e0aa2 */
[----:B------:R-:W-:Y:S01]  /*36a0*/  IABS R181, R157 ;  /* 0x0000009d00b57213 */ /* 0x000fe20000000000 */
[----:B------:R-:W-:Y:S01]  /*36b0*/  IMAD.MOV R152, RZ, RZ, -R152 ;  /* 0x000000ffff987224 */ /* 0x000fe200078e0a98 */
[----:B------:R-:W-:Y:S01]  /*36c0*/  SEL R151, RZ, 0x1, P6 ;  /* 0x00000001ff977807 */ /* 0x000fe20003000000 */
[----:B------:R-:W-:Y:S01]  /*36d0*/  IMAD R24, R204, 0xf, RZ ;  /* 0x0000000fcc187824 */ /* 0x000fe200078e02ff */
[----:B------:R-:W-:Y:S01]  /*36e0*/  ISETP.GT.U32.AND P0, PT, R162, R179, PT ;  /* 0x000000b3a200720c */ /* 0x000fe20003f04070 */
[----:B------:R-:W-:Y:S01]  /*36f0*/  IMAD.HI.U32 R136, R144, R181, RZ ;  /* 0x000000b590887227 */ /* 0x000fe200078e00ff */
[----:B------:R-:W-:-:S03]  /*3700*/  LOP3.LUT R147, R145, 0x58, RZ, 0xfc, !PT ;  /* 0x0000005891937812 */ /* 0x000fc600078efcff */
[----:B------:R-:W-:Y:S02]  /*3710*/  IMAD R180, R162, R152, R180 ;  /* 0x00000098a2b47224 */ /* 0x000fe400078e02b4 */
[----:B------:R-:W-:Y:S02]  /*3720*/  IMAD.MOV R136, RZ, RZ, -R136 ;  /* 0x000000ffff887224 */ /* 0x000fe400078e0a88 */
[--C-:B------:R-:W-:Y:S01]  /*3730*/  @!P4 IMAD.IADD R178, R178, 0x1, -R162.reuse ;  /* 0x00000001b2b2c824 */ /* 0x100fe200078e0aa2 */
[C---:B------:R-:W-:Y:S01]  /*3740*/  ISETP.GT.U32.AND P4, PT, R162.reuse, R180, PT ;  /* 0x000000b4a200720c */ /* 0x040fe20003f84070 */
[----:B------:R-:W-:Y:S01]  /*3750*/  IMAD R181, R162, R136, R181 ;  /* 0x00000088a2b57224 */ /* 0x000fe200078e02b5 */
[----:B------:R-:W-:Y:S01]  /*3760*/  LOP3.LUT R136, R146, 0x3, RZ, 0xc0, !PT ;  /* 0x0000000392887812 */ /* 0x000fe200078ec0ff */
[----:B------:R-:W-:Y:S01]  /*3770*/  @!P1 IMAD.MOV R177, RZ, RZ, -R177 ;  /* 0x000000ffffb19224 */ /* 0x000fe200078e0ab1 */
[----:B------:R-:W-:Y:S01]  /*3780*/  ISETP.GE.AND P1, PT, R155, RZ, PT ;  /* 0x000000ff9b00720c */ /* 0x000fe20003f26270 */
[----:B------:R-:W-:Y:S01]  /*3790*/  @!P0 IMAD.IADD R179, R179, 0x1, -R162 ;  /* 0x00000001b3b38824 */ /* 0x000fe200078e0aa2 */
[----:B------:R-:W-:Y:S01]  /*37a0*/  ISETP.GT.U32.AND P0, PT, R162, R181, PT ;  /* 0x000000b5a200720c */ /* 0x000fe20003f04070 */
[----:B------:R-:W-:Y:S01]  /*37b0*/  IMAD.IADD R151, R151, 0x1, R139 ;  /* 0x0000000197977824 */ /* 0x000fe200078e028b */
[----:B------:R-:W-:Y:S01]  /*37c0*/  LOP3.LUT R155, R145, 0x4c, RZ, 0xfc, !PT ;  /* 0x0000004c919b7812 */ /* 0x000fe200078efcff */
[----:B------:R-:W-:Y:S01]  /*37d0*/  IMAD.IADD R152, R141, 0x1, R140 ;  /* 0x000000018d987824 */ /* 0x000fe200078e028c */
[----:B------:R-:W-:-:S02]  /*37e0*/  LOP3.LUT R146, R145, 0x50, RZ, 0xfc, !PT ;  /* 0x0000005091927812 */ /* 0x000fc400078efcff */
[----:B--2---:R-:W-:Y:S01]  /*37f0*/  IABS R182, R155 ;  /* 0x0000009b00b67213 */ /* 0x004fe20000000000 */
[----:B------:R-:W-:Y:S01]  /*3800*/  @!P4 IMAD.IADD R180, R180, 0x1, -R162 ;  /* 0x00000001b4b4c824 */ /* 0x000fe200078e0aa2 */
[----:B------:R-:W-:Y:S02]  /*3810*/  IABS R183, R146 ;  /* 0x0000009200b77213 */ /* 0x000fe40000000000 */
[----:B------:R-:W-:Y:S01]  /*3820*/  IADD3 R140, R137, R154, R158 ;  /* 0x0000009a898c7210 */ /* 0x000fe20007ffe09e */
[----:B------:R-:W-:Y:S01]  /*3830*/  @!P1 IMAD.MOV R178, RZ, RZ, -R178 ;  /* 0x000000ffffb29224 */ /* 0x000fe200078e0ab2 */
[----:B------:R-:W-:Y:S01]  /*3840*/  ISETP.GT.U32.AND P4, PT, R162, R180, PT ;  /* 0x000000b4a200720c */ /* 0x000fe20003f84070 */
[----:B------:R-:W-:Y:S01]  /*3850*/  IMAD.HI.U32 R139, R144, R182, RZ ;  /* 0x000000b6908b7227 */ /* 0x000fe200078e00ff */
[----:B------:R-:W-:Y:S02]  /*3860*/  ISETP.GE.AND P1, PT, R156, RZ, PT ;  /* 0x000000ff9c00720c */ /* 0x000fe40003f26270 */
[----:B------:R-:W-:Y:S01]  /*3870*/  IADD3 R148, R136, R148, R149 ;  /* 0x0000009488947210 */ /* 0x000fe20007ffe095 */
[----:B------:R-:W-:Y:S01]  /*3880*/  @!P0 IMAD.IADD R181, R181, 0x1, -R162 ;  /* 0x00000001b5b58824 */ /* 0x000fe200078e0aa2 */
[----:B------:R-:W-:Y:S01]  /*3890*/  LOP3.LUT R154, R145, 0x54, RZ, 0xfc, !PT ;  /* 0x00000054919a7812 */ /* 0x000fe200078efcff */
[----:B------:R-:W-:Y:S01]  /*38a0*/  IMAD.MOV R139, RZ, RZ, -R139 ;  /* 0x000000ffff8b7224 */ /* 0x000fe200078e0a8b */
[----:B------:R-:W-:Y:S01]  /*38b0*/  LOP3.LUT R136, R150, 0x3, RZ, 0xc0, !PT ;  /* 0x0000000396887812 */ /* 0x000fe200078ec0ff */
[----:B------:R-:W-:Y:S01]  /*38c0*/  IMAD.HI.U32 R137, R144, R183, RZ ;  /* 0x000000b790897227 */ /* 0x000fe200078e00ff */
[----:B------:R-:W-:-:S02]  /*38d0*/  ISETP.GT.U32.AND P0, PT, R162, R181, PT ;  /* 0x000000b5a200720c */ /* 0x000fc40003f04070 */
[----:B------:R-:W-:Y:S01]  /*38e0*/  IABS R184, R154 ;  /* 0x0000009a00b87213 */ /* 0x000fe20000000000 */
[----:B------:R-:W-:Y:S01]  /*38f0*/  IMAD R182, R162, R139, R182 ;  /* 0x0000008ba2b67224 */ /* 0x000fe200078e02b6 */
[----:B------:R-:W-:Y:S01]  /*3900*/  IADD3 R141, R136, R160, R161 ;  /* 0x000000a0888d7210 */ /* 0x000fe20007ffe0a1 */
[----:B------:R-:W-:Y:S01]  /*3910*/  IMAD.MOV R137, RZ, RZ, -R137 ;  /* 0x000000ffff897224 */ /* 0x000fe200078e0a89 */
[----:B------:R-:W-:Y:S01]  /*3920*/  LOP3.LUT R136, R153, 0x3, RZ, 0xc0, !PT ;  /* 0x0000000399887812 */ /* 0x000fe200078ec0ff */
[----:B------:R-:W-:Y:S01]  /*3930*/  @!P4 IMAD.IADD R180, R180, 0x1, -R162 ;  /* 0x00000001b4b4c824 */ /* 0x000fe200078e0aa2 */
[C---:B------:R-:W-:Y:S01]  /*3940*/  ISETP.GT.U32.AND P4, PT, R162.reuse, R182, PT ;  /* 0x000000b6a200720c */ /* 0x040fe20003f84070 */
[----:B------:R-:W-:Y:S01]  /*3950*/  @!P1 IMAD.MOV R179, RZ, RZ, -R179 ;  /* 0x000000ffffb39224 */ /* 0x000fe200078e0ab3 */
[----:B------:R-:W-:Y:S01]  /*3960*/  ISETP.GE.AND P1, PT, R159, RZ, PT ;  /* 0x000000ff9f00720c */ /* 0x000fe20003f26270 */
[----:B------:R-:W-:Y:S01]  /*3970*/  IMAD R183, R162, R137, R183 ;  /* 0x00000089a2b77224 */ /* 0x000fe200078e02b7 */
[----:B------:R-:W-:Y:S01]  /*3980*/  IADD3 R142, R136, R185, R186 ;  /* 0x000000b9888e7210 */ /* 0x000fe20007ffe0ba */
[----:B------:R-:W-:Y:S01]  /*3990*/  @!P0 IMAD.IADD R181, R181, 0x1, -R162 ;  /* 0x00000001b5b58824 */ /* 0x000fe200078e0aa2 */
[----:B------:R-:W-:Y:S01]  /*39a0*/  LOP3.LUT R137, R138, 0x3, RZ, 0xc0, !PT ;  /* 0x000000038a897812 */ /* 0x000fe200078ec0ff */
[----:B------:R-:W-:Y:S01]  /*39b0*/  IMAD.HI.U32 R139, R144, R184, RZ ;  /* 0x000000b8908b7227 */ /* 0x000fe200078e00ff */
[----:B------:R-:W-:-:S02]  /*39c0*/  ISETP.GT.U32.AND P0, PT, R162, R183, PT ;  /* 0x000000b7a200720c */ /* 0x000fc40003f04070 */
[----:B------:R-:W-:Y:S01]  /*39d0*/  IABS R185, R147 ;  /* 0x0000009300b97213 */ /* 0x000fe20000000000 */
[----:B------:R-:W-:Y:S01]  /*39e0*/  IMAD.MOV R138, RZ, RZ, -R139 ;  /* 0x000000ffff8a7224 */ /* 0x000fe200078e0a8b */
[----:B------:R-:W-:Y:S01]  /*39f0*/  IADD3 R139, R137, R187, R188 ;  /* 0x000000bb898b7210 */ /* 0x000fe20007ffe0bc */
[----:B------:R-:W-:Y:S01]  /*3a00*/  @!P4 IMAD.IADD R182, R182, 0x1, -R162 ;  /* 0x00000001b6b6c824 */ /* 0x000fe200078e0aa2 */
[----:B------:R-:W-:Y:S01]  /*3a10*/  LOP3.LUT R136, R151, 0x3, RZ, 0xc0, !PT ;  /* 0x0000000397887812 */ /* 0x000fe200078ec0ff */
[----:B------:R-:W-:Y:S01]  /*3a20*/  @!P1 IMAD.MOV R180, RZ, RZ, -R180 ;  /* 0x000000ffffb49224 */ /* 0x000fe200078e0ab4 */
[----:B------:R-:W-:Y:S01]  /*3a30*/  ISETP.GE.AND P1, PT, R157, RZ, PT ;  /* 0x000000ff9d00720c */ /* 0x000fe20003f26270 */
[----:B------:R-:W-:Y:S01]  /*3a40*/  IMAD.HI.U32 R137, R144, R185, RZ ;  /* 0x000000b990897227 */ /* 0x000fe200078e00ff */
[C---:B------:R-:W-:Y:S02]  /*3a50*/  ISETP.GT.U32.AND P4, PT, R162.reuse, R182, PT ;  /* 0x000000b6a200720c */ /* 0x040fe40003f84070 */
[----:B------:R-:W-:Y:S01]  /*3a60*/  LOP3.LUT R149, R145, 0x60, RZ, 0xfc, !PT ;  /* 0x0000006091957812 */ /* 0x000fe200078efcff */
[----:B------:R-:W-:Y:S01]  /*3a70*/  @!P0 IMAD.IADD R183, R183, 0x1, -R162 ;  /* 0x00000001b7b78824 */ /* 0x000fe200078e0aa2 */
[----:B------:R-:W-:Y:S01]  /*3a80*/  LOP3.LUT R153, R145, 0x64, RZ, 0xfc, !PT ;  /* 0x0000006491997812 */ /* 0x000fe200078efcff */
[----:B------:R-:W-:Y:S01]  /*3a90*/  IMAD R184, R162, R138, R184 ;  /* 0x0000008aa2b87224 */ /* 0x000fe200078e02b8 */
[----:B------:R-:W-:Y:S01]  /*3aa0*/  IADD3 R138, R136, R189, R190 ;  /* 0x000000bd888a7210 */ /* 0x000fe20007ffe0be */
[----:B------:R-:W-:Y:S01]  /*3ab0*/  IMAD.MOV R137, RZ, RZ, -R137 ;  /* 0x000000ffff897224 */ /* 0x000fe200078e0a89 */
[----:B------:R-:W-:-:S02]  /*3ac0*/  ISETP.GT.U32.AND P0, PT, R162, R183, PT ;  /* 0x000000b7a200720c */ /* 0x000fc40003f04070 */
[----:B------:R-:W-:Y:S01]  /*3ad0*/  LOP3.LUT R136, R152, 0x3, RZ, 0xc0, !PT ;  /* 0x0000000398887812 */ /* 0x000fe200078ec0ff */
[----:B------:R-:W-:Y:S01]  /*3ae0*/  @!P1 IMAD.MOV R181, RZ, RZ, -R181 ;  /* 0x000000ffffb59224 */ /* 0x000fe200078e0ab5 */
[----:B------:R-:W-:Y:S01]  /*3af0*/  ISETP.GE.AND P1, PT, R155, RZ, PT ;  /* 0x000000ff9b00720c */ /* 0x000fe20003f26270 */
[--C-:B------:R-:W-:Y:S01]  /*3b00*/  @!P4 IMAD.IADD R182, R182, 0x1, -R162.reuse ;  /* 0x00000001b6b6c824 */ /* 0x100fe200078e0aa2 */
[C---:B------:R-:W-:Y:S01]  /*3b10*/  ISETP.GT.U32.AND P4, PT, R162.reuse, R184, PT ;  /* 0x000000b8a200720c */ /* 0x040fe20003f84070 */
[C---:B------:R-:W-:Y:S01]  /*3b20*/  IMAD R185, R162.reuse, R137, R185 ;  /* 0x00000089a2b97224 */ /* 0x040fe200078e02b9 */
[----:B------:R-:W-:Y:S02]  /*3b30*/  LOP3.LUT R155, R145, 0x5c, RZ, 0xfc, !PT ;  /* 0x0000005c919b7812 */ /* 0x000fe400078efcff */
[----:B------:R-:W-:Y:S02]  /*3b40*/  LOP3.LUT R137, R143, 0x3, RZ, 0xc0, !PT ;  /* 0x000000038f897812 */ /* 0x000fe400078ec0ff */
[----:B------:R-:W-:Y:S01]  /*3b50*/  IABS R186, R155 ;  /* 0x0000009b00ba7213 */ /* 0x000fe20000000000 */
[----:B------:R-:W-:Y:S01]  /*3b60*/  @!P0 IMAD.IADD R183, R183, 0x1, -R162 ;  /* 0x00000001b7b78824 */ /* 0x000fe200078e0aa2 */
[----:B------:R-:W-:-:S02]  /*3b70*/  ISETP.GT.U32.AND P0, PT, R162, R185, PT ;  /* 0x000000b9a200720c */ /* 0x000fc40003f04070 */
[----:B------:R-:W-:Y:S01]  /*3b80*/  IABS R187, R149 ;  /* 0x0000009500bb7213 */ /* 0x000fe20000000000 */
[----:B------:R-:W-:Y:S01]  /*3b90*/  @!P1 IMAD.MOV R182, RZ, RZ, -R182 ;  /* 0x000000ffffb69224 */ /* 0x000fe200078e0ab6 */
[----:B------:R-:W-:Y:S01]  /*3ba0*/  ISETP.GE.AND P1, PT, R146, RZ, PT ;  /* 0x000000ff9200720c */ /* 0x000fe20003f26270 */
[----:B------:R-:W-:Y:S01]  /*3bb0*/  IMAD.HI.U32 R146, R144, R186, RZ ;  /* 0x000000ba90927227 */ /* 0x000fe200078e00ff */
[----:B------:R-:W-:Y:S02]  /*3bc0*/  IADD3 R152, R137, R193, R194 ;  /* 0x000000c189987210 */ /* 0x000fe40007ffe0c2 */
[----:B------:R-:W-:Y:S01]  /*3bd0*/  IABS R188, R153 ;  /* 0x0000009900bc7213 */ /* 0x000fe20000000000 */
[----:B------:R-:W-:Y:S01]  /*3be0*/  @!P4 IMAD.IADD R184, R184, 0x1, -R162 ;  /* 0x00000001b8b8c824 */ /* 0x000fe200078e0aa2 */
[----:B------:R-:W-:Y:S01]  /*3bf0*/  LOP3.LUT R157, R145, 0x70, RZ, 0xfc, !PT ;  /* 0x00000070919d7812 */ /* 0x000fe200078efcff */
[----:B------:R-:W-:Y:S01]  /*3c00*/  IMAD.MOV R143, RZ, RZ, -R146 ;  /* 0x000000ffff8f7224 */ /* 0x000fe200078e0a92 */
[----:B------:R-:W-:Y:S01]  /*3c10*/  IADD3 R146, R136, R191, R192 ;  /* 0x000000bf88927210 */ /* 0x000fe20007ffe0c0 */
[----:B------:R-:W-:Y:S01]  /*3c20*/  @!P0 IMAD.IADD R185, R185, 0x1, -R162 ;  /* 0x00000001b9b98824 */ /* 0x000fe200078e0aa2 */
[----:B------:R-:W-:Y:S01]  /*3c30*/  ISETP.GT.U32.AND P4, PT, R162, R184, PT ;  /* 0x000000b8a200720c */ /* 0x000fe20003f84070 */
[----:B------:R-:W-:Y:S01]  /*3c40*/  IMAD.HI.U32 R137, R144, R187, RZ ;  /* 0x000000bb90897227 */ /* 0x000fe200078e00ff */
[----:B------:R-:W-:-:S02]  /*3c50*/  LOP3.LUT R136, R148, 0xf, RZ, 0xc0, !PT ;  /* 0x0000000f94887812 */ /* 0x000fc400078ec0ff */
[----:B------:R-:W-:Y:S01]  /*3c60*/  ISETP.GT.U32.AND P0, PT, R162, R185, PT ;  /* 0x000000b9a200720c */ /* 0x000fe20003f04070 */
[----:B------:R-:W-:Y:S01]  /*3c70*/  @!P1 IMAD.MOV R183, RZ, RZ, -R183 ;  /* 0x000000ffffb79224 */ /* 0x000fe200078e0ab7 */
[----:B------:R-:W-:Y:S01]  /*3c80*/  ISETP.GE.AND P1, PT, R154, RZ, PT ;  /* 0x000000ff9a00720c */ /* 0x000fe20003f26270 */
[----:B------:R-:W-:Y:S01]  /*3c90*/  IMAD R150, R140, 0x10, R136 ;  /* 0x000000108c967824 */ /* 0x000fe200078e0288 */
[----:B------:R-:W-:Y:S01]  /*3ca0*/  LOP3.LUT R136, R138, 0xf, RZ, 0xc0, !PT ;  /* 0x0000000f8a887812 */ /* 0x000fe200078ec0ff */
[----:B------:R-:W-:Y:S01]  /*3cb0*/  IMAD R186, R162, R143, R186 ;  /* 0x0000008fa2ba7224 */ /* 0x000fe200078e02ba */
[C---:B------:R-:W-:Y:S01]  /*3cc0*/  LOP3.LUT R154, R145.reuse, 0x68, RZ, 0xfc, !PT ;  /* 0x00000068919a7812 */ /* 0x040fe200078efcff */
[----:B------:R-:W-:Y:S01]  /*3cd0*/  IMAD.SHL.U32 R146, R146, 0x100, RZ ;  /* 0x0000010092927824 */ /* 0x000fe200078e00ff */
[----:B------:R-:W-:Y:S01]  /*3ce0*/  LOP3.LUT R156, R145, 0x74, RZ, 0xfc, !PT ;  /* 0x00000074919c7812 */ /* 0x000fe200078efcff */
[----:B------:R-:W-:Y:S01]  /*3cf0*/  IMAD R151, R139, 0x10, R136 ;  /* 0x000000108b977824 */ /* 0x000fe200078e0288 */
[----:B------:R-:W-:Y:S01]  /*3d00*/  IABS R189, R154 ;  /* 0x0000009a00bd7213 */ /* 0x000fe20000000000 */
[----:B------:R-:W-:Y:S01]  /*3d10*/  IMAD.MOV R136, RZ, RZ, -R137 ;  /* 0x000000ffff887224 */ /* 0x000fe200078e0a89 */
[----:B------:R-:W-:Y:S01]  /*3d20*/  IABS R191, R157 ;  /* 0x0000009d00bf7213 */ /* 0x000fe20000000000 */
[--C-:B------:R-:W-:Y:S01]  /*3d30*/  @!P4 IMAD.IADD R184, R184, 0x1, -R162.reuse ;  /* 0x00000001b8b8c824 */ /* 0x100fe200078e0aa2 */
[C---:B------:R-:W-:Y:S01]  /*3d40*/  ISETP.GT.U32.AND P4, PT, R162.reuse, R186, PT ;  /* 0x000000baa200720c */ /* 0x040fe20003f84070 */
[C---:B------:R-:W-:Y:S01]  /*3d50*/  IMAD R187, R162.reuse, R136, R187 ;  /* 0x00000088a2bb7224 */ /* 0x040fe200078e02bb */
[----:B------:R-:W-:Y:S01]  /*3d60*/  IABS R192, R156 ;  /* 0x0000009c00c07213 */ /* 0x000fe20000000000 */
[----:B------:R-:W-:Y:S01]  /*3d70*/  @!P0 IMAD.IADD R185, R185, 0x1, -R162 ;  /* 0x00000001b9b98824 */ /* 0x000fe200078e0aa2 */
[----:B------:R-:W-:Y:S01]  /*3d80*/  LOP3.LUT R158, R145, 0x78, RZ, 0xfc, !PT ;  /* 0x00000078919e7812 */ /* 0x000fe200078efcff */
[----:B------:R-:W-:Y:S01]  /*3d90*/  @!P1 IMAD.MOV R184, RZ, RZ, -R184 ;  /* 0x000000ffffb89224 */ /* 0x000fe200078e0ab8 */
[----:B------:R-:W-:Y:S01]  /*3da0*/  ISETP.GT.U32.AND P0, PT, R162, R187, PT ;  /* 0x000000bba200720c */ /* 0x000fe20003f04070 */
[----:B------:R-:W-:Y:S01]  /*3db0*/  IMAD.SHL.U32 R136, R141, 0x100, RZ ;  /* 0x000001008d887824 */ /* 0x000fe200078e00ff */
[----:B------:R-:W-:Y:S01]  /*3dc0*/  ISETP.GE.AND P1, PT, R147, RZ, PT ;  /* 0x000000ff9300720c */ /* 0x000fe20003f26270 */
[----:B------:R-:W-:Y:S01]  /*3dd0*/  IMAD.HI.U32 R137, R144, R188, RZ ;  /* 0x000000bc90897227 */ /* 0x000fe200078e00ff */
[----:B------:R-:W-:-:S02]  /*3de0*/  IABS R161, R158 ;  /* 0x0000009e00a17213 */ /* 0x000fc40000000000 */
[----:B------:R-:W-:Y:S01]  /*3df0*/  LOP3.LUT R136, R136, 0xf00, RZ, 0xe2, !PT ;  /* 0x00000f0088887812 */ /* 0x000fe200078ee2ff */
[----:B------:R-:W-:Y:S01]  /*3e00*/  @!P4 IMAD.IADD R186, R186, 0x1, -R162 ;  /* 0x00000001babac824 */ /* 0x000fe200078e0aa2 */
[----:B------:R-:W-:Y:S01]  /*3e10*/  SEL R193, RZ, 0x4, P5 ;  /* 0x00000004ffc17807 */ /* 0x000fe20002800000 */
[----:B------:R-:W-:-:S03]  /*3e20*/  IMAD.WIDE R138, R24, 0x4, R26 ;  /* 0x00000004188a7825 */ /* 0x000fc600078e021a */
[----:B------:R-:W-:Y:S01]  /*3e30*/  ISETP.GT.U32.AND P4, PT, R162, R186, PT ;  /* 0x000000baa200720c */ /* 0x000fe20003f84070 */
[----:B------:R-:W-:Y:S02]  /*3e40*/  IMAD R147, R142, 0x1000, R136 ;  /* 0x000010008e937824 */ /* 0x000fe400078e0288 */
[----:B------:R-:W-:Y:S02]  /*3e50*/  @!P0 IMAD.IADD R187, R187, 0x1, -R162 ;  /* 0x00000001bbbb8824 */ /* 0x000fe400078e0aa2 */
[----:B------:R-:W-:Y:S01]  /*3e60*/  @!P1 IMAD.MOV R185, RZ, RZ, -R185 ;  /* 0x000000ffffb99224 */ /* 0x000fe200078e0ab9 */
[----:B------:R-:W-:Y:S01]  /*3e70*/  ISETP.GE.AND P1, PT, R155, RZ, PT ;  /* 0x000000ff9b00720c */ /* 0x000fe20003f26270 */
[----:B------:R-:W-:Y:S01]  /*3e80*/  IMAD.MOV R136, RZ, RZ, -R137 ;  /* 0x000000ffff887224 */ /* 0x000fe200078e0a89 */
[----:B------:R-:W-:Y:S01]  /*3e90*/  ISETP.GT.U32.AND P0, PT, R162, R187, PT ;  /* 0x000000bba200720c */ /* 0x000fe20003f04070 */
[----:B------:R-:W-:Y:S01]  /*3ea0*/  IMAD.WIDE R140, R24, 0x4, R28 ;  /* 0x00000004188c7825 */ /* 0x000fe200078e021c */
[----:B------:R-:W-:-:S03]  /*3eb0*/  LOP3.LUT R155, R145, 0x6c, RZ, 0xfc, !PT ;  /* 0x0000006c919b7812 */ /* 0x000fc600078efcff */
[----:B------:R-:W-:Y:S01]  /*3ec0*/  IMAD R188, R162, R136, R188 ;  /* 0x00000088a2bc7224 */ /* 0x000fe200078e02bc */
[----:B------:R-:W-:Y:S01]  /*3ed0*/  IABS R190, R155 ;  /* 0x0000009b00be7213 */ /* 0x000fe20000000000 */
[----:B------:R-:W-:-:S04]  /*3ee0*/  IMAD.HI.U32 R136, R144, R189, RZ ;  /* 0x000000bd90887227 */ /* 0x000fc800078e00ff */
[----:B------:R-:W-:Y:S02]  /*3ef0*/  IMAD.MOV R136, RZ, RZ, -R136 ;  /* 0x000000ffff887224 */ /* 0x000fe400078e0a88 */
[----:B------:R-:W-:Y:S01]  /*3f00*/  @!P4 IMAD.IADD R186, R186, 0x1, -R162 ;  /* 0x00000001babac824 */ /* 0x000fe200078e0aa2 */
[----:B------:R-:W-:Y:S01]  /*3f10*/  ISETP.GE.AND P4, PT, R149, RZ, PT ;  /* 0x000000ff9500720c */ /* 0x000fe20003f86270 */
[C---:B------:R-:W-:Y:S02]  /*3f20*/  IMAD R189, R162.reuse, R136, R189 ;  /* 0x00000088a2bd7224 */ /* 0x040fe400078e02bd */
[----:B------:R-:W-:Y:S01]  /*3f30*/  @!P1 IMAD.MOV R186, RZ, RZ, -R186 ;  /* 0x000000ffffba9224 */ /* 0x000fe200078e0aba */
[C---:B------:R-:W-:Y:S01]  /*3f40*/  ISETP.GT.U32.AND P1, PT, R162.reuse, R188, PT ;  /* 0x000000bca200720c */ /* 0x040fe20003f24070 */
[----:B------:R-:W-:Y:S01]  /*3f50*/  @!P0 IMAD.IADD R187, R187, 0x1, -R162 ;  /* 0x00000001bbbb8824 */ /* 0x000fe200078e0aa2 */
[----:B------:R-:W-:Y:S01]  /*3f60*/  ISETP.GT.U32.AND P0, PT, R162, R189, PT ;  /* 0x000000bda200720c */ /* 0x000fe20003f04070 */
[----:B------:R-:W-:-:S04]  /*3f70*/  IMAD.HI.U32 R148, R144, R190, RZ ;  /* 0x000000be90947227 */ /* 0x000fc800078e00ff */
[----:B------:R-:W-:Y:S02]  /*3f80*/  IMAD.MOV R148, RZ, RZ, -R148 ;  /* 0x000000ffff947224 */ /* 0x000fe400078e0a94 */
[----:B------:R-:W-:-:S04]  /*3f90*/  IMAD.WIDE R136, R24, 0x4, R30 ;  /* 0x0000000418887825 */ /* 0x000fc800078e021e */
[----:B------:R-:W-:Y:S01]  /*3fa0*/  IMAD R190, R162, R148, R190 ;  /* 0x00000094a2be7224 */ /* 0x000fe200078e02be */
[----:B------:R5:W-:Y:S01]  /*3fb0*/  LDGSTS.E [R202+0x7800], [R136.64], !P2 ;  /* 0x0780000088ca7fae */ /* 0x000be2000d121848 */
[--C-:B------:R-:W-:Y:S02]  /*3fc0*/  @!P1 IMAD.IADD R188, R188, 0x1, -R162.reuse ;  /* 0x00000001bcbc9824 */ /* 0x100fe400078e0aa2 */
[----:B------:R-:W-:Y:S01]  /*3fd0*/  @!P4 IMAD.MOV R187, RZ, RZ, -R187 ;  /* 0x000000ffffbbc224 */ /* 0x000fe200078e0abb */
[C---:B------:R-:W-:Y:S01]  /*3fe0*/  ISETP.GT.U32.AND P4, PT, R162.reuse, R190, PT ;  /* 0x000000bea200720c */ /* 0x040fe20003f84070 */
[----:B------:R-:W-:Y:S01]  /*3ff0*/  @!P0 IMAD.IADD R189, R189, 0x1, -R162 ;  /* 0x00000001bdbd8824 */ /* 0x000fe200078e0aa2 */
[----:B------:R-:W-:Y:S01]  /*4000*/  ISETP.GT.U32.AND P1, PT, R162, R188, PT ;  /* 0x000000bca200720c */ /* 0x000fe20003f24070 */
[----:B------:R-:W-:Y:S01]  /*4010*/  IMAD.WIDE R142, R24, 0x4, R32 ;  /* 0x00000004188e7825 */ /* 0x000fe200078e0220 */
[----:B------:R5:W-:Y:S02]  /*4020*/  LDGSTS.E [R202+0x7a00], [R138.64], !P2 ;  /* 0x07a000008aca7fae */ /* 0x000be4000d121848 */
[----:B------:R-:W-:Y:S01]  /*4030*/  ISETP.GT.U32.AND P0, PT, R162, R189, PT ;  /* 0x000000bda200720c */ /* 0x000fe20003f04070 */
[C---:B------:R-:W-:Y:S01]  /*4040*/  IMAD.HI.U32 R148, R144.reuse, R191, RZ ;  /* 0x000000bf90947227 */ /* 0x040fe200078e00ff */
[----:B------:R5:W-:Y:S03]  /*4050*/  LDGSTS.E [R202+0x7c00], [R140.64], !P2 ;  /* 0x07c000008cca7fae */ /* 0x000be6000d121848 */
[----:B------:R-:W-:Y:S01]  /*4060*/  IMAD.HI.U32 R149, R144, R192, RZ ;  /* 0x000000c090957227 */ /* 0x000fe200078e00ff */
[----:B------:R5:W-:Y:S01]  /*4070*/  LDGSTS.E [R202+0x7e00], [R142.64], !P2 ;  /* 0x07e000008eca7fae */ /* 0x000be2000d121848 */
[----:B------:R-:W-:-:S02]  /*4080*/  ISETP.GE.AND P2, PT, R153, RZ, PT ;  /* 0x000000ff9900720c */ /* 0x000fc40003f46270 */
[----:B------:R-:W-:Y:S01]  /*4090*/  IMAD.MOV R148, RZ, RZ, -R148 ;  /* 0x000000ffff947224 */ /* 0x000fe200078e0a94 */
[----:B------:R-:W-:Y:S01]  /*40a0*/  LOP3.LUT R153, R145, 0x7c, RZ, 0xfc, !PT ;  /* 0x0000007c91997812 */ /* 0x000fe200078efcff */
[----:B------:R-:W-:Y:S01]  /*40b0*/  IMAD.MOV R149, RZ, RZ, -R149 ;  /* 0x000000ffff957224 */ /* 0x000fe200078e0a95 */
[----:B------:R-:W-:Y:S01]  /*40c0*/  LOP3.LUT R145, R146, 0xf00, RZ, 0xe2, !PT ;  /* 0x00000f0092917812 */ /* 0x000fe200078ee2ff */
[--C-:B------:R-:W-:Y:S01]  /*40d0*/  @!P4 IMAD.IADD R190, R190, 0x1, -R162.reuse ;  /* 0x00000001bebec824 */ /* 0x100fe200078e0aa2 */
[----:B------:R-:W-:Y:S01]  /*40e0*/  IABS R160, R153 ;  /* 0x0000009900a07213 */ /* 0x000fe20000000000 */
[----:B------:R-:W-:Y:S02]  /*40f0*/  IMAD R191, R162, R148, R191 ;  /* 0x00000094a2bf7224 */ /* 0x000fe400078e02bf */
[----:B------:R-:W-:Y:S01]  /*4100*/  @!P1 IMAD.IADD R188, R188, 0x1, -R162 ;  /* 0x00000001bcbc9824 */ /* 0x000fe200078e0aa2 */
[----:B------:R-:W-:Y:S01]  /*4110*/  ISETP.GE.AND P1, PT, R154, RZ, PT ;  /* 0x000000ff9a00720c */ /* 0x000fe20003f26270 */
[C---:B------:R-:W-:Y:S01]  /*4120*/  IMAD R192, R162.reuse, R149, R192 ;  /* 0x00000095a2c07224 */ /* 0x040fe200078e02c0 */
[C---:B------:R-:W-:Y:S01]  /*4130*/  ISETP.GT.U32.AND P4, PT, R162.reuse, R190, PT ;  /* 0x000000bea200720c */ /* 0x040fe20003f84070 */
[----:B------:R-:W-:Y:S01]  /*4140*/  @!P0 IMAD.IADD R189, R189, 0x1, -R162 ;  /* 0x00000001bdbd8824 */ /* 0x000fe200078e0aa2 */
[----:B------:R-:W-:Y:S01]  /*4150*/  ISETP.GT.U32.AND P0, PT, R162, R191, PT ;  /* 0x000000bfa200720c */ /* 0x000fe20003f04070 */
[----:B------:R-:W-:-:S04]  /*4160*/  IMAD.HI.U32 R148, R144, R161, RZ ;  /* 0x000000a190947227 */ /* 0x000fc800078e00ff */
[----:B------:R-:W-:Y:S01]  /*4170*/  @!P2 IMAD.MOV R188, RZ, RZ, -R188 ;  /* 0x000000ffffbca224 */ /* 0x000fe200078e0abc */
[C---:B------:R-:W-:Y:S01]  /*4180*/  ISETP.GT.U32.AND P2, PT, R162.reuse, R192, PT ;  /* 0x000000c0a200720c */ /* 0x040fe20003f44070 */
[----:B------:R-:W-:Y:S02]  /*4190*/  IMAD.MOV R148, RZ, RZ, -R148 ;  /* 0x000000ffff947224 */ /* 0x000fe400078e0a94 */
[----:B------:R-:W-:Y:S01]  /*41a0*/  @!P1 IMAD.MOV R189, RZ, RZ, -R189 ;  /* 0x000000ffffbd9224 */ /* 0x000fe200078e0abd */
[----:B------:R-:W-:Y:S01]  /*41b0*/  ISETP.GE.AND P1, PT, R155, RZ, PT ;  /* 0x000000ff9b00720c */ /* 0x000fe20003f26270 */
[----:B------:R-:W-:Y:S02]  /*41c0*/  IMAD R161, R162, R148, R161 ;  /* 0x00000094a2a17224 */ /* 0x000fe400078e02a1 */
[--C-:B------:R-:W-:Y:S02]  /*41d0*/  @!P4 IMAD.IADD R190, R190, 0x1, -R162.reuse ;  /* 0x00000001bebec824 */ /* 0x100fe400078e0aa2 */
[--C-:B------:R-:W-:Y:S01]  /*41e0*/  @!P0 IMAD.IADD R191, R191, 0x1, -R162.reuse ;  /* 0x00000001bfbf8824 */ /* 0x100fe200078e0aa2 */
[----:B------:R-:W-:Y:S01]  /*41f0*/  ISETP.GT.U32.AND P4, PT, R162, R161, PT ;  /* 0x000000a1a200720c */ /* 0x000fe20003f84070 */
[----:B------:R-:W-:Y:S01]  /*4200*/  IMAD R146, R152, 0x1000, R145 ;  /* 0x0000100098927824 */ /* 0x000fe200078e0291 */
[----:B------:R-:W-:Y:S01]  /*4210*/  LOP3.LUT R145, R150, 0xff, RZ, 0xc0, !PT ;  /* 0x000000ff96917812 */ /* 0x000fe200078ec0ff */
[----:B------:R-:W-:Y:S01]  /*4220*/  @!P2 IMAD.IADD R192, R192, 0x1, -R162 ;  /* 0x00000001c0c0a824 */ /* 0x000fe200078e0aa2 */
[----:B------:R-:W-:Y:S01]  /*4230*/  ISETP.GT.U32.AND P0, PT, R162, R191, PT ;  /* 0x000000bfa200720c */ /* 0x000fe20003f04070 */
[----:B------:R-:W-:-:S03]  /*4240*/  IMAD.HI.U32 R144, R144, R160, RZ ;  /* 0x000000a090907227 */ /* 0x000fc600078e00ff */
[C---:B------:R-:W-:Y:S01]  /*4250*/  ISETP.GT.U32.AND P2, PT, R162.reuse, R192, PT ;  /* 0x000000c0a200720c */ /* 0x040fe20003f44070 */
[----:B------:R-:W-:Y:S01]  /*4260*/  @!P1 IMAD.MOV R190, RZ, RZ, -R190 ;  /* 0x000000ffffbe9224 */ /* 0x000fe200078e0abe */
[----:B------:R-:W-:Y:S01]  /*4270*/  ISETP.GE.AND P1, PT, R157, RZ, PT ;  /* 0x000000ff9d00720c */ /* 0x000fe20003f26270 */
[----:B-1----:R-:W-:Y:S02]  /*4280*/  IMAD.IADD R196, R147, 0x1, R145 ;  /* 0x0000000193c47824 */ /* 0x002fe400078e0291 */
[----:B------:R-:W-:Y:S01]  /*4290*/  IMAD.MOV R145, RZ, RZ, -R144 ;  /* 0x000000ffff917224 */ /* 0x000fe200078e0a90 */
[----:B------:R-:W-:Y:S01]  /*42a0*/  LOP3.LUT R144, R151, 0xff, RZ, 0xc0, !PT ;  /* 0x000000ff97907812 */ /* 0x000fe200078ec0ff */
[----:B------:R-:W-:Y:S02]  /*42b0*/  @!P4 IMAD.IADD R161, R161, 0x1, -R162 ;  /* 0x00000001a1a1c824 */ /* 0x000fe400078e0aa2 */
[C---:B------:R-:W-:Y:S01]  /*42c0*/  IMAD R160, R162.reuse, R145, R160 ;  /* 0x00000091a2a07224 */ /* 0x040fe200078e02a0 */
[----:B------:R-:W-:Y:S01]  /*42d0*/  SHF.R.U32.HI R145, RZ, 0x8, R0 ;  /* 0x00000008ff917819 */ /* 0x000fe20000011600 */
[----:B------:R-:W-:Y:S01]  /*42e0*/  @!P0 IMAD.IADD R191, R191, 0x1, -R162 ;  /* 0x00000001bfbf8824 */ /* 0x000fe200078e0aa2 */
[----:B------:R-:W-:Y:S01]  /*42f0*/  ISETP.GT.U32.AND P4, PT, R162, R161, PT ;  /* 0x000000a1a200720c */ /* 0x000fe20003f84070 */
[----:B------:R-:W-:Y:S01]  /*4300*/  IMAD.IADD R195, R146, 0x1, R144 ;  /* 0x0000000192c37824 */ /* 0x000fe200078e0290 */
[----:B------:R-:W-:Y:S01]  /*4310*/  ISETP.GE.AND P0, PT, R156, RZ, PT ;  /* 0x000000ff9c00720c */ /* 0x000fe20003f06270 */
[----:B------:R-:W-:Y:S01]  /*4320*/  @!P2 IMAD.IADD R192, R192, 0x1, -R162 ;  /* 0x00000001c0c0a824 */ /* 0x000fe200078e0aa2 */
[----:B------:R-:W-:Y:S01]  /*4330*/  ISETP.GT.U32.AND P2, PT, R162, R160, PT ;  /* 0x000000a0a200720c */ /* 0x000fe20003f44070 */
[----:B------:R-:W-:Y:S01]  /*4340*/  IMAD.MOV.U32 R146, RZ, RZ, 0x1f ;  /* 0x0000001fff927424 */ /* 0x000fe200078e00ff */
[----:B------:R-:W-:Y:S01]  /*4350*/  SHF.R.U32.HI R144, RZ, 0xc, R0 ;  /* 0x0000000cff907819 */ /* 0x000fe20000011600 */
[----:B------:R-:W-:-:S02]  /*4360*/  @!P1 IMAD.MOV R191, RZ, RZ, -R191 ;  /* 0x000000ffffbf9224 */ /* 0x000fc400078e0abf */
[----:B------:R-:W-:Y:S01]  /*4370*/  IMAD R24, R204, 0x13, RZ ;  /* 0x00000013cc187824 */ /* 0x000fe200078e02ff */
[----:B------:R-:W-:Y:S02]  /*4380*/  LOP3.LUT P1, RZ, R144, 0x1, RZ, 0xc0, !PT ;  /* 0x0000000190ff7812 */ /* 0x000fe4000782c0ff */
[----:B------:R-:W-:Y:S01]  /*4390*/  IADD3 R25, R146, c[0x0][0x180], RZ ;  /* 0x0000600092197a10 */ /* 0x000fe20007ffe0ff */
[----:B------:R-:W-:Y:S02]  /*43a0*/  @!P4 IMAD.IADD R161, R161, 0x1, -R162 ;  /* 0x00000001a1a1c824 */ /* 0x000fe400078e0aa2 */
[----:B------:R-:W-:Y:S01]  /*43b0*/  @!P0 IMAD.MOV R192, RZ, RZ, -R192 ;  /* 0x000000ffffc08224 */ /* 0x000fe200078e0ac0 */
[----:B------:R-:W-:Y:S01]  /*43c0*/  ISETP.GT.AND P4, PT, R25, 0x1f, PT ;  /* 0x0000001f1900780c */ /* 0x000fe20003f84270 */
[----:B------:R-:W-:Y:S01]  /*43d0*/  @!P2 IMAD.IADD R160, R160, 0x1, -R162 ;  /* 0x00000001a0a0a824 */ /* 0x000fe200078e0aa2 */
[----:B------:R-:W-:Y:S01]  /*43e0*/  LOP3.LUT P0, RZ, R145, 0x1, RZ, 0xc0, !PT ;  /* 0x0000000191ff7812 */ /* 0x000fe2000780c0ff */
[----:B------:R-:W-:Y:S01]  /*43f0*/  IMAD.WIDE R144, R24, 0x4, R30 ;  /* 0x0000000418907825 */ /* 0x000fe200078e021e */
[----:B------:R-:W-:-:S02]  /*4400*/  ISETP.GE.AND P2, PT, R20, c[0x0][0x180], PT ;  /* 0x0000600014007a0c */ /* 0x000fc40003f46270 */
[----:B------:R-:W-:Y:S01]  /*4410*/  SEL R152, RZ, 0x4, !P4 ;  /* 0x00000004ff987807 */ /* 0x000fe20006000000 */
[C---:B------:R-:W-:Y:S01]  /*4420*/  IMAD.WIDE R146, R24.reuse, 0x4, R26 ;  /* 0x0000000418927825 */ /* 0x040fe200078e021a */
[----:B------:R5:W-:Y:S01]  /*4430*/  LDGSTS.E [R202+0x9800], [R144.64], P1 ;  /* 0x0980000090ca7fae */ /* 0x000be20008921848 */
[----:B------:R-:W-:Y:S02]  /*4440*/  ISETP.GE.AND P4, PT, R153, RZ, PT ;  /* 0x000000ff9900720c */ /* 0x000fe40003f86270 */
[----:B------:R-:W-:Y:S01]  /*4450*/  IMAD.WIDE R148, R24, 0x4, R28 ;  /* 0x0000000418947825 */ /* 0x000fe200078e021c */
[----:B------:R5:W-:Y:S01]  /*4460*/  LDGSTS.E [R202+0x9a00], [R146.64], P1 ;  /* 0x09a0000092ca7fae */ /* 0x000be20008921848 */
[----:B------:R-:W-:Y:S02]  /*4470*/  SEL R194, R152, RZ, !P2 ;  /* 0x000000ff98c27207 */ /* 0x000fe40005000000 */
[----:B------:R-:W-:Y:S01]  /*4480*/  IMAD.WIDE R150, R24, 0x4, R32 ;  /* 0x0000000418967825 */ /* 0x000fe200078e0220 */
[----:B------:R-:W-:Y:S01]  /*4490*/  ISETP.GT.U32.AND P5, PT, R162, R160, PT ;  /* 0x000000a0a200720c */ /* 0x000fe20003fa4070 */
[----:B------:R5:W-:Y:S01]  /*44a0*/  LDGSTS.E [R202+0x9c00], [R148.64], P1 ;  /* 0x09c0000094ca7fae */ /* 0x000be20008921848 */
[----:B------:R-:W-:Y:S01]  /*44b0*/  ISETP.GT.AND P2, PT, R25, 0x3f, PT ;  /* 0x0000003f1900780c */ /* 0x000fe20003f44270 */
[----:B------:R-:W-:-:S02]  /*44c0*/  IMAD R24, R204, 0x17, RZ ;  /* 0x00000017cc187824 */ /* 0x000fc400078e02ff */
[----:B------:R5:W-:Y:S01]  /*44d0*/  LDGSTS.E [R202+0x9e00], [R150.64], P1 ;  /* 0x09e0000096ca7fae */ /* 0x000be20008921848 */
[----:B------:R-:W-:Y:S01]  /*44e0*/  ISETP.GE.AND P1, PT, R158, RZ, PT ;  /* 0x000000ff9e00720c */ /* 0x000fe20003f26270 */
[----:B------:R-:W-:Y:S01]  /*44f0*/  IMAD.WIDE R152, R24, 0x4, R30 ;  /* 0x0000000418987825 */ /* 0x000fe200078e021e */
[----:B------:R-:W-:Y:S02]  /*4500*/  SEL R193, R193, RZ, P2 ;  /* 0x000000ffc1c17207 */ /* 0x000fe40001000000 */
[----:B------:R-:W-:Y:S01]  /*4510*/  ISETP.NE.U32.AND P2, PT, R194, RZ, PT ;  /* 0x000000ffc200720c */ /* 0x000fe20003f45070 */
[C---:B------:R-:W-:Y:S01]  /*4520*/  IMAD.WIDE R154, R24.reuse, 0x4, R26 ;  /* 0x00000004189a7825 */ /* 0x040fe200078e021a */
[----:B------:R5:W-:Y:S03]  /*4530*/  LDGSTS.E [R202+0xb800], [R152.64], P0 ;  /* 0x0b80000098ca7fae */ /* 0x000be60008121848 */
[C---:B------:R-:W-:Y:S01]  /*4540*/  IMAD.WIDE R156, R24.reuse, 0x4, R28 ;  /* 0x00000004189c7825 */ /* 0x040fe200078e021c */
[----:B------:R5:W-:Y:S03]  /*4550*/  LDGSTS.E [R202+0xba00], [R154.64], P0 ;  /* 0x0ba000009aca7fae */ /* 0x000be60008121848 */
[----:B------:R-:W-:Y:S01]  /*4560*/  IMAD.WIDE R158, R24, 0x4, R32 ;  /* 0x00000004189e7825 */ /* 0x000fe200078e0220 */
[----:B------:R5:W-:Y:S03]  /*4570*/  LDGSTS.E [R202+0xbc00], [R156.64], P0 ;  /* 0x0bc000009cca7fae */ /* 0x000be60008121848 */
[----:B------:R-:W-:Y:S01]  /*4580*/  @!P5 IMAD.IADD R160, R160, 0x1, -R162 ;  /* 0x00000001a0a0d824 */ /* 0x000fe200078e0aa2 */
[----:B------:R5:W-:Y:S01]  /*4590*/  LDGSTS.E [R202+0xbe00], [R158.64], P0 ;  /* 0x0be000009eca7fae */ /* 0x000be20008121848 */
[----:B------:R-:W-:Y:S01]  /*45a0*/  ISETP.NE.U32.AND P0, PT, R193, RZ, PT ;  /* 0x000000ffc100720c */ /* 0x000fe20003f05070 */
[----:B------:R-:W-:Y:S01]  /*45b0*/  @!P1 IMAD.MOV R161, RZ, RZ, -R161 ;  /* 0x000000ffffa19224 */ /* 0x000fe200078e0aa1 */
[----:B------:R-:W-:Y:S01]  /*45c0*/  SHF.R.U32.HI R193, RZ, 0x4, R0 ;  /* 0x00000004ffc17819 */ /* 0x000fe20000011600 */
[----:B------:R-:W-:Y:S01]  /*45d0*/  @!P4 IMAD.MOV R160, RZ, RZ, -R160 ;  /* 0x000000ffffa0c224 */ /* 0x000fe200078e0aa0 */
[----:B------:R-:W-:Y:S01]  /*45e0*/  PRMT R0, R195, 0x5410, R196 ;  /* 0x00005410c3007816 */ /* 0x000fe200000000c4 */
[----:B------:R-:W-:Y:S01]  /*45f0*/  IMAD R24, R204, 0x1b, RZ ;  /* 0x0000001bcc187824 */ /* 0x000fe200078e02ff */
[----:B------:R-:W-:Y:S01]  /*4600*/  LOP3.LUT P5, RZ, R193, 0x1, RZ, 0xc0, !PT ;  /* 0x00000001c1ff7812 */ /* 0x000fe200078ac0ff */
[----:B------:R-:W-:Y:S01]  /*4610*/  IMAD R20, R20, c[0x0][0x18c], RZ ;  /* 0x0000630014147a24 */ /* 0x000fe200078e02ff */
[----:B------:R-:W-:-:S02]  /*4620*/  ISETP.NE.AND P1, PT, RZ, c[0x0][0x17c], PT ;  /* 0x00005f00ff007a0c */ /* 0x000fc40003f25270 */
[----:B------:R-:W-:Y:S01]  /*4630*/  SHF.R.U64 R162, R0, 0x1f, RZ ;  /* 0x0000001f00a27819 */ /* 0x000fe200000012ff */
[----:B------:R-:W-:Y:S01]  /*4640*/  IMAD.SHL.U32 R246, R20, 0x4, RZ ;  /* 0x0000000414f67824 */ /* 0x000fe200078e00ff */
[C---:B------:R-:W-:Y:S02]  /*4650*/  SEL R199, R231.reuse, R163, !P1 ;  /* 0x000000a3e7c77207 */ /* 0x040fe40004800000 */
[C---:B------:R-:W-:Y:S02]  /*4660*/  SEL R197, R231.reuse, R164, !P1 ;  /* 0x000000a4e7c57207 */ /* 0x040fe40004800000 */
[C---:B------:R-:W-:Y:S01]  /*4670*/  SEL R196, R231.reuse, R165, !P1 ;  /* 0x000000a5e7c47207 */ /* 0x040fe20004800000 */
[C---:B------:R-:W-:Y:S01]  /*4680*/  IMAD.WIDE R164, R24.reuse, 0x4, R28 ;  /* 0x0000000418a47825 */ /* 0x040fe200078e021c */
[C---:B------:R-:W-:Y:S02]  /*4690*/  SEL R195, R231.reuse, R166, !P1 ;  /* 0x000000a6e7c37207 */ /* 0x040fe40004800000 */
[C---:B------:R-:W-:Y:S01]  /*46a0*/  SEL R194, R231.reuse, R167, !P1 ;  /* 0x000000a7e7c27207 */ /* 0x040fe20004800000 */
[----:B------:R-:W-:Y:S01]  /*46b0*/  IMAD.WIDE R166, R24, 0x4, R32 ;  /* 0x0000000418a67825 */ /* 0x000fe200078e0220 */
[----:B------:R-:W-:-:S02]  /*46c0*/  SEL R193, R231, R168, !P1 ;  /* 0x000000a8e7c17207 */ /* 0x000fc40004800000 */
[----:B------:R-:W-:Y:S01]  /*46d0*/  SEL R169, R231, R169, !P1 ;  /* 0x000000a9e7a97207 */ /* 0x000fe20004800000 */
[----:B------:R-:W-:Y:S01]  /*46e0*/  IMAD R214, R195, c[0x0][0x190], RZ ;  /* 0x00006400c3d67a24 */ /* 0x000fe200078e02ff */
[----:B------:R-:W-:Y:S01]  /*46f0*/  SEL R170, R231, R170, !P1 ;  /* 0x000000aae7aa7207 */ /* 0x000fe20004800000 */
[----:B------:R-:W-:Y:S01]  /*4700*/  IMAD R216, R193, c[0x0][0x190], RZ ;  /* 0x00006400c1d87a24 */ /* 0x000fe200078e02ff */
[C---:B------:R-:W-:Y:S02]  /*4710*/  SEL R171, R231.reuse, R171, !P1 ;  /* 0x000000abe7ab7207 */ /* 0x040fe40004800000 */
[C---:B------:R-:W-:Y:S01]  /*4720*/  SEL R172, R231.reuse, R172, !P1 ;  /* 0x000000ace7ac7207 */ /* 0x040fe20004800000 */
[----:B------:R-:W-:Y:S01]  /*4730*/  IMAD R218, R170, c[0x0][0x190], RZ ;  /* 0x00006400aada7a24 */ /* 0x000fe200078e02ff */
[----:B------:R-:W-:Y:S01]  /*4740*/  SEL R173, R231, R173, !P1 ;  /* 0x000000ade7ad7207 */ /* 0x000fe20004800000 */
[----:B------:R-:W-:Y:S01]  /*4750*/  IMAD R25, R171, c[0x0][0x190], RZ ;  /* 0x00006400ab197a24 */ /* 0x000fe200078e02ff */
[C---:B------:R-:W-:Y:S01]  /*4760*/  SEL R174, R231.reuse, R174, !P1 ;  /* 0x000000aee7ae7207 */ /* 0x040fe20004800000 */
[----:B----4-:R-:W-:Y:S01]  /*4770*/  IMAD R37, R172, c[0x0][0x190], RZ ;  /* 0x00006400ac257a24 */ /* 0x010fe200078e02ff */
[----:B------:R-:W-:-:S02]  /*4780*/  SEL R175, R231, R175, !P1 ;  /* 0x000000afe7af7207 */ /* 0x000fc40004800000 */
[C---:B------:R-:W-:Y:S01]  /*4790*/  SEL R176, R231.reuse, R176, !P1 ;  /* 0x000000b0e7b07207 */ /* 0x040fe20004800000 */
[----:B------:R-:W-:Y:S01]  /*47a0*/  IMAD R222, R174, c[0x0][0x190], RZ ;  /* 0x00006400aede7a24 */ /* 0x000fe200078e02ff */
[C---:B------:R-:W-:Y:S02]  /*47b0*/  SEL R177, R231.reuse, R177, !P1 ;  /* 0x000000b1e7b17207 */ /* 0x040fe40004800000 */
[C---:B------:R-:W-:Y:S01]  /*47c0*/  SEL R178, R231.reuse, R178, !P1 ;  /* 0x000000b2e7b27207 */ /* 0x040fe20004800000 */
[----:B------:R-:W-:Y:S01]  /*47d0*/  IMAD R36, R176, c[0x0][0x190], RZ ;  /* 0x00006400b0247a24 */ /* 0x000fe200078e02ff */
[----:B------:R-:W-:Y:S01]  /*47e0*/  SEL R179, R231, R179, !P1 ;  /* 0x000000b3e7b37207 */ /* 0x000fe20004800000 */
[----:B------:R-:W-:Y:S01]  /*47f0*/  IMAD R205, R177, c[0x0][0x190], RZ ;  /* 0x00006400b1cd7a24 */ /* 0x000fe200078e02ff */
[----:B------:R-:W-:Y:S01]  /*4800*/  SEL R203, R231, R180, !P1 ;  /* 0x000000b4e7cb7207 */ /* 0x000fe20004800000 */
[----:B------:R-:W-:Y:S01]  /*4810*/  IMAD R180, R199, c[0x0][0x190], RZ ;  /* 0x00006400c7b47a24 */ /* 0x000fe200078e02ff */
[C---:B------:R-:W-:Y:S01]  /*4820*/  SEL R181, R231.reuse, R181, !P1 ;  /* 0x000000b5e7b57207 */ /* 0x040fe20004800000 */
[----:B------:R-:W-:Y:S01]  /*4830*/  IMAD R226, R178, c[0x0][0x190], RZ ;  /* 0x00006400b2e27a24 */ /* 0x000fe200078e02ff */
[C---:B------:R-:W-:Y:S01]  /*4840*/  SEL R207, R231.reuse, R182, !P1 ;  /* 0x000000b6e7cf7207 */ /* 0x040fe20004800000 */
[----:B------:R-:W-:Y:S01]  /*4850*/  IMAD R182, R196, c[0x0][0x190], RZ ;  /* 0x00006400c4b67a24 */ /* 0x000fe200078e02ff */
[C---:B------:R-:W-:Y:S01]  /*4860*/  SEL R183, R231.reuse, R183, !P1 ;  /* 0x000000b7e7b77207 */ /* 0x040fe20004800000 */
[----:B------:R1:W-:Y:S01]  /*4870*/  STL [R1+0x1f0], R180 ;  /* 0x0001f0b401007387 */ /* 0x0003e20000100800 */
[C---:B------:R-:W-:Y:S01]  /*4880*/  SEL R211, R231.reuse, R184, !P1 ;  /* 0x000000b8e7d37207 */ /* 0x040fe20004800000 */
[----:B------:R-:W-:Y:S01]  /*4890*/  IMAD R184, R194, c[0x0][0x190], RZ ;  /* 0x00006400c2b87a24 */ /* 0x000fe200078e02ff */
[----:B------:R-:W-:Y:S01]  /*48a0*/  SEL R185, R231, R185, !P1 ;  /* 0x000000b9e7b97207 */ /* 0x000fe20004800000 */
[----:B------:R-:W-:Y:S01]  /*48b0*/  IMAD R199, R181, c[0x0][0x190], RZ ;  /* 0x00006400b5c77a24 */ /* 0x000fe200078e02ff */
[----:B------:R-:W-:Y:S01]  /*48c0*/  SEL R215, R231, R186, !P1 ;  /* 0x000000bae7d77207 */ /* 0x000fe20004800000 */
[----:B------:R-:W-:Y:S01]  /*48d0*/  IMAD R186, R169, c[0x0][0x190], RZ ;  /* 0x00006400a9ba7a24 */ /* 0x000fe200078e02ff */
[----:B------:R-:W-:Y:S01]  /*48e0*/  SEL R187, R231, R187, !P1 ;  /* 0x000000bbe7bb7207 */ /* 0x000fe20004800000 */
[----:B------:R-:W-:Y:S01]  /*48f0*/  IMAD R196, R179, c[0x0][0x190], RZ ;  /* 0x00006400b3c47a24 */ /* 0x000fe200078e02ff */
[C---:B------:R-:W-:Y:S01]  /*4900*/  SEL R219, R231.reuse, R188, !P1 ;  /* 0x000000bce7db7207 */ /* 0x040fe20004800000 */
[----:B------:R-:W-:Y:S01]  /*4910*/  IMAD R188, R204, 0x1f, RZ ;  /* 0x0000001fccbc7824 */ /* 0x000fe200078e02ff */
[----:B------:R-:W-:Y:S01]  /*4920*/  SEL R198, R231, R189, !P1 ;  /* 0x000000bde7c67207 */ /* 0x000fe20004800000 */
[----:B------:R-:W-:Y:S01]  /*4930*/  IMAD R204, R183, c[0x0][0x190], RZ ;  /* 0x00006400b7cc7a24 */ /* 0x000fe200078e02ff */
[----:B------:R-:W-:Y:S01]  /*4940*/  SEL R223, R231, R190, !P1 ;  /* 0x000000bee7df7207 */ /* 0x000fe20004800000 */
[----:B------:R-:W-:Y:S01]  /*4950*/  IMAD R190, R173, c[0x0][0x190], RZ ;  /* 0x00006400adbe7a24 */ /* 0x000fe200078e02ff */
[C---:B------:R-:W-:Y:S01]  /*4960*/  SEL R200, R231.reuse, R191, !P1 ;  /* 0x000000bfe7c87207 */ /* 0x040fe20004800000 */
[----:B------:R-:W-:Y:S01]  /*4970*/  IMAD.WIDE R170, R188, 0x4, R26 ;  /* 0x00000004bcaa7825 */ /* 0x000fe200078e021a */
[----:B------:R-:W-:-:S02]  /*4980*/  SEL R227, R231, R192, !P1 ;  /* 0x000000c0e7e37207 */ /* 0x000fc40004800000 */
[----:B------:R-:W-:Y:S01]  /*4990*/  SEL R201, R231, R161, !P1 ;  /* 0x000000a1e7c97207 */ /* 0x000fe20004800000 */
[----:B------:R-:W-:Y:S01]  /*49a0*/  IMAD R192, R175, c[0x0][0x190], RZ ;  /* 0x00006400afc07a24 */ /* 0x000fe200078e02ff */
[----:B------:R-:W-:Y:S01]  /*49b0*/  SEL R231, R231, R160, !P1 ;  /* 0x000000a0e7e77207 */ /* 0x000fe20004800000 */
[----:B------:R-:W-:Y:S01]  /*49c0*/  IMAD.WIDE R160, R24, 0x4, R30 ;  /* 0x0000000418a07825 */ /* 0x000fe200078e021e */
[----:B------:R-:W-:Y:S02]  /*49d0*/  SHF.R.U64 R168, R0, 0x1b, RZ ;  /* 0x0000001b00a87819 */ /* 0x000fe400000012ff */
[----:B------:R-:W-:Y:S01]  /*49e0*/  LOP3.LUT P4, RZ, R162, 0x1, RZ, 0xc0, !PT ;  /* 0x00000001a2ff7812 */ /* 0x000fe2000788c0ff */
[----:B------:R-:W-:Y:S01]  /*49f0*/  IMAD.WIDE R162, R24, 0x4, R26 ;  /* 0x0000000418a27825 */ /* 0x000fe200078e021a */
[----:B------:R-:W-:Y:S01]  /*4a00*/  LOP3.LUT P1, RZ, R168, 0x1, RZ, 0xc0, !PT ;  /* 0x00000001a8ff7812 */ /* 0x000fe2000782c0ff */
[----:B------:R5:W-:Y:S01]  /*4a10*/  LDGSTS.E [R202+0xd800], [R160.64], P5 ;  /* 0x0d800000a0ca7fae */ /* 0x000be2000a921848 */
[----:B------:R-:W-:Y:S01]  /*4a20*/  SHF.R.U64 R24, R0, 0x17, RZ ;  /* 0x0000001700187819 */ /* 0x000fe200000012ff */
[----:B------:R-:W-:Y:S01]  /*4a30*/  IMAD.WIDE R168, R188, 0x4, R30 ;  /* 0x00000004bca87825 */ /* 0x000fe200078e021e */
[----:B------:R-:W-:Y:S01]  /*4a40*/  SHF.R.U64 R247, R0, 0x13, RZ ;  /* 0x0000001300f77819 */ /* 0x000fe200000012ff */
[----:B------:R5:W-:Y:S02]  /*4a50*/  LDGSTS.E [R202+0xda00], [R162.64], P5 ;  /* 0x0da00000a2ca7fae */ /* 0x000be4000a921848 */
[----:B------:R-:W-:-:S02]  /*4a60*/  IMAD.WIDE R172, R188, 0x4, R28 ;  /* 0x00000004bcac7825 */ /* 0x000fc400078e021c */
[----:B------:R5:W-:Y:S02]  /*4a70*/  LDGSTS.E [R202+0xdc00], [R164.64], P5 ;  /* 0x0dc00000a4ca7fae */ /* 0x000be4000a921848 */
[----:B------:R-:W-:Y:S02]  /*4a80*/  IMAD.WIDE R174, R188, 0x4, R32 ;  /* 0x00000004bcae7825 */ /* 0x000fe400078e0220 */
[----:B------:R5:W-:Y:S01]  /*4a90*/  LDGSTS.E [R202+0xde00], [R166.64], P5 ;  /* 0x0de00000a6ca7fae */ /* 0x000be2000a921848 */
[----:B------:R-:W-:Y:S01]  /*4aa0*/  IADD3 R238, P5, R246, c[0x0][0x168], RZ ;  /* 0x00005a00f6ee7a10 */ /* 0x000fe20007fbe0ff */
[----:B------:R-:W-:Y:S02]  /*4ab0*/  IMAD R208, R200, c[0x0][0x190], RZ ;  /* 0x00006400c8d07a24 */ /* 0x000fe400078e02ff */
[----:B------:R5:W-:Y:S01]  /*4ac0*/  LDGSTS.E [R202+0xf800], [R168.64], !P3 ;  /* 0x0f800000a8ca7fae */ /* 0x000be2000d921848 */
[----:B------:R-:W-:Y:S01]  /*4ad0*/  LEA.HI.X.SX32 R239, R20, c[0x0][0x16c], 0x2, P5 ;  /* 0x00005b0014ef7a11 */ /* 0x000fe200028f16ff */
[----:B------:R-:W-:Y:S01]  /*4ae0*/  IMAD R20, R197, c[0x0][0x190], RZ ;  /* 0x00006400c5147a24 */ /* 0x000fe200078e02ff */
[----:B------:R-:W-:Y:S01]  /*4af0*/  LEA R178, P5, R182, R238, 0x2 ;  /* 0x000000eeb6b27211 */ /* 0x000fe200078a10ff */
[----:B------:R5:W-:Y:S01]  /*4b00*/  LDGSTS.E [R202+0xfa00], [R170.64], !P3 ;  /* 0x0fa00000aaca7fae */ /* 0x000be2000d921848 */
[----:B------:R-:W-:-:S02]  /*4b10*/  IMAD R206, R198, c[0x0][0x190], RZ ;  /* 0x00006400c6ce7a24 */ /* 0x000fc400078e02ff */
[-C--:B------:R-:W-:Y:S01]  /*4b20*/  LEA.HI.X.SX32 R179, R182, R239.reuse, 0x2, P5 ;  /* 0x000000efb6b37211 */ /* 0x080fe200028f16ff */
[----:B------:R5:W-:Y:S01]  /*4b30*/  LDGSTS.E [R202+0xfc00], [R172.64], !P3 ;  /* 0x0fc00000acca7fae */ /* 0x000be2000d921848 */
[----:B------:R-:W-:Y:S02]  /*4b40*/  IMAD R210, R201, c[0x0][0x190], RZ ;  /* 0x00006400c9d27a24 */ /* 0x000fe400078e02ff */
[----:B------:R-:W-:Y:S01]  /*4b50*/  IMAD R230, R207, c[0x0][0x190], RZ ;  /* 0x00006400cfe67a24 */ /* 0x000fe200078e02ff */
[----:B------:R5:W-:Y:S01]  /*4b60*/  LDGSTS.E [R202+0xfe00], [R174.64], !P3 ;  /* 0x0fe00000aeca7fae */ /* 0x000be2000d921848 */
[C---:B------:R-:W-:Y:S01]  /*4b70*/  LEA R176, P3, R180.reuse, R238, 0x2 ;  /* 0x000000eeb4b07211 */ /* 0x040fe200078610ff */
[----:B------:R-:W-:Y:S02]  /*4b80*/  IMAD R234, R215, c[0x0][0x190], RZ ;  /* 0x00006400d7ea7a24 */ /* 0x000fe400078e02ff */
[----:B------:R-:W-:Y:S01]  /*4b90*/  STL [R1+0x1ac], R20 ;  /* 0x0001ac1401007387 */ /* 0x000fe20000100800 */
[----:B------:R-:W-:-:S02]  /*4ba0*/  LEA.HI.X.SX32 R177, R180, R239, 0x2, P3 ;  /* 0x000000efb4b17211 */ /* 0x000fc400018f16ff */
[C---:B-1----:R-:W-:Y:S01]  /*4bb0*/  LEA R180, P3, R184.reuse, R238, 0x2 ;  /* 0x000000eeb8b47211 */ /* 0x042fe200078610ff */
[----:B------:R1:W-:Y:S03]  /*4bc0*/  STL [R1+0x1a8], R182 ;  /* 0x0001a8b601007387 */ /* 0x0003e60000100800 */
[----:B------:R-:W-:Y:S01]  /*4bd0*/  LEA.HI.X.SX32 R181, R184, R239, 0x2, P3 ;  /* 0x000000efb8b57211 */ /* 0x000fe200018f16ff */
[----:B------:R2:W-:Y:S01]  /*4be0*/  STL [R1+0x1a0], R184 ;  /* 0x0001a0b801007387 */ /* 0x0005e20000100800 */
[----:B-----5:R-:W-:-:S03]  /*4bf0*/  IMAD R202, R185, c[0x0][0x190], RZ ;  /* 0x00006400b9ca7a24 */ /* 0x020fc600078e02ff */
[----:B------:R-:W-:Y:S01]  /*4c00*/  STL [R1+0x1a4], R214 ;  /* 0x0001a4d601007387 */ /* 0x000fe20000100800 */
[----:B-1----:R-:W-:-:S03]  /*4c10*/  LEA R182, P5, R186, R238, 0x2 ;  /* 0x000000eebab67211 */ /* 0x002fc600078a10ff */
[----:B------:R1:W-:Y:S01]  /*4c20*/  STL [R1+0x198], R186 ;  /* 0x000198ba01007387 */ /* 0x0003e20000100800 */
[----:B--2---:R-:W-:-:S03]  /*4c30*/  LEA R184, P3, R25, R238, 0x2 ;  /* 0x000000ee19b87211 */ /* 0x004fc600078610ff */
[----:B------:R-:W-:Y:S01]  /*4c40*/  STL [R1+0x19c], R216 ;  /* 0x00019cd801007387 */ /* 0x000fe20000100800 */
[-C--:B------:R-:W-:Y:S02]  /*4c50*/  LEA.HI.X.SX32 R183, R186, R239.reuse, 0x2, P5 ;  /* 0x000000efbab77211 */ /* 0x080fe400028f16ff */
[-C--:B------:R-:W-:Y:S01]  /*4c60*/  LEA.HI.X.SX32 R185, R25, R239.reuse, 0x2, P3 ;  /* 0x000000ef19b97211 */ /* 0x080fe200018f16ff */
[----:B------:R2:W-:Y:S01]  /*4c70*/  STL [R1+0x190], R25 ;  /* 0x0001901901007387 */ /* 0x0005e20000100800 */
[-C--:B------:R-:W-:Y:S02]  /*4c80*/  LEA R188, P3, R192, R238.reuse, 0x2 ;  /* 0x000000eec0bc7211 */ /* 0x080fe400078610ff */
[----:B-1----:R-:W-:Y:S01]  /*4c90*/  LEA R186, P5, R190, R238, 0x2 ;  /* 0x000000eebeba7211 */ /* 0x002fe200078a10ff */
[----:B------:R-:W-:Y:S01]  /*4ca0*/  STL [R1+0x194], R218 ;  /* 0x000194da01007387 */ /* 0x000fe20000100800 */
[----:B------:R-:W-:-:S03]  /*4cb0*/  LEA.HI.X.SX32 R189, R192, R239, 0x2, P3 ;  /* 0x000000efc0bd7211 */ /* 0x000fc600018f16ff */
[----:B------:R1:W-:Y:S01]  /*4cc0*/  STL [R1+0x188], R190 ;  /* 0x000188be01007387 */ /* 0x0003e20000100800 */
[----:B--2---:R-:W-:Y:S01]  /*4cd0*/  IMAD R25, R187, c[0x0][0x190], RZ ;  /* 0x00006400bb197a24 */ /* 0x004fe200078e02ff */
[----:B------:R-:W-:Y:S02]  /*4ce0*/  LEA.HI.X.SX32 R187, R190, R239, 0x2, P5 ;  /* 0x000000efbebb7211 */ /* 0x000fe400028f16ff */
[----:B------:R-:W-:Y:S04]  /*4cf0*/  STL [R1+0x18c], R37 ;  /* 0x00018c2501007387 */ /* 0x000fe80000100800 */
[----:B------:R2:W-:Y:S01]  /*4d00*/  STL [R1+0x180], R192 ;  /* 0x000180c001007387 */ /* 0x0005e20000100800 */
[----:B-1----:R-:W-:-:S03]  /*4d10*/  LEA R190, P5, R205, R238, 0x2 ;  /* 0x000000eecdbe7211 */ /* 0x002fc600078a10ff */
[----:B------:R-:W-:Y:S01]  /*4d20*/  STL [R1+0x184], R222 ;  /* 0x000184de01007387 */ /* 0x000fe20000100800 */
[----:B------:R-:W-:-:S03]  /*4d30*/  LEA.HI.X.SX32 R191, R205, R239, 0x2, P5 ;  /* 0x000000efcdbf7211 */ /* 0x000fc600028f16ff */
[----:B------:R-:W-:Y:S01]  /*4d40*/  STL [R1+0x168], R205 ;  /* 0x000168cd01007387 */ /* 0x000fe20000100800 */
[CC--:B------:R-:W-:Y:S02]  /*4d50*/  LEA R194, P5, R199.reuse, R238.reuse, 0x2 ;  /* 0x000000eec7c27211 */ /* 0x0c0fe400078a10ff */
[CC--:B--2---:R-:W-:Y:S01]  /*4d60*/  LEA R192, P3, R196.reuse, R238.reuse, 0x2 ;  /* 0x000000eec4c07211 */ /* 0x0c4fe200078610ff */
[----:B------:R-:W-:Y:S01]  /*4d70*/  STL [R1+0x16c], R36 ;  /* 0x00016c2401007387 */ /* 0x000fe20000100800 */
[-C--:B------:R-:W-:Y:S02]  /*4d80*/  LEA.HI.X.SX32 R195, R199, R239.reuse, 0x2, P5 ;  /* 0x000000efc7c37211 */ /* 0x080fe400028f16ff */
[----:B------:R-:W-:Y:S01]  /*4d90*/  LEA.HI.X.SX32 R193, R196, R239, 0x2, P3 ;  /* 0x000000efc4c17211 */ /* 0x000fe200018f16ff */
[----:B------:R-:W-:Y:S01]  /*4da0*/  STL [R1+0x164], R226 ;  /* 0x000164e201007387 */ /* 0x000fe20000100800 */
[----:B------:R-:W-:-:S03]  /*4db0*/  LEA R198, P5, R202, R238, 0x2 ;  /* 0x000000eecac67211 */ /* 0x000fc600078a10ff */
[----:B------:R1:W-:Y:S04]  /*4dc0*/  STL [R1+0x160], R196 ;  /* 0x000160c401007387 */ /* 0x0003e80000100800 */
[----:B------:R2:W-:Y:S04]  /*4dd0*/  STL [R1+0x15c], R199 ;  /* 0x00015cc701007387 */ /* 0x0005e80000100800 */
[----:B------:R3:W-:Y:S01]  /*4de0*/  STL [R1+0x154], R204 ;  /* 0x000154cc01007387 */ /* 0x0007e20000100800 */
[----:B-1----:R-:W-:-:S03]  /*4df0*/  LEA R196, P3, R204, R238, 0x2 ;  /* 0x000000eeccc47211 */ /* 0x002fc600078610ff */
[----:B------:R1:W-:Y:S01]  /*4e00*/  STL [R1+0x14c], R202 ;  /* 0x00014cca01007387 */ /* 0x0003e20000100800 */
[-C--:B------:R-:W-:Y:S02]  /*4e10*/  LEA.HI.X.SX32 R197, R204, R239.reuse, 0x2, P3 ;  /* 0x000000efccc57211 */ /* 0x080fe400018f16ff */
[CC--:B------:R-:W-:Y:S01]  /*4e20*/  LEA R200, P3, R25.reuse, R238.reuse, 0x2 ;  /* 0x000000ee19c87211 */ /* 0x0c0fe200078610ff */
[----:B------:R4:W-:Y:S01]  /*4e30*/  STL [R1+0x144], R25 ;  /* 0x0001441901007387 */ /* 0x0009e20000100800 */
[-C--:B--2---:R-:W-:Y:S02]  /*4e40*/  LEA.HI.X.SX32 R199, R202, R239.reuse, 0x2, P5 ;  /* 0x000000efcac77211 */ /* 0x084fe400028f16ff */
[-C--:B------:R-:W-:Y:S01]  /*4e50*/  LEA.HI.X.SX32 R201, R25, R239.reuse, 0x2, P3 ;  /* 0x000000ef19c97211 */ /* 0x080fe200018f16ff */
[----:B------:R2:W-:Y:S01]  /*4e60*/  STL [R1+0x13c], R206 ;  /* 0x00013cce01007387 */ /* 0x0005e20000100800 */
[-C--:B---3--:R-:W-:Y:S02]  /*4e70*/  LEA R204, P3, R208, R238.reuse, 0x2 ;  /* 0x000000eed0cc7211 */ /* 0x088fe400078610ff */
[-C--:B-1----:R-:W-:Y:S01]  /*4e80*/  LEA R202, P5, R206, R238.reuse, 0x2 ;  /* 0x000000eececa7211 */ /* 0x082fe200078a10ff */
[----:B------:R1:W-:Y:S01]  /*4e90*/  STL [R1+0x134], R208 ;  /* 0x000134d001007387 */ /* 0x0003e20000100800 */
[-C--:B------:R-:W-:Y:S01]  /*4ea0*/  LEA.HI.X.SX32 R205, R208, R239.reuse, 0x2, P3 ;  /* 0x000000efd0cd7211 */ /* 0x080fe200018f16ff */
[----:B----4-:R-:W-:Y:S01]  /*4eb0*/  IMAD R25, R203, c[0x0][0x190], RZ ;  /* 0x00006400cb197a24 */ /* 0x010fe200078e02ff */
[----:B------:R-:W-:Y:S01]  /*4ec0*/  LEA.HI.X.SX32 R203, R206, R239, 0x2, P5 ;  /* 0x000000efcecb7211 */ /* 0x000fe200028f16ff */
[----:B------:R3:W-:Y:S01]  /*4ed0*/  STL [R1+0x12c], R210 ;  /* 0x00012cd201007387 */ /* 0x0007e20000100800 */
[----:B--2---:R-:W-:-:S03]  /*4ee0*/  LEA R206, P5, R210, R238, 0x2 ;  /* 0x000000eed2ce7211 */ /* 0x004fc600078a10ff */
[----:B------:R2:W-:Y:S01]  /*4ef0*/  STL [R1+0x158], R25 ;  /* 0x0001581901007387 */ /* 0x0005e20000100800 */
[-C--:B-1----:R-:W-:Y:S02]  /*4f00*/  LEA R208, P3, R20, R238.reuse, 0x2 ;  /* 0x000000ee14d07211 */ /* 0x082fe400078610ff */
[-C--:B------:R-:W-:Y:S01]  /*4f10*/  LEA.HI.X.SX32 R207, R210, R239.reuse, 0x2, P5 ;  /* 0x000000efd2cf7211 */ /* 0x080fe200028f16ff */
[----:B------:R-:W-:Y:S01]  /*4f20*/  STL [R1+0x150], R230 ;  /* 0x000150e601007387 */ /* 0x000fe20000100800 */
[-C--:B------:R-:W-:Y:S01]  /*4f30*/  LEA.HI.X.SX32 R209, R20, R239.reuse, 0x2, P3 ;  /* 0x000000ef14d17211 */ /* 0x080fe200018f16ff */
[----:B------:R-:W-:Y:S01]  /*4f40*/  IMAD R20, R211, c[0x0][0x190], RZ ;  /* 0x00006400d3147a24 */ /* 0x000fe200078e02ff */
[-C--:B------:R-:W-:Y:S01]  /*4f50*/  LEA R212, P3, R216, R238.reuse, 0x2 ;  /* 0x000000eed8d47211 */ /* 0x080fe200078610ff */
[----:B------:R-:W0:Y:S01]  /*4f60*/  LDGDEPBAR ;  /* 0x00000000000079af */ /* 0x000e220000000000 */
[-C--:B---3--:R-:W-:Y:S02]  /*4f70*/  LEA R210, P5, R214, R238.reuse, 0x2 ;  /* 0x000000eed6d27211 */ /* 0x088fe400078a10ff */
[----:B------:R-:W-:Y:S01]  /*4f80*/  LEA.HI.X.SX32 R213, R216, R239, 0x2, P3 ;  /* 0x000000efd8d57211 */ /* 0x000fe200018f16ff */
[----:B------:R1:W-:Y:S01]  /*4f90*/  STL [R1+0x148], R20 ;  /* 0x0001481401007387 */ /* 0x0003e20000100800 */
[----:B------:R-:W-:-:S02]  /*4fa0*/  LEA R216, P3, R37, R238, 0x2 ;  /* 0x000000ee25d87211 */ /* 0x000fc400078610ff */
[-C--:B------:R-:W-:Y:S01]  /*4fb0*/  LEA.HI.X.SX32 R211, R214, R239.reuse, 0x2, P5 ;  /* 0x000000efd6d37211 */ /* 0x080fe200028f16ff */
[----:B------:R3:W-:Y:S01]  /*4fc0*/  STL [R1+0x140], R234 ;  /* 0x000140ea01007387 */ /* 0x0007e20000100800 */
[-C--:B------:R-:W-:Y:S01]  /*4fd0*/  LEA.HI.X.SX32 R217, R37, R239.reuse, 0x2, P3 ;  /* 0x000000ef25d97211 */ /* 0x080fe200018f16ff */
[----:B------:R-:W-:Y:S01]  /*4fe0*/  IMAD R37, R219, c[0x0][0x190], RZ ;  /* 0x00006400db257a24 */ /* 0x000fe200078e02ff */
[-C--:B------:R-:W-:Y:S02]  /*4ff0*/  LEA R220, P3, R36, R238.reuse, 0x2 ;  /* 0x000000ee24dc7211 */ /* 0x080fe400078610ff */
[-C--:B------:R-:W-:Y:S02]  /*5000*/  LEA R214, P5, R218, R238.reuse, 0x2 ;  /* 0x000000eedad67211 */ /* 0x080fe400078a10ff */
[-C--:B------:R-:W-:Y:S01]  /*5010*/  LEA.HI.X.SX32 R221, R36, R239.reuse, 0x2, P3 ;  /* 0x000000ef24dd7211 */ /* 0x080fe200018f16ff */
[----:B------:R-:W-:Y:S01]  /*5020*/  IMAD R36, R223, c[0x0][0x190], RZ ;  /* 0x00006400df247a24 */ /* 0x000fe200078e02ff */
[----:B------:R-:W-:Y:S01]  /*5030*/  LEA R224, P3, R25, R238, 0x2 ;  /* 0x000000ee19e07211 */ /* 0x000fe200078610ff */
[----:B------:R-:W-:Y:S01]  /*5040*/  STL [R1+0x138], R37 ;  /* 0x0001382501007387 */ /* 0x000fe20000100800 */
[----:B------:R-:W-:-:S02]  /*5050*/  LEA.HI.X.SX32 R215, R218, R239, 0x2, P5 ;  /* 0x000000efdad77211 */ /* 0x000fc400028f16ff */
[-C--:B------:R-:W-:Y:S01]  /*5060*/  LEA.HI.X.SX32 R225, R25, R239.reuse, 0x2, P3 ;  /* 0x000000ef19e17211 */ /* 0x080fe200018f16ff */
[----:B--2---:R-:W-:Y:S01]  /*5070*/  IMAD R25, R227, c[0x0][0x190], RZ ;  /* 0x00006400e3197a24 */ /* 0x004fe200078e02ff */
[-C--:B------:R-:W-:Y:S01]  /*5080*/  LEA R228, P3, R20, R238.reuse, 0x2 ;  /* 0x000000ee14e47211 */ /* 0x080fe200078610ff */
[----:B------:R-:W-:Y:S01]  /*5090*/  STL [R1+0x130], R36 ;  /* 0x0001302401007387 */ /* 0x000fe20000100800 */
[-C--:B------:R-:W-:Y:S02]  /*50a0*/  LEA R218, P5, R222, R238.reuse, 0x2 ;  /* 0x000000eededa7211 */ /* 0x080fe400078a10ff */
[-C--:B------:R-:W-:Y:S01]  /*50b0*/  LEA.HI.X.SX32 R229, R20, R239.reuse, 0x2, P3 ;  /* 0x000000ef14e57211 */ /* 0x080fe200018f16ff */
[----:B-1----:R-:W-:Y:S01]  /*50c0*/  IMAD R20, R231, c[0x0][0x190], RZ ;  /* 0x00006400e7147a24 */ /* 0x002fe200078e02ff */
[----:B------:R-:W-:Y:S01]  /*50d0*/  LEA R232, P3, R37, R238, 0x2 ;  /* 0x000000ee25e87211 */ /* 0x000fe200078610ff */
[----:B------:R-:W-:Y:S01]  /*50e0*/  STL [R1+0x128], R25 ;  /* 0x0001281901007387 */ /* 0x000fe20000100800 */
[----:B------:R-:W-:-:S02]  /*50f0*/  LEA.HI.X.SX32 R219, R222, R239, 0x2, P5 ;  /* 0x000000efdedb7211 */ /* 0x000fc400028f16ff */
[CC--:B------:R-:W-:Y:S01]  /*5100*/  LEA R222, P5, R226.reuse, R238.reuse, 0x2 ;  /* 0x000000eee2de7211 */ /* 0x0c0fe200078a10ff */
[----:B------:R1:W-:Y:S01]  /*5110*/  STL [R1+0x124], R20 ;  /* 0x0001241401007387 */ /* 0x0003e20000100800 */
[-C--:B------:R-:W-:Y:S02]  /*5120*/  LEA.HI.X.SX32 R233, R37, R239.reuse, 0x2, P3 ;  /* 0x000000ef25e97211 */ /* 0x080fe400018f16ff */
[CC--:B------:R-:W-:Y:S02]  /*5130*/  LEA R236, P3, R25.reuse, R238.reuse, 0x2 ;  /* 0x000000ee19ec7211 */ /* 0x0c0fe400078610ff */
[-C--:B------:R-:W-:Y:S02]  /*5140*/  LEA.HI.X.SX32 R223, R226, R239.reuse, 0x2, P5 ;  /* 0x000000efe2df7211 */ /* 0x080fe400028f16ff */
[----:B------:R-:W-:Y:S02]  /*5150*/  LEA R226, P5, R230, R238, 0x2 ;  /* 0x000000eee6e27211 */ /* 0x000fe400078a10ff */
[----:B------:R-:W-:-:S02]  /*5160*/  LEA.HI.X.SX32 R237, R25, R239, 0x2, P3 ;  /* 0x000000ef19ed7211 */ /* 0x000fc400018f16ff */
[----:B------:R-:W-:Y:S02]  /*5170*/  LOP3.LUT P3, RZ, R24, 0x1, RZ, 0xc0, !PT ;  /* 0x0000000118ff7812 */ /* 0x000fe4000786c0ff */
[----:B------:R-:W-:Y:S02]  /*5180*/  LEA.HI.X.SX32 R227, R230, R239, 0x2, P5 ;  /* 0x000000efe6e37211 */ /* 0x000fe400028f16ff */
[----:B------:R-:W-:Y:S02]  /*5190*/  LOP3.LUT R24, R21, UR4, RZ, 0x3c, !PT ;  /* 0x0000000415187c12 */ /* 0x000fe4000f8e3cff */
[----:B------:R-:W-:-:S03]  /*51a0*/  LEA R230, P5, R234, R238, 0x2 ;  /* 0x000000eeeae67211 */ /* 0x000fc600078a10ff */
[----:B------:R2:W-:Y:S01]  /*51b0*/  LDGSTS.E [R24+0x20000], [R176.64], P2 ;  /* 0x20000000b0187fae */ /* 0x0005e20009121848 */
[-C--:B------:R-:W-:Y:S02]  /*51c0*/  LEA.HI.X.SX32 R231, R234, R239.reuse, 0x2, P5 ;  /* 0x000000efeae77211 */ /* 0x080fe400028f16ff */
[CC--:B---3--:R-:W-:Y:S01]  /*51d0*/  LEA R234, P5, R36.reuse, R238.reuse, 0x2 ;  /* 0x000000ee24ea7211 */ /* 0x0c8fe200078a10ff */
[----:B------:R2:W-:Y:S03]  /*51e0*/  LDGSTS.E [R24+0x20400], [R178.64], P2 ;  /* 0x20400000b2187fae */ /* 0x0005e60009121848 */
[----:B------:R-:W-:Y:S01]  /*51f0*/  LEA.HI.X.SX32 R235, R36, R239, 0x2, P5 ;  /* 0x000000ef24eb7211 */ /* 0x000fe200028f16ff */
[----:B------:R2:W-:Y:S01]  /*5200*/  LDGSTS.E [R24+0x20800], [R180.64], P2 ;  /* 0x20800000b4187fae */ /* 0x0005e20009121848 */
[----:B------:R-:W-:-:S03]  /*5210*/  LEA R238, P5, R20, R238, 0x2 ;  /* 0x000000ee14ee7211 */ /* 0x000fc600078a10ff */
[----:B------:R2:W-:Y:S01]  /*5220*/  LDGSTS.E [R24+0x20c00], [R182.64], P2 ;  /* 0x20c00000b6187fae */ /* 0x0005e20009121848 */
[----:B------:R-:W-:Y:S02]  /*5230*/  LEA.HI.X.SX32 R239, R20, R239, 0x2, P5 ;  /* 0x000000ef14ef7211 */ /* 0x000fe400028f16ff */
[----:B-1----:R-:W-:Y:S01]  /*5240*/  LOP3.LUT R20, R24, 0x40, RZ, 0x3c, !PT ;  /* 0x0000004018147812 */ /* 0x002fe200078e3cff */
[----:B------:R2:W-:Y:S01]  /*5250*/  LDGSTS.E [R24+0x21000], [R184.64], P2 ;  /* 0x21000000b8187fae */ /* 0x0005e20009121848 */
[----:B------:R-:W-:Y:S02]  /*5260*/  LOP3.LUT P5, RZ, R247, 0x1, RZ, 0xc0, !PT ;  /* 0x00000001f7ff7812 */ /* 0x000fe400078ac0ff */
[----:B------:R-:W-:Y:S01]  /*5270*/  SHF.R.U64 R247, R0, 0xf, RZ ;  /* 0x0000000f00f77819 */ /* 0x000fe200000012ff */
[----:B------:R2:W-:Y:S04]  /*5280*/  LDGSTS.E [R24+0x21400], [R186.64], P2 ;  /* 0x21400000ba187fae */ /* 0x0005e80009121848 */
        /* <DEDUP_REMOVED lines=26> */
[----:B------:R-:W0:Y:S04]  /*5430*/  LDGDEPBAR ;  /* 0x00000000000079af */ /* 0x000e280000000000 */
[----:B------:R-:W-:Y:S01]  /*5440*/  BAR.SYNC.DEFER_BLOCKING 0x0 ;  /* 0x0000000000007b1d */ /* 0x000fe20000010000 */
[----:B------:R-:W-:Y:S01]  /*5450*/  LOP3.LUT P2, RZ, R247, 0x1, RZ, 0xc0, !PT ;  /* 0x00000001f7ff7812 */ /* 0x000fe2000784c0ff */
[----:B------:R-:W-:-:S04]  /*5460*/  IMAD.MOV.U32 R247, RZ, RZ, c[0x0][0x188] ;  /* 0x00006200fff77624 */ /* 0x000fc800078e00ff */
[----:B------:R-:W-:Y:S01]  /*5470*/  IMAD.SHL.U32 R247, R247, 0x20, RZ ;  /* 0x00000020f7f77824 */ /* 0x000fe200078e00ff */
[----:B--2---:R-:W2:Y:S03]  /*5480*/  LDL.LU.64 R24, [R1+0x78] ;  /* 0x0000780001187983 */ /* 0x004ea60000300a00 */
[C---:B------:R-:W-:Y:S01]  /*5490*/  IMAD.WIDE R30, R247.reuse, 0x4, R30 ;  /* 0x00000004f71e7825 */ /* 0x040fe200078e021e */
[----:B------:R-:W3:Y:S03]  /*54a0*/  LDL.LU.64 R36, [R1+0x30] ;  /* 0x0000300001247983 */ /* 0x000ee60000300a00 */
[C---:B------:R-:W-:Y:S01]  /*54b0*/  IMAD.WIDE R26, R247.reuse, 0x4, R26 ;  /* 0x00000004f71a7825 */ /* 0x040fe200078e021a */
[----:B-1----:R-:W4:Y:S03]  /*54c0*/  LDL.LU R20, [R1+0xe50] ;  /* 0x000e500001147983 */ /* 0x002f260000300800 */
[----:B------:R-:W-:-:S04]  /*54d0*/  IMAD.WIDE R28, R247, 0x4, R28 ;  /* 0x00000004f71c7825 */ /* 0x000fc800078e021c */
[----:B------:R-:W-:Y:S01]  /*54e0*/  IMAD.MOV.U32 R247, RZ, RZ, c[0x0][0x188] ;  /* 0x00006200fff77624 */ /* 0x000fe200078e00ff */
[----:B------:R-:W-:Y:S01]  /*54f0*/  @!PT LDS RZ, [RZ] ;  /* 0x00000000fffff984 */ /* 0x000fe20000000800 */
[----:B------:R-:W-:Y:S01]  /*5500*/  @!PT LDS RZ, [RZ] ;  /* 0x00000000fffff984 */ /* 0x000fe20000000800 */
[----:B------:R-:W-:Y:S01]  /*5510*/  @!PT LDS RZ, [RZ] ;  /* 0x00000000fffff984 */ /* 0x000fe20000000800 */
[----:B------:R1:W-:Y:S04]  /*5520*/  LDGSTS.E [R21+0x10000], [R30.64], P4 ;  /* 0x100000001e157fae */ /* 0x0003e8000a121848 */
[----:B------:R5:W-:Y:S04]  /*5530*/  LDGSTS.E [R21+0x10200], [R26.64], P4 ;  /* 0x102000001a157fae */ /* 0x000be8000a121848 */
[----:B------:R5:W-:Y:S04]  /*5540*/  LDGSTS.E [R21+0x10400], [R28.64], P4 ;  /* 0x104000001c157fae */ /* 0x000be8000a121848 */
[----:B-1----:R-:W2:Y:S01]  /*5550*/  LDL.LU.64 R30, [R1+0x88] ;  /* 0x00008800011e7983 */ /* 0x002ea20000300a00 */
[----:B-----5:R-:W-:-:S03]  /*5560*/  IMAD.SHL.U32 R27, R247, 0x20, RZ ;  /* 0x00000020f71b7824 */ /* 0x020fc600078e00ff */
[----:B------:R-:W5:Y:S01]  /*5570*/  LDL.LU.64 R28, [R1+0x80] ;  /* 0x00008000011c7983 */ /* 0x000f620000300a00 */
[----:B------:R-:W-:-:S05]  /*5580*/  IMAD.WIDE R32, R27, 0x4, R32 ;  /* 0x000000041b207825 */ /* 0x000fca00078e0220 */
[----:B------:R1:W-:Y:S04]  /*5590*/  LDGSTS.E [R21+0x10600], [R32.64], P4 ;  /* 0x1060000020157fae */ /* 0x0003e8000a121848 */
[----:B-1----:R-:W3:Y:S01]  /*55a0*/  LDL.LU.64 R32, [R1+0x70] ;  /* 0x0000700001207983 */ /* 0x002ee20000300a00 */
[----:B------:R-:W-:-:S04]  /*55b0*/  SHF.R.U64 R247, R0, 0xb, RZ ;  /* 0x0000000b00f77819 */ /* 0x000fc800000012ff */
[----:B------:R-:W-:Y:S01]  /*55c0*/  LOP3.LUT P4, RZ, R247, 0x1, RZ, 0xc0, !PT ;  /* 0x00000001f7ff7812 */ /* 0x000fe2000788c0ff */
[----:B------:R-:W-:Y:S02]  /*55d0*/  IMAD.MOV.U32 R247, RZ, RZ, c[0x0][0x188] ;  /* 0x00006200fff77624 */ /* 0x000fe400078e00ff */
[----:B--2---:R-:W-:-:S05]  /*55e0*/  IMAD.WIDE R30, R27, 0x4, R30 ;  /* 0x000000041b1e7825 */ /* 0x004fca00078e021e */
[----:B------:R1:W-:Y:S01]  /*55f0*/  LDGSTS.E [R21+0x12000], [R30.64], P1 ;  /* 0x120000001e157fae */ /* 0x0003e20008921848 */
[----:B-----5:R-:W-:-:S04]  /*5600*/  IMAD.WIDE R28, R27, 0x4, R28 ;  /* 0x000000041b1c7825 */ /* 0x020fc800078e021c */
[----:B------:R-:W-:Y:S01]  /*5610*/  IMAD.WIDE R26, R27, 0x4, R24 ;  /* 0x000000041b1a7825 */ /* 0x000fe200078e0218 */
[----:B------:R2:W-:Y:S04]  /*5620*/  LDGSTS.E [R21+0x12200], [R28.64], P1 ;  /* 0x122000001c157fae */ /* 0x0005e80008921848 */
[----:B------:R-:W5:Y:S04]  /*5630*/  LDL.LU.64 R24, [R1+0xe48] ;  /* 0x000e480001187983 */ /* 0x000f680000300a00 */
[----:B-1----:R-:W4:Y:S01]  /*5640*/  LDL.LU.64 R30, [R1+0x38] ;  /* 0x00003800011e7983 */ /* 0x002f220000300a00 */
[----:B--2---:R-:W-:-:S03]  /*5650*/  IMAD.SHL.U32 R29, R247, 0x20, RZ ;  /* 0x00000020f71d7824 */ /* 0x004fc600078e00ff */
[----:B------:R1:W-:Y:S01]  /*5660*/  LDGSTS.E [R21+0x12400], [R26.64], P1 ;  /* 0x124000001a157fae */ /* 0x0003e20008921848 */
[----:B---3--:R-:W-:-:S05]  /*5670*/  IMAD.WIDE R32, R29, 0x4, R32 ;  /* 0x000000041d207825 */ /* 0x008fca00078e0220 */
[----:B------:R2:W-:Y:S04]  /*5680*/  LDGSTS.E [R21+0x12600], [R32.64], P1 ;  /* 0x1260000020157fae */ /* 0x0005e80008921848 */
[----:B-1----:R-:W3:Y:S04]  /*5690*/  LDL.LU.64 R26, [R1+0x28] ;  /* 0x00002800011a7983 */ /* 0x002ee80000300a00 */
[----:B--2---:R-:W1:Y:S02]  /*56a0*/  S2R R33, SR_TID.X ;  /* 0x0000000000217919 */ /* 0x004e640000002100 */
[----:B-1----:R-:W-:-:S05]  /*56b0*/  LOP3.LUT R33, R33, 0x7f, RZ, 0xc0, !PT ;  /* 0x0000007f21217812 */ /* 0x002fca00078ec0ff */
[----:B------:R-:W-:Y:S02]  /*56c0*/  IMAD.SHL.U32 R33, R33, 0x4, RZ ;  /* 0x0000000421217824 */ /* 0x000fe400078e00ff */
[----:B----4-:R-:W-:-:S04]  /*56d0*/  IMAD.WIDE R30, R29, 0x4, R30 ;  /* 0x000000041d1e7825 */ /* 0x010fc800078e021e */
[----:B------:R-:W-:Y:S01]  /*56e0*/  IMAD.WIDE R28, R29, 0x4, R36 ;  /* 0x000000041d1c7825 */ /* 0x000fe200078e0224 */
[----:B------:R1:W-:Y:S04]  /*56f0*/  LDGSTS.E [R33+0x14000], [R30.64], P3 ;  /* 0x140000001e217fae */ /* 0x0003e80009921848 */
[----:B------:R-:W2:Y:S04]  /*5700*/  LDL.LU.64 R36, [R1+0xe40] ;  /* 0x000e400001247983 */ /* 0x000ea80000300a00 */
[----:B------:R-:W4:Y:S04]  /*5710*/  LDL.LU R21, [R1+0xe3c] ;  /* 0x000e3c0001157983 */ /* 0x000f280000300800 */
[----:B-1----:R-:W4:Y:S01]  /*5720*/  LDL.LU.64 R30, [R1+0x20] ;  /* 0x00002000011e7983 */ /* 0x002f220000300a00 */
[----:B------:R-:W-:-:S03]  /*5730*/  IMAD.MOV.U32 R32, RZ, RZ, c[0x0][0x188] ;  /* 0x00006200ff207624 */ /* 0x000fc600078e00ff */
[----:B------:R1:W-:Y:S01]  /*5740*/  LDGSTS.E [R33+0x14200], [R28.64], P3 ;  /* 0x142000001c217fae */ /* 0x0003e20009921848 */
[----:B------:R-:W-:-:S04]  /*5750*/  IMAD.SHL.U32 R32, R32, 0x20, RZ ;  /* 0x0000002020207824 */ /* 0x000fc800078e00ff */
[----:B---3--:R-:W-:-:S04]  /*5760*/  IMAD.WIDE R26, R32, 0x4, R26 ;  /* 0x00000004201a7825 */ /* 0x008fc800078e021a */
[C---:B-----5:R-:W-:Y:S01]  /*5770*/  IMAD.WIDE R24, R32.reuse, 0x4, R24 ;  /* 0x0000000420187825 */ /* 0x060fe200078e0218 */
[----:B------:R3:W-:Y:S03]  /*5780*/  LDGSTS.E [R33+0x14400], [R26.64], P3 ;  /* 0x144000001a217fae */ /* 0x0007e60009921848 */
[----:B------:R-:W-:-:S04]  /*5790*/  IMAD.WIDE R38, R32, 0x4, R38 ;  /* 0x0000000420267825 */ /* 0x000fc800078e0226 */
[----:B------:R-:W-:Y:S01]  /*57a0*/  IMAD.WIDE R16, R32, 0x4, R16 ;  /* 0x0000000420107825 */ /* 0x000fe200078e0210 */
[----:B---3--:R-:W-:-:S03]  /*57b0*/  SHF.R.U64 R26, R0, 0x3, RZ ;  /* 0x00000003001a7819 */ /* 0x008fc600000012ff */
[----:B------:R-:W-:-:S04]  /*57c0*/  IMAD.WIDE R40, R32, 0x4, R40 ;  /* 0x0000000420287825 */ /* 0x000fc800078e0228 */
[----:B------:R-:W-:-:S04]  /*57d0*/  IMAD.WIDE R22, R32, 0x4, R22 ;  /* 0x0000000420167825 */ /* 0x000fc800078e0216 */
[----:B------:R-:W-:-:S04]  /*57e0*/  IMAD.WIDE R42, R32, 0x4, R42 ;  /* 0x00000004202a7825 */ /* 0x000fc800078e022a */
[----:B------:R-:W-:-:S04]  /*57f0*/  IMAD.WIDE R12, R32, 0x4, R12 ;  /* 0x00000004200c7825 */ /* 0x000fc800078e020c */
[----:B------:R-:W-:-:S04]  /*5800*/  IMAD.WIDE R46, R32, 0x4, R46 ;  /* 0x00000004202e7825 */ /* 0x000fc800078e022e */
[----:B--2---:R-:W-:-:S04]  /*5810*/  IMAD.WIDE R36, R32, 0x4, R36 ;  /* 0x0000000420247825 */ /* 0x004fc800078e0224 */
[----:B----4-:R-:W-:-:S04]  /*5820*/  IMAD.WIDE R20, R32, 0x4, R20 ;  /* 0x0000000420147825 */ /* 0x010fc800078e0214 */
[----:B-1----:R-:W-:Y:S02]  /*5830*/  IMAD.WIDE R28, R32, 0x4, R30 ;  /* 0x00000004201c7825 */ /* 0x002fe400078e021e */
[----:B------:R-:W2:Y:S04]  /*5840*/  LDL.LU.64 R30, [R1] ;  /* 0x00000000011e7983 */ /* 0x000ea80000300a00 */
[----:B------:R1:W-:Y:S01]  /*5850*/  LDGSTS.E [R33+0x14600], [R28.64], P3 ;  /* 0x146000001c217fae */ /* 0x0003e20009921848 */
[----:B------:R-:W-:-:S03]  /*5860*/  LOP3.LUT P3, RZ, R26, 0x1, RZ, 0xc0, !PT ;  /* 0x000000011aff7812 */ /* 0x000fc6000786c0ff */
[----:B------:R3:W-:Y:S04]  /*5870*/  LDGSTS.E [R33+0x16000], [R20.64], P5 ;  /* 0x1600000014217fae */ /* 0x0007e8000a921848 */
[----:B------:R4:W-:Y:S04]  /*5880*/  LDGSTS.E [R33+0x16200], [R36.64], P5 ;  /* 0x1620000024217fae */ /* 0x0009e8000a921848 */
[----:B-1----:R-:W5:Y:S01]  /*5890*/  LDL.LU.64 R28, [R1+0x8] ;  /* 0x00000800011c7983 */ /* 0x002f620000300a00 */
[----:B---3--:R-:W-:-:S03]  /*58a0*/  SHF.R.U64 R20, R0, 0x1e, RZ ;  /* 0x0000001e00147819 */ /* 0x008fc600000012ff */
[----:B------:R1:W-:Y:S04]  /*58b0*/  LDGSTS.E [R33+0x16400], [R24.64], P5 ;  /* 0x1640000018217fae */ /* 0x0003e8000a921848 */
[----:B------:R-:W3:Y:S04]  /*58c0*/  LDL.LU.64 R26, [R1+0x10] ;  /* 0x00001000011a7983 */ /* 0x000ee80000300a00 */
[----:B------:R1:W-:Y:S01]  /*58d0*/  LDGSTS.E [R33+0x16600], [R38.64], P5 ;  /* 0x1660000026217fae */ /* 0x0003e2000a921848 */
[----:B------:R-:W-:-:S03]  /*58e0*/  LOP3.LUT P5, RZ, R20, 0x1, RZ, 0xc0, !PT ;  /* 0x0000000114ff7812 */ /* 0x000fc600078ac0ff */
[----:B----4-:R-:W4:Y:S04]  /*58f0*/  LDL.LU.64 R36, [R1+0x18] ;  /* 0x0000180001247983 */ /* 0x010f280000300a00 */
[----:B------:R1:W-:Y:S04]  /*5900*/  LDGSTS.E [R33+0x18000], [R16.64], P2 ;  /* 0x1800000010217fae */ /* 0x0003e80009121848 */
[----:B-1----:R-:W2:Y:S04]  /*5910*/  LDL.LU.64 R24, [R1+0xd0] ;  /* 0x0000d00001187983 */ /* 0x002ea80000300a00 */
[----:B------:R-:W2:Y:S01]  /*5920*/  LDL.LU.64 R38, [R1+0xc0] ;  /* 0x0000c00001267983 */ /* 0x000ea20000300a00 */
[----:B------:R-:W-:-:S03]  /*5930*/  SHF.R.U64 R16, R0, 0x1a, RZ ;  /* 0x0000001a00107819 */ /* 0x000fc600000012ff */
[----:B------:R-:W2:Y:S04]  /*5940*/  LDL.LU.64 R20, [R1+0x90] ;  /* 0x0000900001147983 */ /* 0x000ea80000300a00 */
[----:B------:R1:W-:Y:S04]  /*5950*/  LDGSTS.E [R33+0x18200], [R40.64], P2 ;  /* 0x1820000028217fae */ /* 0x0003e80009121848 */
[----:B------:R1:W-:Y:S04]  /*5960*/  LDGSTS.E [R33+0x18400], [R22.64], P2 ;  /* 0x1840000016217fae */ /* 0x0003e80009121848 */
[----:B------:R1:W-:Y:S01]  /*5970*/  LDGSTS.E [R33+0x18600], [R42.64], P2 ;  /* 0x186000002a217fae */ /* 0x0003e20009121848 */
[----:B------:R-:W-:-:S03]  /*5980*/  LOP3.LUT P2, RZ, R16, 0x1, RZ, 0xc0, !PT ;  /* 0x0000000110ff7812 */ /* 0x000fc6000784c0ff */
[----:B-1----:R-:W3:Y:S04]  /*5990*/  LDL.LU.64 R40, [R1+0xa8] ;  /* 0x0000a80001287983 */ /* 0x002ee80000300a00 */
[----:B------:R-:W3:Y:S04]  /*59a0*/  LDL.LU.64 R22, [R1+0xb8] ;  /* 0x0000b80001167983 */ /* 0x000ee80000300a00 */
[----:B------:R-:W3:Y:S04]  /*59b0*/  LDL.LU.64 R42, [R1+0xb0] ;  /* 0x0000b000012a7983 */ /* 0x000ee80000300a00 */
[----:B------:R1:W-:Y:S04]  /*59c0*/  LDGSTS.E [R33+0x1a000], [R12.64], P4 ;  /* 0x1a0000000c217fae */ /* 0x0003e8000a121848 */
[----:B------:R-:W3:Y:S04]  /*59d0*/  LDL.LU.64 R16, [R1+0xa0] ;  /* 0x0000a00001107983 */ /* 0x000ee80000300a00 */
[----:B------:R1:W-:Y:S04]  /*59e0*/  LDGSTS.E [R33+0x1a200], [R46.64], P4 ;  /* 0x1a2000002e217fae */ /* 0x0003e8000a121848 */
[----:B-1----:R-:W4:Y:S01]  /*59f0*/  LDL.LU.64 R46, [R1+0x98] ;  /* 0x00009800012e7983 */ /* 0x002f220000300a00 */
[----:B------:R-:W-:-:S04]  /*5a00*/  SHF.R.U64 R247, R0, 0x7, RZ ;  /* 0x0000000700f77819 */ /* 0x000fc800000012ff */
[----:B------:R-:W-:Y:S02]  /*5a10*/  LOP3.LUT P1, RZ, R247, 0x1, RZ, 0xc0, !PT ;  /* 0x00000001f7ff7812 */ /* 0x000fe4000782c0ff */
[----:B------:R-:W1:Y:S01]  /*5a20*/  S2R R247, SR_TID.X ;  /* 0x0000000000f77919 */ /* 0x000e620000002100 */
[----:B------:R-:W-:-:S04]  /*5a30*/  IMAD.WIDE R18, R32, 0x4, R18 ;  /* 0x0000000420127825 */ /* 0x000fc800078e0212 */
[C---:B------:R-:W-:Y:S01]  /*5a40*/  IMAD.WIDE R50, R32.reuse, 0x4, R50 ;  /* 0x0000000420327825 */ /* 0x040fe200078e0232 */
[----:B------:R1:W-:Y:S03]  /*5a50*/  LDGSTS.E [R33+0x1a400], [R18.64], P4 ;  /* 0x1a40000012217fae */ /* 0x0003e6000a121848 */
[C---:B------:R-:W-:Y:S01]  /*5a60*/  IMAD.WIDE R8, R32.reuse, 0x4, R8 ;  /* 0x0000000420087825 */ /* 0x040fe200078e0208 */
[----:B------:R1:W-:Y:S03]  /*5a70*/  LDGSTS.E [R33+0x1a600], [R50.64], P4 ;  /* 0x1a60000032217fae */ /* 0x0003e6000a121848 */
[C---:B------:R-:W-:Y:S01]  /*5a80*/  IMAD.WIDE R52, R32.reuse, 0x4, R52 ;  /* 0x0000000420347825 */ /* 0x040fe200078e0234 */
[----:B------:R1:W-:Y:S03]  /*5a90*/  LDGSTS.E [R33+0x1c000], [R8.64], P1 ;  /* 0x1c00000008217fae */ /* 0x0003e60008921848 */
[C---:B------:R-:W-:Y:S01]  /*5aa0*/  IMAD.WIDE R14, R32.reuse, 0x4, R14 ;  /* 0x00000004200e7825 */ /* 0x040fe200078e020e */
[----:B------:R2:W-:Y:S03]  /*5ab0*/  LDGSTS.E [R33+0x1c200], [R52.64], P1 ;  /* 0x1c20000034217fae */ /* 0x0005e60008921848 */
[----:B------:R-:W-:Y:S01]  /*5ac0*/  IMAD.WIDE R54, R32, 0x4, R54 ;  /* 0x0000000420367825 */ /* 0x000fe200078e0236 */
[----:B------:R2:W-:Y:S01]  /*5ad0*/  LDGSTS.E [R33+0x1c400], [R14.64], P1 ;  /* 0x1c4000000e217fae */ /* 0x0005e20008921848 */
[----:B-1----:R-:W-:-:S02]  /*5ae0*/  LOP3.LUT R247, R247, 0x7f, RZ, 0xc0, !PT ;  /* 0x0000007ff7f77812 */ /* 0x002fc400078ec0ff */
[----:B------:R-:W-:Y:S01]  /*5af0*/  IMAD.WIDE R62, R32, 0x4, R62 ;  /* 0x00000004203e7825 */ /* 0x000fe200078e023e */
[----:B------:R-:W-:Y:S01]  /*5b00*/  SHF.R.U64 R8, R0, 0x12, RZ ;  /* 0x0000001200087819 */ /* 0x000fe200000012ff */
[----:B------:R1:W-:Y:S02]  /*5b10*/  LDGSTS.E [R33+0x1c600], [R54.64], P1 ;  /* 0x1c60000036217fae */ /* 0x0003e40008921848 */
[C---:B------:R-:W-:Y:S02]  /*5b20*/  IMAD.WIDE R58, R32.reuse, 0x4, R58 ;  /* 0x00000004203a7825 */ /* 0x040fe400078e023a */
[----:B------:R1:W-:Y:S02]  /*5b30*/  LDGSTS.E [R33+0x1e000], [R62.64], P3 ;  /* 0x1e0000003e217fae */ /* 0x0003e40009921848 */
[----:B------:R-:W-:Y:S02]  /*5b40*/  IMAD.WIDE R10, R32, 0x4, R10 ;  /* 0x00000004200a7825 */ /* 0x000fe400078e020a */
[----:B------:R1:W-:Y:S02]  /*5b50*/  LDGSTS.E [R33+0x1e200], [R58.64], P3 ;  /* 0x1e2000003a217fae */ /* 0x0003e40009921848 */
[----:B------:R-:W-:Y:S01]  /*5b60*/  IMAD.SHL.U32 R247, R247, 0x4, RZ ;  /* 0x00000004f7f77824 */ /* 0x000fe200078e00ff */
[----:B------:R-:W-:Y:S01]  /*5b70*/  LOP3.LUT P1, RZ, R8, 0x1, RZ, 0xc0, !PT ;  /* 0x0000000108ff7812 */ /* 0x000fe2000782c0ff */
[----:B------:R2:W-:Y:S01]  /*5b80*/  LDGSTS.E [R33+0x1e400], [R10.64], P3 ;  /* 0x1e4000000a217fae */ /* 0x0005e20009921848 */
[----:B------:R-:W-:Y:S01]  /*5b90*/  IMAD.WIDE R60, R32, 0x4, R60 ;  /* 0x00000004203c7825 */ /* 0x000fe200078e023c */
[----:B------:R-:W-:-:S04]  /*5ba0*/  SHF.R.U64 R12, R0, 0x16, RZ ;  /* 0x00000016000c7819 */ /* 0x000fc800000012ff */
[----:B------:R-:W-:Y:S01]  /*5bb0*/  LOP3.LUT P4, RZ, R12, 0x1, RZ, 0xc0, !PT ;  /* 0x000000010cff7812 */ /* 0x000fe2000788c0ff */
[----:B------:R1:W-:Y:S01]  /*5bc0*/  LDGSTS.E [R33+0x1e600], [R60.64], P3 ;  /* 0x1e6000003c217fae */ /* 0x0003e20009921848 */
[----:B--2---:R-:W-:Y:S01]  /*5bd0*/  IMAD.WIDE R10, R32, 0x4, R20 ;  /* 0x00000004200a7825 */ /* 0x004fe200078e0214 */
[----:B------:R-:W-:-:S03]  /*5be0*/  LOP3.LUT R20, R247, 0x20, RZ, 0x3c, !PT ;  /* 0x00000020f7147812 */ /* 0x000fc600078e3cff */
[----:B---3--:R-:W-:-:S04]  /*5bf0*/  IMAD.WIDE R12, R32, 0x4, R16 ;  /* 0x00000004200c7825 */ /* 0x008fc800078e0210 */
[----:B----4-:R-:W-:-:S05]  /*5c00*/  IMAD.WIDE R8, R32, 0x4, R46 ;  /* 0x0000000420087825 */ /* 0x010fca00078e022e */
[----:B------:R2:W-:Y:S04]  /*5c10*/  LDGSTS.E [R20+0x10800], [R8.64], P5 ;  /* 0x1080000008147fae */ /* 0x0005e8000a921848 */
[----:B------:R3:W-:Y:S04]  /*5c20*/  LDGSTS.E [R20+0x10a00], [R10.64], P5 ;  /* 0x10a000000a147fae */ /* 0x0007e8000a921848 */
[----:B------:R4:W-:Y:S01]  /*5c30*/  LDGSTS.E [R20+0x10c00], [R12.64], P5 ;  /* 0x10c000000c147fae */ /* 0x0009e2000a921848 */
[----:B--2---:R-:W-:-:S04]  /*5c40*/  IMAD.WIDE R8, R32, 0x4, R42 ;  /* 0x0000000420087825 */ /* 0x004fc800078e022a */
[C---:B---3--:R-:W-:Y:S01]  /*5c50*/  IMAD.WIDE R10, R32.reuse, 0x4, R22 ;  /* 0x00000004200a7825 */ /* 0x048fe200078e0216 */
[----:B------:R2:W-:Y:S03]  /*5c60*/  LDGSTS.E [R20+0x10e00], [R8.64], P5 ;  /* 0x10e0000008147fae */ /* 0x0005e6000a921848 */
[C---:B----4-:R-:W-:Y:S01]  /*5c70*/  IMAD.WIDE R12, R32.reuse, 0x4, R40 ;  /* 0x00000004200c7825 */ /* 0x050fe200078e0228 */
[----:B------:R-:W3:Y:S04]  /*5c80*/  LDL.LU.64 R22, [R1+0x118] ;  /* 0x0001180001167983 */ /* 0x000ee80000300a00 */
[----:B------:R-:W4:Y:S01]  /*5c90*/  LDL.LU.64 R40, [R1+0x110] ;  /* 0x0001100001287983 */ /* 0x000f220000300a00 */
[----:B--2---:R-:W-:-:S03]  /*5ca0*/  IMAD.WIDE R8, R32, 0x4, R38 ;  /* 0x0000000420087825 */ /* 0x004fc600078e0226 */
[----:B------:R2:W-:Y:S04]  /*5cb0*/  LDGSTS.E [R20+0x12800], [R10.64], P2 ;  /* 0x128000000a147fae */ /* 0x0005e80009121848 */
[----:B------:R1:W-:Y:S04]  /*5cc0*/  LDGSTS.E [R20+0x12a00], [R12.64], P2 ;  /* 0x12a000000c147fae */ /* 0x0003e80009121848 */
[----:B------:R1:W-:Y:S01]  /*5cd0*/  LDGSTS.E [R20+0x12c00], [R8.64], P2 ;  /* 0x12c0000008147fae */ /* 0x0003e20009121848 */
[----:B--2---:R-:W-:-:S03]  /*5ce0*/  IMAD.WIDE R10, R32, 0x4, R24 ;  /* 0x00000004200a7825 */ /* 0x004fc600078e0218 */
[----:B------:R-:W2:Y:S04]  /*5cf0*/  LDL.LU.64 R38, [R1+0x108] ;  /* 0x0001080001267983 */ /* 0x000ea80000300a00 */
[----:B------:R-:W2:Y:S01]  /*5d00*/  LDL.LU.64 R24, [R1+0x100] ;  /* 0x0001000001187983 */ /* 0x000ea20000300a00 */
[----:B-1----:R-:W-:-:S03]  /*5d10*/  IMAD.WIDE R8, R32, 0x4, R36 ;  /* 0x0000000420087825 */ /* 0x002fc600078e0224 */
[----:B------:R5:W-:Y:S04]  /*5d20*/  LDGSTS.E [R20+0x12e00], [R10.64], P2 ;  /* 0x12e000000a147fae */ /* 0x000be80009121848 */
[----:B------:R-:W2:Y:S01]  /*5d30*/  LDL.LU.64 R36, [R1+0xd8] ;  /* 0x0000d80001247983 */ /* 0x000ea20000300a00 */
[----:B------:R-:W-:-:S03]  /*5d40*/  IMAD.WIDE R12, R32, 0x4, R26 ;  /* 0x00000004200c7825 */ /* 0x000fc600078e021a */
[----:B------:R1:W-:Y:S01]  /*5d50*/  LDGSTS.E [R20+0x14800], [R8.64], P4 ;  /* 0x1480000008147fae */ /* 0x0003e2000a121848 */
[----:B-----5:R-:W-:-:S03]  /*5d60*/  IMAD.WIDE R10, R32, 0x4, R28 ;  /* 0x00000004200a7825 */ /* 0x020fc600078e021c */
[----:B------:R-:W5:Y:S04]  /*5d70*/  LDL.LU.64 R26, [R1+0xc8] ;  /* 0x0000c800011a7983 */ /* 0x000f680000300a00 */
[----:B------:R-:W5:Y:S01]  /*5d80*/  LDL.LU.64 R28, [R1+0x68] ;  /* 0x00006800011c7983 */ /* 0x000f620000300a00 */
[----:B-1----:R-:W-:Y:S01]  /*5d90*/  IMAD.WIDE R8, R32, 0x4, R30 ;  /* 0x0000000420087825 */ /* 0x002fe200078e021e */
[----:B------:R-:W-:Y:S02]  /*5da0*/  SHF.R.U64 R14, R0, 0xe, RZ ;  /* 0x0000000e000e7819 */ /* 0x000fe400000012ff */
[----:B------:R-:W5:Y:S04]  /*5db0*/  LDL.LU.64 R30, [R1+0x60] ;  /* 0x00006000011e7983 */ /* 0x000f680000300a00 */
[----:B------:R-:W1:Y:S01]  /*5dc0*/  S2R R247, SR_TID.X ;  /* 0x0000000000f77919 */ /* 0x000e620000002100 */
[----:B------:R-:W-:-:S02]  /*5dd0*/  LOP3.LUT P3, RZ, R14, 0x1, RZ, 0xc0, !PT ;  /* 0x000000010eff7812 */ /* 0x000fc4000786c0ff */
[----:B------:R-:W-:Y:S01]  /*5de0*/  SHF.R.U64 R14, R0, 0xa, RZ ;  /* 0x0000000a000e7819 */ /* 0x000fe200000012ff */
[----:B------:R-:W-:Y:S01]  /*5df0*/  IMAD.WIDE R74, R32, 0x4, R74 ;  /* 0x00000004204a7825 */ /* 0x000fe200078e024a */
[----:B------:R1:W-:Y:S02]  /*5e00*/  LDGSTS.E [R20+0x14a00], [R12.64], P4 ;  /* 0x14a000000c147fae */ /* 0x0003e4000a121848 */
[----:B------:R-:W-:Y:S01]  /*5e10*/  LOP3.LUT P5, RZ, R14, 0x1, RZ, 0xc0, !PT ;  /* 0x000000010eff7812 */ /* 0x000fe200078ac0ff */
[----:B------:R-:W-:Y:S01]  /*5e20*/  IMAD.WIDE R6, R32, 0x4, R6 ;  /* 0x0000000420067825 */ /* 0x000fe200078e0206 */
[----:B------:R1:W-:Y:S01]  /*5e30*/  LDGSTS.E [R20+0x14c00], [R10.64], P4 ;  /* 0x14c000000a147fae */ /* 0x0003e2000a121848 */
[----:B------:R-:W-:Y:S02]  /*5e40*/  SHF.R.U64 R14, R0, 0x6, RZ ;  /* 0x00000006000e7819 */ /* 0x000fe400000012ff */
        /* <DEDUP_REMOVED lines=8> */
[----:B------:R-:W-:-:S02]  /*5ed0*/  LOP3.LUT P2, RZ, R14, 0x1, RZ, 0xc0, !PT ;  /* 0x000000010eff7812 */ /* 0x000fc4000784c0ff */
[C---:B------:R-:W-:Y:S01]  /*5ee0*/  IMAD.WIDE R66, R32.reuse, 0x4, R66 ;  /* 0x0000000420427825 */ /* 0x040fe200078e0242 */
[----:B------:R2:W-:Y:S03]  /*5ef0*/  LDGSTS.E [R20+0x16e00], [R44.64], P1 ;  /* 0x16e000002c147fae */ /* 0x0005e60008921848 */
[----:B------:R-:W-:Y:S01]  /*5f00*/  IMAD.WIDE R76, R32, 0x4, R76 ;  /* 0x00000004204c7825 */ /* 0x000fe200078e024c */
[----:B------:R2:W-:Y:S01]  /*5f10*/  LDGSTS.E [R20+0x18800], [R70.64], P3 ;  /* 0x1880000046147fae */ /* 0x0005e20009921848 */
[----:B-1----:R-:W-:Y:S02]  /*5f20*/  SHF.R.U64 R10, R0, 0x2, RZ ;  /* 0x00000002000a7819 */ /* 0x002fe400000012ff */
[C---:B------:R-:W-:Y:S01]  /*5f30*/  IMAD.WIDE R72, R32.reuse, 0x4, R72 ;  /* 0x0000000420487825 */ /* 0x040fe200078e0248 */
[----:B------:R1:W-:Y:S03]  /*5f40*/  LDGSTS.E [R20+0x18a00], [R68.64], P3 ;  /* 0x18a0000044147fae */ /* 0x0003e60009921848 */
[C---:B------:R-:W-:Y:S01]  /*5f50*/  IMAD.WIDE R34, R32.reuse, 0x4, R34 ;  /* 0x0000000420227825 */ /* 0x040fe200078e0222 */
[----:B------:R1:W-:Y:S03]  /*5f60*/  LDGSTS.E [R20+0x18c00], [R66.64], P3 ;  /* 0x18c0000042147fae */ /* 0x0003e60009921848 */
[----:B------:R-:W-:Y:S01]  /*5f70*/  IMAD.WIDE R2, R32, 0x4, R2 ;  /* 0x0000000420027825 */ /* 0x000fe200078e0202 */
[----:B------:R1:W-:Y:S01]  /*5f80*/  LDGSTS.E [R20+0x18e00], [R76.64], P3 ;  /* 0x18e000004c147fae */ /* 0x0003e20009921848 */
[----:B------:R-:W-:-:S02]  /*5f90*/  LOP3.LUT P4, RZ, R10, 0x1, RZ, 0xc0, !PT ;  /* 0x000000010aff7812 */ /* 0x000fc4000788c0ff */
[----:B------:R-:W-:Y:S01]  /*5fa0*/  SHF.R.U64 R6, R0, 0x1d, RZ ;  /* 0x0000001d00067819 */ /* 0x000fe200000012ff */
[----:B------:R1:W-:Y:S01]  /*5fb0*/  LDGSTS.E [R20+0x1a800], [R72.64], P5 ;  /* 0x1a80000048147fae */ /* 0x0003e2000a921848 */
[C---:B------:R-:W-:Y:S01]  /*5fc0*/  IMAD.WIDE R4, R32.reuse, 0x4, R4 ;  /* 0x0000000420047825 */ /* 0x040fe200078e0204 */
[----:B------:R-:W-:Y:S02]  /*5fd0*/  LOP3.LUT R247, R247, 0x7f, RZ, 0xc0, !PT ;  /* 0x0000007ff7f77812 */ /* 0x000fe400078ec0ff */
[----:B------:R1:W-:Y:S01]  /*5fe0*/  LDGSTS.E [R20+0x1aa00], [R34.64], P5 ;  /* 0x1aa0000022147fae */ /* 0x0003e2000a921848 */
[----:B------:R-:W-:-:S03]  /*5ff0*/  IMAD.WIDE R122, R32, 0x4, R122 ;  /* 0x00000004207a7825 */ /* 0x000fc600078e027a */
[----:B------:R1:W-:Y:S01]  /*6000*/  LDGSTS.E [R20+0x1ac00], [R2.64], P5 ;  /* 0x1ac0000002147fae */ /* 0x0003e2000a921848 */
[----:B------:R-:W-:Y:S01]  /*6010*/  IMAD.WIDE R56, R32, 0x4, R56 ;  /* 0x0000000420387825 */ /* 0x000fe200078e0238 */
[----:B------:R-:W-:Y:S02]  /*6020*/  LOP3.LUT P1, RZ, R6, 0x1, RZ, 0xc0, !PT ;  /* 0x0000000106ff7812 */ /* 0x000fe4000782c0ff */
[----:B------:R4:W-:Y:S01]  /*6030*/  LDGSTS.E [R20+0x1ae00], [R4.64], P5 ;  /* 0x1ae0000004147fae */ /* 0x0009e2000a921848 */
[----:B------:R-:W-:Y:S01]  /*6040*/  IMAD.WIDE R48, R32, 0x4, R48 ;  /* 0x0000000420307825 */ /* 0x000fe200078e0230 */
[----:B------:R-:W-:Y:S02]  /*6050*/  SHF.R.U64 R6, R0, 0x19, RZ ;  /* 0x0000001900067819 */ /* 0x000fe400000012ff */
[----:B------:R2:W-:Y:S01]  /*6060*/  LDGSTS.E [R20+0x1c800], [R122.64], P2 ;  /* 0x1c8000007a147fae */ /* 0x0005e20009121848 */
[----:B------:R-:W-:Y:S01]  /*6070*/  IMAD.WIDE R128, R32, 0x4, R128 ;  /* 0x0000000420807825 */ /* 0x000fe200078e0280 */
[----:B-1----:R-:W-:-:S03]  /*6080*/  SHF.R.U64 R2, R0, 0x15, RZ ;  /* 0x0000001500027819 */ /* 0x002fc600000012ff */
[----:B------:R-:W-:Y:S01]  /*6090*/  IMAD.SHL.U32 R247, R247, 0x4, RZ ;  /* 0x00000004f7f77824 */ /* 0x000fe200078e00ff */
[----:B------:R1:W-:Y:S01]  /*60a0*/  LDGSTS.E [R20+0x1ca00], [R56.64], P2 ;  /* 0x1ca0000038147fae */ /* 0x0003e20009121848 */
[----:B------:R-:W-:Y:S01]  /*60b0*/  LOP3.LUT P5, RZ, R2, 0x1, RZ, 0xc0, !PT ;  /* 0x0000000102ff7812 */ /* 0x000fe200078ac0ff */
[----:B------:R-:W-:Y:S01]  /*60c0*/  IMAD.WIDE R118, R32, 0x4, R118 ;  /* 0x0000000420767825 */ /* 0x000fe200078e0276 */
[----:B------:R-:W-:Y:S01]  /*60d0*/  SHF.R.U64 R2, R0, 0x11, RZ ;  /* 0x0000001100027819 */ /* 0x000fe200000012ff */
[----:B------:R1:W-:Y:S02]  /*60e0*/  LDGSTS.E [R20+0x1cc00], [R48.64], P2 ;  /* 0x1cc0000030147fae */ /* 0x0003e40009121848 */
[----:B------:R-:W-:Y:S02]  /*60f0*/  IMAD.WIDE R124, R32, 0x4, R124 ;  /* 0x00000004207c7825 */ /* 0x000fe400078e027c */
[----:B------:R1:W-:Y:S01]  /*6100*/  LDGSTS.E [R20+0x1ce00], [R128.64], P2 ;  /* 0x1ce0000080147fae */ /* 0x0003e20009121848 */
[----:B------:R-:W-:Y:S01]  /*6110*/  LOP3.LUT P2, RZ, R2, 0x1, RZ, 0xc0, !PT ;  /* 0x0000000102ff7812 */ /* 0x000fe2000784c0ff */
[----:B------:R-:W-:Y:S01]  /*6120*/  IMAD.WIDE R126, R32, 0x4, R126 ;  /* 0x00000004207e7825 */ /* 0x000fe200078e027e */
[----:B------:R-:W-:Y:S01]  /*6130*/  LOP3.LUT P3, RZ, R6, 0x1, RZ, 0xc0, !PT ;  /* 0x0000000106ff7812 */ /* 0x000fe2000786c0ff */
[----:B------:R1:W-:Y:S01]  /*6140*/  LDGSTS.E [R20+0x1e800], [R118.64], P4 ;  /* 0x1e80000076147fae */ /* 0x0003e2000a121848 */
[----:B------:R-:W-:Y:S01]  /*6150*/  LOP3.LUT R21, R247, 0x40, RZ, 0x3c, !PT ;  /* 0x00000040f7157812 */ /* 0x000fe200078e3cff */
[----:B------:R-:W-:-:S02]  /*6160*/  IMAD.WIDE R120, R32, 0x4, R120 ;  /* 0x0000000420787825 */ /* 0x000fc400078e0278 */
[----:B------:R1:W-:Y:S04]  /*6170*/  LDGSTS.E [R20+0x1ea00], [R124.64], P4 ;  /* 0x1ea000007c147fae */ /* 0x0003e8000a121848 */
[----:B------:R1:W-:Y:S04]  /*6180*/  LDGSTS.E [R20+0x1ec00], [R126.64], P4 ;  /* 0x1ec000007e147fae */ /* 0x0003e8000a121848 */
[----:B------:R1:W-:Y:S01]  /*6190*/  LDGSTS.E [R20+0x1ee00], [R120.64], P4 ;  /* 0x1ee0000078147fae */ /* 0x0003e2000a121848 */
[----:B---3--:R-:W-:-:S03]  /*61a0*/  IMAD.WIDE R2, R32, 0x4, R22 ;  /* 0x0000000420027825 */ /* 0x008fc600078e0216 */
[----:B------:R-:W3:Y:S01]  /*61b0*/  LDL.LU.64 R22, [R1+0xf8] ;  /* 0x0000f80001167983 */ /* 0x000ee20000300a00 */
[----:B----4-:R-:W-:-:S03]  /*61c0*/  IMAD.WIDE R4, R32, 0x4, R40 ;  /* 0x0000000420047825 */ /* 0x010fc600078e0228 */
[----:B------:R-:W4:Y:S04]  /*61d0*/  LDL.LU.64 R40, [R1+0xf0] ;  /* 0x0000f00001287983 */ /* 0x000f280000300a00 */
[----:B------:R1:W-:Y:S04]  /*61e0*/  LDGSTS.E [R21+0x11000], [R2.64], P1 ;  /* 0x1100000002157fae */ /* 0x0003e80008921848 */
[----:B------:R1:W-:Y:S01]  /*61f0*/  LDGSTS.E [R21+0x11200], [R4.64], P1 ;  /* 0x1120000004157fae */ /* 0x0003e20008921848 */
[----:B--2---:R-:W-:-:S03]  /*6200*/  IMAD.WIDE R6, R32, 0x4, R38 ;  /* 0x0000000420067825 */ /* 0x004fc600078e0226 */
[----:B------:R-:W2:Y:S01]  /*6210*/  LDL.LU.64 R38, [R1+0xe8] ;  /* 0x0000e80001267983 */ /* 0x000ea20000300a00 */
[----:B-1----:R-:W-:-:S03]  /*6220*/  IMAD.WIDE R2, R32, 0x4, R24 ;  /* 0x0000000420027825 */ /* 0x002fc600078e0218 */
[----:B------:R-:W2:Y:S04]  /*6230*/  LDL.LU.64 R24, [R1+0xe0] ;  /* 0x0000e00001187983 */ /* 0x000ea80000300a00 */
[----:B------:R5:W-:Y:S01]  /*6240*/  LDGSTS.E [R21+0x11400], [R6.64], P1 ;  /* 0x1140000006157fae */ /* 0x000be20008921848 */
[----:B------:R-:W-:-:S03]  /*6250*/  IMAD.WIDE R4, R32, 0x4, R36 ;  /* 0x0000000420047825 */ /* 0x000fc600078e0224 */
[----:B------:R-:W2:Y:S04]  /*6260*/  LDL.LU.64 R36, [R1+0x58] ;  /* 0x0000580001247983 */ /* 0x000ea80000300a00 */
[----:B------:R1:W-:Y:S01]  /*6270*/  LDGSTS.E [R21+0x11600], [R2.64], P1 ;  /* 0x1160000002157fae */ /* 0x0003e20008921848 */
[----:B-----5:R-:W-:-:S03]  /*6280*/  IMAD.WIDE R6, R32, 0x4, R26 ;  /* 0x0000000420067825 */ /* 0x020fc600078e021a */
[----:B------:R5:W-:Y:S04]  /*6290*/  LDGSTS.E [R21+0x13000], [R4.64], P3 ;  /* 0x1300000004157fae */ /* 0x000be80009921848 */
[----:B------:R-:W2:Y:S01]  /*62a0*/  LDL.LU.64 R26, [R1+0x50] ;  /* 0x00005000011a7983 */ /* 0x000ea20000300a00 */
[----:B-1----:R-:W-:Y:S01]  /*62b0*/  IMAD.WIDE R2, R32, 0x4, R28 ;  /* 0x0000000420027825 */ /* 0x002fe200078e021c */
[----:B------:R-:W-:Y:S02]  /*62c0*/  SHF.R.U64 R8, R0, 0xd, RZ ;  /* 0x0000000d00087819 */ /* 0x000fe400000012ff */
[----:B------:R-:W2:Y:S01]  /*62d0*/  LDL.LU.64 R28, [R1+0x48] ;  /* 0x00004800011c7983 */ /* 0x000ea20000300a00 */
[----:B-----5:R-:W-:-:S03]  /*62e0*/  IMAD.WIDE R4, R32, 0x4, R30 ;  /* 0x0000000420047825 */ /* 0x020fc600078e021e */
[----:B------:R2:W-:Y:S04]  /*62f0*/  LDGSTS.E [R21+0x13200], [R6.64], P3 ;  /* 0x1320000006157fae */ /* 0x0005e80009921848 */
[----:B------:R-:W5:Y:S04]  /*6300*/  LDL.LU.64 R30, [R1+0x40] ;  /* 0x00004000011e7983 */ /* 0x000f680000300a00 */
[----:B------:R1:W-:Y:S04]  /*6310*/  STL [R1+0x3c0], RZ ;  /* 0x0003c0ff01007387 */ /* 0x0003e80000100800 */
        /* <DEDUP_REMOVED lines=212> */
[----:B------:R1:W-:Y:S01]  /*7060*/  STL [R1+0x7b4], RZ ;  /* 0x0007b4ff01007387 */ /* 0x0003e20000100800 */
[----:B------:R-:W-:-:S03]  /*7070*/  IMAD.WIDE R250, R32, 0x4, R250 ;  /* 0x0000000420fa7825 */ /* 0x000fc600078e02fa */
[----:B------:R1:W-:Y:S01]  /*7080*/  STL [R1+0x7b8], RZ ;  /* 0x0007b8ff01007387 */ /* 0x0003e20000100800 */
[----:B------:R-:W-:-:S03]  /*7090*/  IMAD.WIDE R248, R32, 0x4, R248 ;  /* 0x0000000420f87825 */ /* 0x000fc600078e02f8 */
[----:B------:R1:W-:Y:S01]  /*70a0*/  STL [R1+0x7bc], RZ ;  /* 0x0007bcff01007387 */ /* 0x0003e20000100800 */
[----:B------:R-:W-:-:S03]  /*70b0*/  LOP3.LUT P4, RZ, R8, 0x1, RZ, 0xc0, !PT ;  /* 0x0000000108ff7812 */ /* 0x000fc6000788c0ff */
[----:B------:R1:W-:Y:S01]  /*70c0*/  LDGSTS.E [R21+0x13400], [R2.64], P3 ;  /* 0x1340000002157fae */ /* 0x0003e20009921848 */
[----:B------:R-:W-:-:S03]  /*70d0*/  IMAD.WIDE R244, R32, 0x4, R244 ;  /* 0x0000000420f47825 */ /* 0x000fc600078e02f4 */
[----:B------:R1:W-:Y:S01]  /*70e0*/  STL [R1+0x7a0], RZ ;  /* 0x0007a0ff01007387 */ /* 0x0003e20000100800 */
[----:B------:R-:W-:-:S03]  /*70f0*/  SHF.R.U64 R8, R0, 0x9, RZ ;  /* 0x0000000900087819 */ /* 0x000fc600000012ff */
[----:B------:R2:W-:Y:S01]  /*7100*/  STL [R1+0x7a4], RZ ;  /* 0x0007a4ff01007387 */ /* 0x0005e20000100800 */
[----:B------:R-:W-:Y:S01]  /*7110*/  IMAD.WIDE R242, R32, 0x4, R242 ;  /* 0x0000000420f27825 */ /* 0x000fe200078e02f2 */
[----:B-1----:R-:W-:Y:S02]  /*7120*/  SHF.R.U64 R2, R0, 0x5, RZ ;  /* 0x0000000500027819 */ /* 0x002fe400000012ff */
[----:B------:R1:W-:Y:S01]  /*7130*/  STL [R1+0x7a8], RZ ;  /* 0x0007a8ff01007387 */ /* 0x0003e20000100800 */
[----:B------:R-:W-:-:S03]  /*7140*/  IMAD.WIDE R106, R32, 0x4, R106 ;  /* 0x00000004206a7825 */ /* 0x000fc600078e026a */
[----:B------:R1:W-:Y:S01]  /*7150*/  STL [R1+0x7ac], RZ ;  /* 0x0007acff01007387 */ /* 0x0003e20000100800 */
[----:B------:R-:W-:-:S03]  /*7160*/  IMAD.WIDE R114, R32, 0x4, R114 ;  /* 0x0000000420727825 */ /* 0x000fc600078e0272 */
[----:B------:R4:W-:Y:S01]  /*7170*/  LDGSTS.E [R21+0x13600], [R4.64], P3 ;  /* 0x1360000004157fae */ /* 0x0009e20009921848 */
[----:B------:R-:W-:-:S03]  /*7180*/  LOP3.LUT P3, RZ, R2, 0x1, RZ, 0xc0, !PT ;  /* 0x0000000102ff7812 */ /* 0x000fc6000786c0ff */
[----:B------:R1:W-:Y:S01]  /*7190*/  STL [R1+0x790], RZ ;  /* 0x000790ff01007387 */ /* 0x0003e20000100800 */
[----:B------:R-:W-:-:S03]  /*71a0*/  SHF.R.U64 R2, R0, 0x1, RZ ;  /* 0x0000000100027819 */ /* 0x000fc600000012ff */
[----:B------:R1:W-:Y:S01]  /*71b0*/  STL [R1+0x794], RZ ;  /* 0x000794ff01007387 */ /* 0x0003e20000100800 */
[----:B------:R-:W-:Y:S01]  /*71c0*/  LOP3.LUT P1, RZ, R8, 0x1, RZ, 0xc0, !PT ;  /* 0x0000000108ff7812 */ /* 0x000fe2000782c0ff */
[C---:B------:R-:W-:Y:S02]  /*71d0*/  IMAD.WIDE R116, R32.reuse, 0x4, R116 ;  /* 0x0000000420747825 */ /* 0x040fe400078e0274 */
[----:B------:R1:W-:Y:S04]  /*71e0*/  LDGSTS.E [R21+0x15000], [R250.64], P5 ;  /* 0x15000000fa157fae */ /* 0x0003e8000a921848 */
[----:B------:R1:W-:Y:S01]  /*71f0*/  STL [R1+0x798], RZ ;  /* 0x000798ff01007387 */ /* 0x0003e20000100800 */
[----:B------:R-:W-:-:S03]  /*7200*/  IMAD.WIDE R112, R32, 0x4, R112 ;  /* 0x0000000420707825 */ /* 0x000fc600078e0270 */
[----:B------:R1:W-:Y:S04]  /*7210*/  LDGSTS.E [R21+0x15200], [R248.64], P5 ;  /* 0x15200000f8157fae */ /* 0x0003e8000a921848 */
[----:B------:R1:W-:Y:S01]  /*7220*/  STL [R1+0x79c], RZ ;  /* 0x00079cff01007387 */ /* 0x0003e20000100800 */
[----:B------:R-:W-:-:S03]  /*7230*/  IMAD.WIDE R98, R32, 0x4, R98 ;  /* 0x0000000420627825 */ /* 0x000fc600078e0262 */
[----:B------:R1:W-:Y:S04]  /*7240*/  LDGSTS.E [R21+0x15400], [R244.64], P5 ;  /* 0x15400000f4157fae */ /* 0x0003e8000a921848 */
[----:B------:R1:W-:Y:S01]  /*7250*/  STL [R1+0x780], RZ ;  /* 0x000780ff01007387 */ /* 0x0003e20000100800 */
[----:B------:R-:W-:-:S03]  /*7260*/  IMAD.WIDE R108, R32, 0x4, R108 ;  /* 0x00000004206c7825 */ /* 0x000fc600078e026c */
[----:B------:R1:W-:Y:S01]  /*7270*/  LDGSTS.E [R21+0x15600], [R242.64], P5 ;  /* 0x15600000f2157fae */ /* 0x0003e2000a921848 */
[----:B------:R-:W-:-:S03]  /*7280*/  LOP3.LUT P5, RZ, R2, 0x1, RZ, 0xc0, !PT ;  /* 0x0000000102ff7812 */ /* 0x000fc600078ac0ff */
[----:B------:R1:W-:Y:S01]  /*7290*/  STL [R1+0x784], RZ ;  /* 0x000784ff01007387 */ /* 0x0003e20000100800 */
[----:B------:R-:W-:-:S03]  /*72a0*/  SHF.R.U64 R2, R0, 0x1c, RZ ;  /* 0x0000001c00027819 */ /* 0x000fc600000012ff */
[----:B------:R1:W-:Y:S01]  /*72b0*/  STL [R1+0x788], RZ ;  /* 0x000788ff01007387 */ /* 0x0003e20000100800 */
[----:B------:R-:W-:-:S03]  /*72c0*/  IMAD.WIDE R110, R32, 0x4, R110 ;  /* 0x00000004206e7825 */ /* 0x000fc600078e026e */
[----:B------:R1:W-:Y:S01]  /*72d0*/  LDGSTS.E [R21+0x17000], [R106.64], P2 ;  /* 0x170000006a157fae */ /* 0x0003e20009121848 */
[----:B------:R-:W-:-:S03]  /*72e0*/  IMAD.WIDE R104, R32, 0x4, R104 ;  /* 0x0000000420687825 */ /* 0x000fc600078e0268 */
[----:B------:R1:W-:Y:S04]  /*72f0*/  STL [R1+0x78c], RZ ;  /* 0x00078cff01007387 */ /* 0x0003e80000100800 */
        /* <DEDUP_REMOVED lines=31> */
[----:B------:R1:W-:Y:S04]  /*74f0*/  STL [R1+0x338], RZ ;  /* 0x000338ff01007387 */ /* 0x0003e80000100800 */
        /* <DEDUP_REMOVED lines=11> */
[----:B------:R1:W-:Y:S01]  /*75b0*/  STL [R1+0x5a8], RZ ;  /* 0x0005a8ff01007387 */ /* 0x0003e20000100800 */
[----:B------:R-:W-:-:S03]  /*75c0*/  IMAD.WIDE R80, R32, 0x4, R80 ;  /* 0x0000000420507825 */ /* 0x000fc600078e0250 */
[----:B------:R1:W-:Y:S04]  /*75d0*/  LDGSTS.E [R21+0x1d200], [R92.64], P3 ;  /* 0x1d2000005c157fae */ /* 0x0003e80009921848 */
[----:B------:R1:W-:Y:S01]  /*75e0*/  STL [R1+0x5ac], RZ ;  /* 0x0005acff01007387 */ /* 0x0003e20000100800 */
[----:B------:R-:W-:-:S03]  /*75f0*/  LOP3.LUT R247, R247, 0x60, RZ, 0x3c, !PT ;  /* 0x00000060f7f77812 */ /* 0x000fc600078e3cff */
[----:B------:R1:W-:Y:S04]  /*7600*/  LDGSTS.E [R21+0x1d400], [R94.64], P3 ;  /* 0x1d4000005e157fae */ /* 0x0003e80009921848 */
[----:B------:R1:W-:Y:S01]  /*7610*/  STL [R1+0x710], RZ ;  /* 0x000710ff01007387 */ /* 0x0003e20000100800 */
[----:B----4-:R-:W-:-:S03]  /*7620*/  IMAD.WIDE R4, R32, 0x4, R40 ;  /* 0x0000000420047825 */ /* 0x010fc600078e0228 */
[----:B------:R4:W-:Y:S01]  /*7630*/  LDGSTS.E [R21+0x1d600], [R88.64], P3 ;  /* 0x1d60000058157fae */ /* 0x0009e20009921848 */
[----:B------:R-:W-:Y:S01]  /*7640*/  LOP3.LUT P3, RZ, R2, 0x1, RZ, 0xc0, !PT ;  /* 0x0000000102ff7812 */ /* 0x000fe2000786c0ff */
[C---:B---3--:R-:W-:Y:S02]  /*7650*/  IMAD.WIDE R2, R32.reuse, 0x4, R22 ;  /* 0x0000000420027825 */ /* 0x048fe400078e0216 */
[----:B------:R3:W-:Y:S04]  /*7660*/  STL [R1+0x714], RZ ;  /* 0x000714ff01007387 */ /* 0x0007e80000100800 */
[----:B------:R3:W-:Y:S04]  /*7670*/  STL [R1+0x718], RZ ;  /* 0x000718ff01007387 */ /* 0x0007e80000100800 */
[----:B------:R3:W-:Y:S04]  /*7680*/  STL [R1+0x71c], RZ ;  /* 0x00071cff01007387 */ /* 0x0007e80000100800 */
[----:B------:R1:W-:Y:S04]  /*7690*/  LDGSTS.E [R21+0x1f000], [R78.64], P5 ;  /* 0x1f0000004e157fae */ /* 0x0003e8000a921848 */
[----:B------:R3:W-:Y:S01]  /*76a0*/  STL [R1+0x700], RZ ;  /* 0x000700ff01007387 */ /* 0x0007e20000100800 */
[----:B--2---:R-:W-:-:S03]  /*76b0*/  IMAD.WIDE R6, R32, 0x4, R38 ;  /* 0x0000000420067825 */ /* 0x004fc600078e0226 */
[----:B------:R2:W-:Y:S04]  /*76c0*/  LDGSTS.E [R21+0x1f200], [R84.64], P5 ;  /* 0x1f20000054157fae */ /* 0x0005e8000a921848 */
[----:B------:R3:W-:Y:S04]  /*76d0*/  STL [R1+0x704], RZ ;  /* 0x000704ff01007387 */ /* 0x0007e80000100800 */
[----:B------:R1:W-:Y:S04]  /*76e0*/  LDGSTS.E [R21+0x1f400], [R86.64], P5 ;  /* 0x1f40000056157fae */ /* 0x0003e8000a921848 */
[----:B------:R3:W-:Y:S04]  /*76f0*/  STL [R1+0x708], RZ ;  /* 0x000708ff01007387 */ /* 0x0007e80000100800 */
[----:B------:R1:W-:Y:S04]  /*7700*/  LDGSTS.E [R21+0x1f600], [R80.64], P5 ;  /* 0x1f60000050157fae */ /* 0x0003e8000a921848 */
[----:B------:R3:W-:Y:S04]  /*7710*/  STL [R1+0x70c], RZ ;  /* 0x00070cff01007387 */ /* 0x0007e80000100800 */
[----:B------:R1:W-:Y:S04]  /*7720*/  LDGSTS.E [R247+0x11800], [R2.64], P2 ;  /* 0x1180000002f77fae */ /* 0x0003e80009121848 */
[----:B------:R3:W-:Y:S04]  /*7730*/  STL [R1+0x6f0], RZ ;  /* 0x0006f0ff01007387 */ /* 0x0007e80000100800 */
[----:B------:R2:W-:Y:S01]  /*7740*/  LDGSTS.E [R247+0x11a00], [R4.64], P2 ;  /* 0x11a0000004f77fae */ /* 0x0005e20009121848 */
[----:B-1----:R-:W-:-:S03]  /*7750*/  IMAD.WIDE R2, R32, 0x4, R24 ;  /* 0x0000000420027825 */ /* 0x002fc600078e0218 */
[----:B------:R3:W-:Y:S01]  /*7760*/  STL [R1+0x6f4], RZ ;  /* 0x0006f4ff01007387 */ /* 0x0007e20000100800 */
[----:B------:R-:W-:-:S03]  /*7770*/  SHF.R.U64 R8, R0, 0xc, RZ ;  /* 0x0000000c00087819 */ /* 0x000fc600000012ff */
[----:B------:R3:W-:Y:S01]  /*7780*/  STL [R1+0x6f8], RZ ;  /* 0x0006f8ff01007387 */ /* 0x0007e20000100800 */
[----:B--2---:R-:W-:-:S03]  /*7790*/  IMAD.WIDE R4, R32, 0x4, R36 ;  /* 0x0000000420047825 */ /* 0x004fc600078e0224 */
[----:B------:R3:W-:Y:S04]  /*77a0*/  STL [R1+0x6fc], RZ ;  /* 0x0006fcff01007387 */ /* 0x0007e80000100800 */
[----:B------:R3:W-:Y:S04]  /*77b0*/  STL [R1+0x6e0], RZ ;  /* 0x0006e0ff01007387 */ /* 0x0007e80000100800 */
[----:B------:R5:W-:Y:S04]  /*77c0*/  LDGSTS.E [R247+0x11c00], [R6.64], P2 ;  /* 0x11c0000006f77fae */ /* 0x000be80009121848 */
[----:B------:R3:W-:Y:S01]  /*77d0*/  STL [R1+0x6e4], RZ ;  /* 0x0006e4ff01007387 */ /* 0x0007e20000100800 */
[----:B------:R-:W-:-:S03]  /*77e0*/  LOP3.LUT P5, RZ, R8, 0x1, RZ, 0xc0, !PT ;  /* 0x0000000108ff7812 */ /* 0x000fc600078ac0ff */
[----:B------:R1:W-:Y:S04]  /*77f0*/  LDGSTS.E [R247+0x11e00], [R2.64], P2 ;  /* 0x11e0000002f77fae */ /* 0x0003e80009121848 */
[----:B------:R3:W-:Y:S01]  /*7800*/  STL [R1+0x6e8], RZ ;  /* 0x0006e8ff01007387 */ /* 0x0007e20000100800 */
[----:B-----5:R-:W-:-:S03]  /*7810*/  IMAD.WIDE R6, R32, 0x4, R30 ;  /* 0x0000000420067825 */ /* 0x020fc600078e021e */
[----:B------:R2:W-:Y:S01]  /*7820*/  LDGSTS.E [R247+0x13800], [R4.64], P4 ;  /* 0x1380000004f77fae */ /* 0x0005e2000a121848 */
[----:B------:R-:W-:Y:S01]  /*7830*/  SHF.R.U64 R8, R0, 0x8, RZ ;  /* 0x0000000800087819 */ /* 0x000fe200000012ff */
[C---:B-1----:R-:W-:Y:S02]  /*7840*/  IMAD.WIDE R2, R32.reuse, 0x4, R26 ;  /* 0x0000000420027825 */ /* 0x042fe400078e021a */
[----:B------:R3:W-:Y:S04]  /*7850*/  STL [R1+0x6ec], RZ ;  /* 0x0006ecff01007387 */ /* 0x0007e80000100800 */
[----:B------:R3:W-:Y:S01]  /*7860*/  STL [R1+0x40], RZ ;  /* 0x000040ff01007387 */ /* 0x0007e20000100800 */
[----:B------:R-:W-:-:S03]  /*7870*/  IMAD.WIDE R240, R32, 0x4, R240 ;  /* 0x0000000420f07825 */ /* 0x000fc600078e02f0 */
[----:B------:R3:W-:Y:S01]  /*7880*/  STL [R1+0x44], RZ ;  /* 0x000044ff01007387 */ /* 0x0007e20000100800 */
[----:B--2---:R-:W-:-:S03]  /*7890*/  IMAD.WIDE R4, R32, 0x4, R28 ;  /* 0x0000000420047825 */ /* 0x004fc600078e021c */
[----:B------:R3:W-:Y:S01]  /*78a0*/  STL [R1+0x48], RZ ;  /* 0x000048ff01007387 */ /* 0x0007e20000100800 */
[----:B------:R-:W-:-:S03]  /*78b0*/  IMAD.WIDE R130, R32, 0x4, R130 ;  /* 0x0000000420827825 */ /* 0x000fc600078e0282 */
[----:B------:R3:W-:Y:S01]  /*78c0*/  STL [R1+0x4c], RZ ;  /* 0x00004cff01007387 */ /* 0x0007e20000100800 */
[----:B------:R-:W-:Y:S01]  /*78d0*/  IMAD.WIDE R132, R32, 0x4, R132 ;  /* 0x0000000420847825 */ /* 0x000fe200078e0284 */
[----:B------:R-:W-:Y:S02]  /*78e0*/  LOP3.LUT P2, RZ, R8, 0x1, RZ, 0xc0, !PT ;  /* 0x0000000108ff7812 */ /* 0x000fe4000784c0ff */
[----:B------:R3:W-:Y:S01]  /*78f0*/  LDGSTS.E [R247+0x13a00], [R2.64], P4 ;  /* 0x13a0000002f77fae */ /* 0x0007e2000a121848 */
[----:B------:R-:W-:Y:S01]  /*7900*/  IMAD.WIDE R134, R32, 0x4, R134 ;  /* 0x0000000420867825 */ /* 0x000fe200078e0286 */
[----:B------:R-:W-:Y:S02]  /*7910*/  SHF.R.U64 R0, R0, 0x4, RZ ;  /* 0x0000000400007819 */ /* 0x000fe400000012ff */
[----:B------:R3:W-:Y:S01]  /*7920*/  STL [R1+0x270], RZ ;  /* 0x000270ff01007387 */ /* 0x0007e20000100800 */
[----:B------:R-:W-:-:S03]  /*7930*/  IMAD.WIDE R136, R32, 0x4, R136 ;  /* 0x0000000420887825 */ /* 0x000fc600078e0288 */
[----:B------:R3:W-:Y:S01]  /*7940*/  LDGSTS.E [R247+0x13c00], [R4.64], P4 ;  /* 0x13c0000004f77fae */ /* 0x0007e2000a121848 */
[----:B------:R-:W-:-:S03]  /*7950*/  IMAD.WIDE R138, R32, 0x4, R138 ;  /* 0x00000004208a7825 */ /* 0x000fc600078e028a */
[----:B------:R3:W-:Y:S01]  /*7960*/  STL [R1+0x274], RZ ;  /* 0x000274ff01007387 */ /* 0x0007e20000100800 */
[----:B------:R-:W-:-:S03]  /*7970*/  IMAD.WIDE R140, R32, 0x4, R140 ;  /* 0x00000004208c7825 */ /* 0x000fc600078e028c */
[----:B------:R3:W-:Y:S01]  /*7980*/  LDGSTS.E [R247+0x13e00], [R6.64], P4 ;  /* 0x13e0000006f77fae */ /* 0x0007e2000a121848 */
[----:B------:R-:W-:-:S03]  /*7990*/  IMAD.WIDE R142, R32, 0x4, R142 ;  /* 0x00000004208e7825 */ /* 0x000fc600078e028e */
[----:B------:R3:W-:Y:S01]  /*79a0*/  STL [R1+0x278], RZ ;  /* 0x000278ff01007387 */ /* 0x0007e20000100800 */
[----:B------:R-:W-:-:S03]  /*79b0*/  LOP3.LUT P4, RZ, R0, 0x1, RZ, 0xc0, !PT ;  /* 0x0000000100ff7812 */ /* 0x000fc6000788c0ff */
[----:B------:R1:W-:Y:S01]  /*79c0*/  LDGSTS.E [R247+0x15800], [R240.64], P1 ;  /* 0x15800000f0f77fae */ /* 0x0003e20008921848 */
[----:B------:R-:W-:-:S03]  /*79d0*/  IMAD.WIDE R144, R32, 0x4, R144 ;  /* 0x0000000420907825 */ /* 0x000fc600078e0290 */
        /* <DEDUP_REMOVED lines=13> */
[----:B------:R-:W-:-:S03]  /*7ab0*/  ULDC UR4, c[0x0][0x18c] ;  /* 0x0000630000047ab9 */ /* 0x000fc60000000800 */
[----:B------:R1:W-:Y:S01]  /*7ac0*/  LDGSTS.E [R247+0x17a00], [R138.64], P3 ;  /* 0x17a000008af77fae */ /* 0x0003e20009921848 */
[----:B------:R-:W-:-:S03]  /*7ad0*/  IMAD.WIDE R154, R32, 0x4, R154 ;  /* 0x00000004209a7825 */ /* 0x000fc600078e029a */
[----:B------:R3:W-:Y:S01]  /*7ae0*/  STL [R1+0x650], RZ ;  /* 0x000650ff01007387 */ /* 0x0007e20000100800 */
[----:B------:R-:W-:-:S03]  /*7af0*/  IMAD.WIDE R156, R32, 0x4, R156 ;  /* 0x00000004209c7825 */ /* 0x000fc600078e029c */
[----:B------:R1:W-:Y:S04]  /*7b00*/  LDGSTS.E [R247+0x17c00], [R140.64], P3 ;  /* 0x17c000008cf77fae */ /* 0x0003e80009921848 */
[----:B------:R3:W-:Y:S01]  /*7b10*/  STL [R1+0x654], RZ ;  /* 0x000654ff01007387 */ /* 0x0007e20000100800 */
[----:B------:R-:W-:-:S03]  /*7b20*/  USHF.L.U32 UR4, UR4, 0x5, URZ ;  /* 0x0000000504047899 */ /* 0x000fc6000800063f */
        /* <DEDUP_REMOVED lines=14> */
[----:B------:R-:W-:-:S03]  /*7c10*/  USHF.R.U32.HI UR6, URZ, 0x1, UR7 ;  /* 0x000000013f067899 */ /* 0x000fc60008011607 */
[----:B------:R3:W-:Y:S01]  /*7c20*/  STL [R1+0x648], RZ ;  /* 0x000648ff01007387 */ /* 0x0007e20000100800 */
[----:B------:R-:W-:-:S03]  /*7c30*/  IMAD.WIDE R168, R32, 0x4, R168 ;  /* 0x0000000420a87825 */ /* 0x000fc600078e02a8 */
[----:B------:R1:W-:Y:S04]  /*7c40*/  LDGSTS.E [R247+0x1b800], [R152.64], P2 ;  /* 0x1b80000098f77fae */ /* 0x0003e80009121848 */
[----:B------:R3:W-:Y:S01]  /*7c50*/  STL [R1+0x64c], RZ ;  /* 0x00064cff01007387 */ /* 0x0007e20000100800 */
[----:B------:R-:W-:-:S03]  /*7c60*/  IMAD.U32 R8, RZ, RZ, UR4 ;  /* 0x00000004ff087e24 */ /* 0x000fc6000f8e00ff */
        /* <DEDUP_REMOVED lines=8> */
[----:B------:R3:W-:Y:S04]  /*7cf0*/  STL [R1+0x638], RZ ;  /* 0x000638ff01007387 */ /* 0x0007e80000100800 */
[----:B------:R1:W-:Y:S04]  /*7d00*/  LDGSTS.E [R247+0x1d800], [R160.64], P4 ;  /* 0x1d800000a0f77fae */ /* 0x0003e8000a121848 */
[----:B------:R3:W-:Y:S01]  /*7d10*/  STL [R1+0x63c], RZ ;  /* 0x00063cff01007387 */ /* 0x0007e20000100800 */
[----:B------:R-:W-:-:S03]  /*7d20*/  IMAD.WIDE R176, R8, 0x4, R176 ;  /* 0x0000000408b07825 */ /* 0x000fc600078e02b0 */
[----:B------:R1:W-:Y:S01]  /*7d30*/  LDGSTS.E [R247+0x1da00], [R162.64], P4 ;  /* 0x1da00000a2f77fae */ /* 0x0003e2000a121848 */
[----:B------:R-:W-:-:S03]  /*7d40*/  LOP3.LUT R32, R33, UR6, RZ, 0x3c, !PT ;  /* 0x0000000621207c12 */ /* 0x000fc6000f8e3cff */
        /* <DEDUP_REMOVED lines=8> */
[----:B------:R1:W-:Y:S04]  /*7dd0*/  LDGSTS.E [R247+0x1f800], [R168.64], !P6 ;  /* 0x1f800000a8f77fae */ /* 0x0003e8000f121848 */
        /* <DEDUP_REMOVED lines=8> */
[----:B------:R3:W-:Y:S01]  /*7e60*/  LDGSTS.E [R247+0x1fe00], [R174.64], !P6 ;  /* 0x1fe00000aef77fae */ /* 0x0007e2000f121848 */
[----:B------:R-:W-:-:S03]  /*7e70*/  USHF.R.U32.HI UR5, URZ, 0x1, UR7 ;  /* 0x000000013f057899 */ /* 0x000fc60008011607 */
[----:B------:R3:W-:Y:S01]  /*7e80*/  STL [R1+0x4e8], RZ ;  /* 0x0004e8ff01007387 */ /* 0x0007e20000100800 */
[----:B------:R-:W-:-:S03]  /*7e90*/  IMAD.WIDE R190, R8, 0x4, R190 ;  /* 0x0000000408be7825 */ /* 0x000fc600078e02be */
[----:B------:R-:W0:Y:S04]  /*7ea0*/  LDGDEPBAR ;  /* 0x00000000000079af */ /* 0x000e280000000000 */
        /* <DEDUP_REMOVED lines=28> */
[----:B------:R-:W-:-:S03]  /*8070*/  LOP3.LUT R33, R33, 0x40, RZ, 0x3c, !PT ;  /* 0x0000004021217812 */ /* 0x000fc600078e3cff */
        /* <DEDUP_REMOVED lines=36> */
[----:B------:R-:W-:-:S03]  /*82c0*/  IMAD.MOV.U32 R31, RZ, RZ, 0x1f ;  /* 0x0000001fff1f7424 */ /* 0x000fc600078e00ff */
        /* <DEDUP_REMOVED lines=12> */
[----:B------:R-:W-:-:S03]  /*8390*/  IADD3 R31, R31, c[0x0][0x180], RZ ;  /* 0x000060001f1f7a10 */ /* 0x000fc60007ffe0ff */
[----:B------:R1:W-:Y:S04]  /*83a0*/  LDGSTS.E [R33+0x26600], [R226.64], P0 ;  /* 0x26600000e2217fae */ /* 0x0003e80008121848 */
[----:B------:R3:W-:Y:S04]  /*83b0*/  STL [R1+0x174], RZ ;  /* 0x000174ff01007387 */ /* 0x0007e80000100800 */
[----:B------:R1:W-:Y:S04]  /*83c0*/  LDGSTS.E [R33+0x26a00], [R228.64], P0 ;  /* 0x26a00000e4217fae */ /* 0x0003e80008121848 */
[----:B------:R3:W-:Y:S04]  /*83d0*/  STL [R1+0x178], RZ ;  /* 0x000178ff01007387 */ /* 0x0007e80000100800 */
[----:B------:R1:W-:Y:S04]  /*83e0*/  LDGSTS.E [R33+0x26e00], [R230.64], P0 ;  /* 0x26e00000e6217fae */ /* 0x0003e80008121848 */
[----:B------:R3:W-:Y:S04]  /*83f0*/  STL [R1+0x17c], RZ ;  /* 0x00017cff01007387 */ /* 0x0007e80000100800 */
[----:B------:R1:W-:Y:S04]  /*8400*/  LDGSTS.E [R33+0x27200], [R232.64], P0 ;  /* 0x27200000e8217fae */ /* 0x0003e80008121848 */
[----:B------:R1:W-:Y:S04]  /*8410*/  LDGSTS.E [R33+0x27600], [R234.64], P0 ;  /* 0x27600000ea217fae */ /* 0x0003e80008121848 */
[----:B------:R2:W-:Y:S04]  /*8420*/  LDGSTS.E [R33+0x27a00], [R236.64], P0 ;  /* 0x27a00000ec217fae */ /* 0x0005e80008121848 */
[----:B------:R2:W-:Y:S01]  /*8430*/  LDGSTS.E [R33+0x27e00], [R8.64], P0 ;  /* 0x27e0000008217fae */ /* 0x0005e20008121848 */
[----:B------:R-:W-:-:S03]  /*8440*/  ISETP.GE.AND P0, PT, R31, 0x20, PT ;  /* 0x000000201f00780c */ /* 0x000fc60003f06270 */
[----:B------:R-:W0:Y:S01]  /*8450*/  LDGDEPBAR ;  /* 0x00000000000079af */ /* 0x000e220000000000 */
[----:B------:R-:W-:Y:S01]  /*8460*/  CS2R R248, SRZ ;  /* 0x0000000000f87805 */ /* 0x000fe2000001ff00 */
[----:B------:R-:W-:Y:S01]  /*8470*/  CS2R R250, SRZ ;  /* 0x0000000000fa7805 */ /* 0x000fe2000001ff00 */
[----:B-1----:R-:W-:Y:S01]  /*8480*/  CS2R R192, SRZ ;  /* 0x0000000000c07805 */ /* 0x002fe2000001ff00 */
[----:B------:R-:W-:Y:S01]  /*8490*/  CS2R R194, SRZ ;  /* 0x0000000000c27805 */ /* 0x000fe2000001ff00 */
        /* <DEDUP_REMOVED lines=38> */
[----:B----4-:R-:W-:Y:S01]  /*8700*/  CS2R R88, SRZ ;  /* 0x0000000000587805 */ /* 0x010fe2000001ff00 */
        /* <DEDUP_REMOVED lines=9> */
[----:B-----5:R-:W-:Y:S01]  /*87a0*/  CS2R R132, SRZ ;  /* 0x0000000000847805 */ /* 0x020fe2000001ff00 */
[----:B------:R-:W-:Y:S01]  /*87b0*/  CS2R R134, SRZ ;  /* 0x0000000000867805 */ /* 0x000fe2000001ff00 */
[----:B------:R-:W-:Y:S01]  /*87c0*/  CS2R R128, SRZ ;  /* 0x0000000000807805 */ /* 0x000fe2000001ff00 */
[----:B--2---:R-:W-:Y:S01]  /*87d0*/  CS2R R130, SRZ ;  /* 0x0000000000827805 */ /* 0x004fe2000001ff00 */
        /* <DEDUP_REMOVED lines=40> */
[----:B------:R-:W-:Y:S05]  /*8a60*/  @!P0 BRA `(.L_x_0) ;  /* 0x0001633000008947 */ /* 0x000fea0003800000 */
[----:B---3--:R-:W2:Y:S04]  /*8a70*/  LDL.LU R27, [R1+0x1f4] ;  /* 0x0001f400011b7983 */ /* 0x008ea80000300800 */
[----:B------:R-:W3:Y:S04]  /*8a80*/  LDL.LU R29, [R1+0x1f8] ;  /* 0x0001f800011d7983 */ /* 0x000ee80000300800 */
[----:B------:R-:W4:Y:S04]  /*8a90*/  LDL.LU R30, [R1+0x1fc] ;  /* 0x0001fc00011e7983 */ /* 0x000f280000300800 */
[----:B------:R-:W4:Y:S01]  /*8aa0*/  LDL.LU R247, [R1+0x200] ;  /* 0x0002000001f77983 */ /* 0x000f220000300800 */
[----:B------:R-:W-:-:S03]  /*8ab0*/  IMAD.MOV.U32 R243, RZ, RZ, c[0x0][0x188] ;  /* 0x00006200fff37624 */ /* 0x000fc600078e00ff */
[----:B------:R-:W-:Y:S04]  /*8ac0*/  STL [R1+0xe40], R252 ;  /* 0x000e40fc01007387 */ /* 0x000fe80000100800 */
[----:B------:R-:W-:Y:S01]  /*8ad0*/  STL [R1+0xe3c], R246 ;  /* 0x000e3cf601007387 */ /* 0x000fe20000100800 */
[----:B------:R-:W-:-:S04]  /*8ae0*/  SHF.R.S32.HI R48, RZ, 0x1f, R31 ;  /* 0x0000001fff307819 */ /* 0x000fc8000001141f */
[----:B------:R-:W-:Y:S02]  /*8af0*/  LEA.HI R48, R48, R31, RZ, 0x5 ;  /* 0x0000001f30307211 */ /* 0x000fe400078f28ff */
[----:B--2---:R-:W-:-:S04]  /*8b00*/  SHF.R.S32.HI R0, RZ, 0x1f, R27 ;  /* 0x0000001fff007819 */ /* 0x004fc8000001141b */
[----:B------:R-:W-:Y:S02]  /*8b10*/  SHF.L.U64.HI R4, R27, 0x2, R0 ;  /* 0x000000021b047819 */ /* 0x000fe40000010200 */
[----:B------:R-:W1:Y:S01]  /*8b20*/  S2R R27, SR_TID.X ;  /* 0x00000000001b7919 */ /* 0x000e620000002100 */
[----:B---3--:R-:W-:Y:S02]  /*8b30*/  SHF.R.S32.HI R2, RZ, 0x1f, R29 ;  /* 0x0000001fff027819 */ /* 0x008fe4000001141d */
[----:B----4-:R-:W-:Y:S01]  /*8b40*/  SHF.R.S32.HI R3, RZ, 0x1f, R30 ;  /* 0x0000001fff037819 */ /* 0x010fe2000001141e */
[----:B------:R-:W-:Y:S01]  /*8b50*/  STL [R1+0xa08], R4 ;  /* 0x000a080401007387 */ /* 0x000fe20000100800 */
[----:B------:R-:W-:Y:S02]  /*8b60*/  SHF.L.U64.HI R2, R29, 0x2, R2 ;  /* 0x000000021d027819 */ /* 0x000fe40000010202 */
[----:B------:R-:W-:Y:S01]  /*8b70*/  SHF.R.S32.HI R0, RZ, 0x1f, R247 ;  /* 0x0000001fff007819 */ /* 0x000fe200000114f7 */
[----:B------:R-:W2:Y:S04]  /*8b80*/  LDL.LU R28, [R1+0x124] ;  /* 0x00012400011c7983 */ /* 0x000ea80000300800 */
[----:B------:R-:W3:Y:S01]  /*8b90*/  LDL.LU R29, [R1+0x12c] ;  /* 0x00012c00011d7983 */ /* 0x000ee20000300800 */
[----:B-1----:R-:W-:-:S03]  /*8ba0*/  LOP3.LUT R26, R27, 0x1f, RZ, 0xc0, !PT ;  /* 0x0000001f1b1a7812 */ /* 0x002fc600078ec0ff */
[----:B------:R1:W-:Y:S02]  /*8bb0*/  STL [R1+0xa0c], R2 ;  /* 0x000a0c0201007387 */ /* 0x0003e40000100800 */
[----:B------:R-:W-:Y:S01]  /*8bc0*/  IMAD R21, R26, c[0x0][0x18c], RZ ;  /* 0x000063001a157a24 */ /* 0x000fe200078e02ff */
[----:B------:R-:W-:Y:S01]  /*8bd0*/  SHF.L.U64.HI R0, R247, 0x2, R0 ;  /* 0x00000002f7007819 */ /* 0x000fe20000010200 */
[----:B------:R-:W4:Y:S01]  /*8be0*/  S2R R26, SR_TID.X ;  /* 0x00000000001a7919 */ /* 0x000f220000002100 */
[----:B-1----:R-:W-:-:S03]  /*8bf0*/  SHF.L.U64.HI R2, R30, 0x2, R3 ;  /* 0x000000021e027819 */ /* 0x002fc60000010203 */
[----:B------:R-:W3:Y:S04]  /*8c00*/  LDL.LU R27, [R1+0x128] ;  /* 0x00012800011b7983 */ /* 0x000ee80000300800 */
[----:B------:R-:W3:Y:S01]  /*8c10*/  LDL.LU R30, [R1+0x134] ;  /* 0x00013400011e7983 */ /* 0x000ee20000300800 */
[----:B------:R-:W-:Y:S01]  /*8c20*/  IMAD.U32 R3, RZ, RZ, UR7 ;  /* 0x00000007ff037e24 */ /* 0x000fe2000f8e00ff */
[----:B------:R-:W-:Y:S01]  /*8c30*/  SHF.R.S32.HI R247, RZ, 0x1f, R21 ;  /* 0x0000001ffff77819 */ /* 0x000fe20000011415 */
[----:B------:R-:W-:Y:S01]  /*8c40*/  USHF.R.S32.HI UR6, URZ, 0x1f, UR4 ;  /* 0x0000001f3f067899 */ /* 0x000fe20008011404 */
[----:B------:R4:W-:Y:S02]  /*8c50*/  STL [R1+0xa10], R2 ;  /* 0x000a100201007387 */ /* 0x0009e40000100800 */
[----:B------:R-:W-:-:S02]  /*8c60*/  SHF.L.U64.HI R247, R21, 0x2, R247 ;  /* 0x0000000215f77819 */ /* 0x000fc400000102f7 */
[----:B------:R1:W-:Y:S04]  /*8c70*/  STL [R1+0xa14], R0 ;  /* 0x000a140001007387 */ /* 0x0003e80000100800 */
[----:B------:R-:W-:Y:S01]  /*8c80*/  STL [R1+0xe44], R247 ;  /* 0x000e44f701007387 */ /* 0x000fe20000100800 */
[----:B----4-:R-:W-:-:S03]  /*8c90*/  LOP3.LUT R2, R26, 0x1c, RZ, 0xc0, !PT ;  /* 0x0000001c1a027812 */ /* 0x010fc600078ec0ff */
[----:B------:R-:W-:Y:S01]  /*8ca0*/  STL [R1+0xe60], R48 ;  /* 0x000e603001007387 */ /* 0x000fe20000100800 */
[C---:B------:R-:W-:Y:S02]  /*8cb0*/  LOP3.LUT R4, R26.reuse, 0x7, RZ, 0xc0, !PT ;  /* 0x000000071a047812 */ /* 0x040fe400078ec0ff */
[----:B-1----:R-:W-:Y:S01]  /*8cc0*/  LOP3.LUT R0, R26, 0x3, RZ, 0xc0, !PT ;  /* 0x000000031a007812 */ /* 0x002fe200078ec0ff */
[----:B------:R-:W-:Y:S01]  /*8cd0*/  IMAD R3, R3, 0x2, R2 ;  /* 0x0000000203037824 */ /* 0x000fe200078e0202 */
[----:B------:R-:W4:Y:S01]  /*8ce0*/  LDL.LU R23, [R1+0x130] ;  /* 0x0001300001177983 */ /* 0x000f220000300800 */
[----:B------:R-:W-:Y:S02]  /*8cf0*/  IMAD R5, R4, 0x90, RZ ;  /* 0x0000009004057824 */ /* 0x000fe400078e02ff */
[----:B------:R-:W-:Y:S01]  /*8d00*/  IMAD R0, R0, 0x820, RZ ;  /* 0x0000082000007824 */ /* 0x000fe200078e02ff */
[----:B------:R-:W4:Y:S01]  /*8d10*/  LDL.LU R17, [R1+0x13c] ;  /* 0x00013c0001117983 */ /* 0x000f220000300800 */
[----:B------:R-:W-:-:S03]  /*8d20*/  IMAD.SHL.U32 R2, R26, 0x2, RZ ;  /* 0x000000021a027824 */ /* 0x000fc600078e00ff */
[----:B------:R-:W-:Y:S02]  /*8d30*/  LOP3.LUT R246, R0, R3, RZ, 0x3c, !PT ;  /* 0x0000000300f67212 */ /* 0x000fe400078e3cff */
[----:B------:R-:W-:-:S05]  /*8d40*/  LOP3.LUT R0, R5, 0x30, R2, 0x78, !PT ;  /* 0x0000003005007812 */ /* 0x000fca00078e7802 */
[----:B------:R1:W-:Y:S04]  /*8d50*/  STL [R1+0xa40], R0 ;  /* 0x000a400001007387 */ /* 0x0003e80000100800 */
[----:B------:R-:W4:Y:S04]  /*8d60*/  LDL.LU R20, [R1+0x138] ;  /* 0x0001380001147983 */ /* 0x000f280000300800 */
[----:B------:R-:W4:Y:S01]  /*8d70*/  LDL.LU R31, [R1+0x144] ;  /* 0x00014400011f7983 */ /* 0x000f220000300800 */
[----:B------:R-:W-:Y:S02]  /*8d80*/  USHF.L.U32 UR5, UR4, 0x3, URZ ;  /* 0x0000000304057899 */ /* 0x000fe4000800063f */
[----:B------:R-:W-:Y:S01]  /*8d90*/  USHF.L.U64.HI UR10, UR4, 0x3, UR6 ;  /* 0x00000003040a7899 */ /* 0x000fe20008010206 */
[----:B------:R-:W-:Y:S04]  /*8da0*/  STL [R1+0xa34], R246 ;  /* 0x000a34f601007387 */ /* 0x000fe80000100800 */
[----:B------:R-:W-:Y:S01]  /*8db0*/  STL [R1+0xe48], R246 ;  /* 0x000e48f601007387 */ /* 0x000fe20000100800 */
[----:B--2---:R-:W-:-:S02]  /*8dc0*/  LEA R49, P0, R28, UR5, 0x2 ;  /* 0x000000051c317c11 */ /* 0x004fc4000f8010ff */
[----:B------:R-:W-:Y:S02]  /*8dd0*/  SHF.R.S32.HI R55, RZ, 0x1f, R28 ;  /* 0x0000001fff377819 */ /* 0x000fe4000001141c */
[C---:B---3--:R-:W-:Y:S01]  /*8de0*/  LEA R50, P1, R29.reuse, UR5, 0x2 ;  /* 0x000000051d327c11 */ /* 0x048fe2000f8210ff */
[----:B------:R-:W-:Y:S01]  /*8df0*/  STL [R1+0xe64], R49 ;  /* 0x000e643101007387 */ /* 0x000fe20000100800 */
[----:B------:R-:W-:Y:S02]  /*8e00*/  SHF.R.S32.HI R59, RZ, 0x1f, R29 ;  /* 0x0000001fff3b7819 */ /* 0x000fe4000001141d */
[----:B------:R-:W-:Y:S01]  /*8e10*/  LEA.HI.X R55, R28, UR10, R55, 0x2, P0 ;  /* 0x0000000a1c377c11 */ /* 0x000fe200080f1437 */
[----:B------:R-:W-:Y:S01]  /*8e20*/  STL [R1+0xe5c], R50 ;  /* 0x000e5c3201007387 */ /* 0x000fe20000100800 */
[----:B------:R-:W-:Y:S02]  /*8e30*/  LEA.HI.X R59, R29, UR10, R59, 0x2, P1 ;  /* 0x0000000a1d3b7c11 */ /* 0x000fe400088f143b */
[----:B------:R-:W-:-:S02]  /*8e40*/  LEA R51, P2, R27, UR5, 0x2 ;  /* 0x000000051b337c11 */ /* 0x000fc4000f8410ff */
[----:B------:R-:W-:-:S03]  /*8e50*/  SHF.R.S32.HI R61, RZ, 0x1f, R27 ;  /* 0x0000001fff3d7819 */ /* 0x000fc6000001141b */
[----:B------:R-:W-:Y:S01]  /*8e60*/  STL [R1+0xe68], R51 ;  /* 0x000e683301007387 */ /* 0x000fe20000100800 */
[----:B------:R-:W-:-:S03]  /*8e70*/  LEA.HI.X R61, R27, UR10, R61, 0x2, P2 ;  /* 0x0000000a1b3d7c11 */ /* 0x000fc600090f143d */
[----:B------:R-:W2:Y:S04]  /*8e80*/  LDL.LU R24, [R1+0x140] ;  /* 0x0001400001187983 */ /* 0x000ea80000300800 */
[----:B------:R-:W3:Y:S01]  /*8e90*/  LDL.LU R25, [R1+0x14c] ;  /* 0x00014c0001197983 */ /* 0x000ee20000300800 */
[----:B------:R-:W-:-:S03]  /*8ea0*/  SHF.R.S32.HI R63, RZ, 0x1f, R30 ;  /* 0x0000001fff3f7819 */ /* 0x000fc6000001141e */
[----:B------:R-:W3:Y:S01]  /*8eb0*/  LDL.LU R21, [R1+0x148] ;  /* 0x0001480001157983 */ /* 0x000ee20000300800 */
[----:B------:R-:W-:-:S03]  /*8ec0*/  LEA R52, P3, R30, UR5, 0x2 ;  /* 0x000000051e347c11 */ /* 0x000fc6000f8610ff */
[----:B------:R-:W3:Y:S04]  /*8ed0*/  LDL.LU R26, [R1+0x154] ;  /* 0x00015400011a7983 */ /* 0x000ee80000300800 */
[----:B------:R-:W-:Y:S04]  /*8ee0*/  STL [R1+0xe54], R55 ;  /* 0x000e543701007387 */ /* 0x000fe80000100800 */
[----:B------:R-:W-:Y:S01]  /*8ef0*/  STL [R1+0xe50], R59 ;  /* 0x000e503b01007387 */ /* 0x000fe20000100800 */
[----:B------:R-:W-:-:S03]  /*8f00*/  LEA.HI.X R63, R30, UR10, R63, 0x2, P3 ;  /* 0x0000000a1e3f7c11 */ /* 0x000fc600098f143f */
[----:B------:R-:W-:Y:S04]  /*8f10*/  STL [R1+0xe58], R61 ;  /* 0x000e583d01007387 */ /* 0x000fe80000100800 */
[----:B------:R-:W3:Y:S04]  /*8f20*/  LDL.LU R28, [R1+0x150] ;  /* 0x00015000011c7983 */ /* 0x000ee80000300800 */
[----:B------:R-:W3:Y:S04]  /*8f30*/  LDL.LU R29, [R1+0x15c] ;  /* 0x00015c00011d7983 */ /* 0x000ee80000300800 */
[----:B------:R-:W3:Y:S04]  /*8f40*/  LDL.LU R27, [R1+0x158] ;  /* 0x00015800011b7983 */ /* 0x000ee80000300800 */
[----:B------:R-:W3:Y:S01]  /*8f50*/  LDL.LU R30, [R1+0x160] ;  /* 0x00016000011e7983 */ /* 0x000ee20000300800 */
[----:B----4-:R-:W-:-:S02]  /*8f60*/  SHF.R.S32.HI R111, RZ, 0x1f, R31 ;  /* 0x0000001fff6f7819 */ /* 0x010fc4000001141f */
[C---:B------:R-:W-:Y:S01]  /*8f70*/  LEA R60, P3, R31.reuse, UR5, 0x2 ;  /* 0x000000051f3c7c11 */ /* 0x040fe2000f8610ff */
[----:B------:R-:W-:Y:S03]  /*8f80*/  STL [R1+0xe4c], R63 ;  /* 0x000e4c3f01007387 */ /* 0x000fe60000100800 */
[----:B------:R-:W-:Y:S02]  /*8f90*/  LEA.HI.X R111, R31, UR10, R111, 0x2, P3 ;  /* 0x0000000a1f6f7c11 */ /* 0x000fe400098f146f */
[----:B------:R-:W4:Y:S01]  /*8fa0*/  LDL.LU R31, [R1+0x164] ;  /* 0x00016400011f7983 */ /* 0x000f220000300800 */
[----:B------:R-:W-:Y:S02]  /*8fb0*/  SHF.R.S32.HI R93, RZ, 0x1f, R23 ;  /* 0x0000001fff5d7819 */ /* 0x000fe40000011417 */
[----:B------:R-:W-:Y:S01]  /*8fc0*/  LEA R53, P0, R23, UR5, 0x2 ;  /* 0x0000000517357c11 */ /* 0x000fe2000f8010ff */
[----:B------:R-:W4:Y:S01]  /*8fd0*/  LDL.LU R19, [R1+0x168] ;  /* 0x0001680001137983 */ /* 0x000f220000300800 */
[----:B------:R-:W-:-:S02]  /*8fe0*/  SHF.R.S32.HI R95, RZ, 0x1f, R17 ;  /* 0x0000001fff5f7819 */ /* 0x000fc40000011411 */
[----:B------:R-:W-:Y:S01]  /*8ff0*/  LEA R54, P1, R17, UR5, 0x2 ;  /* 0x0000000511367c11 */ /* 0x000fe2000f8210ff */
[----:B------:R-:W4:Y:S01]  /*9000*/  LDL.LU R16, [R1+0x16c] ;  /* 0x00016c0001107983 */ /* 0x000f220000300800 */
[----:B------:R-:W-:Y:S02]  /*9010*/  SHF.R.S32.HI R109, RZ, 0x1f, R20 ;  /* 0x0000001fff6d7819 */ /* 0x000fe40000011414 */
[C---:B------:R-:W-:Y:S01]  /*9020*/  LEA R58, P2, R20.reuse, UR5, 0x2 ;  /* 0x00000005143a7c11 */ /* 0x040fe2000f8410ff */
[----:B------:R-:W4:Y:S01]  /*9030*/  LDL.LU R22, [R1+0x180] ;  /* 0x0001800001167983 */ /* 0x000f220000300800 */
[----:B------:R-:W-:Y:S02]  /*9040*/  LEA.HI.X R93, R23, UR10, R93, 0x2, P0 ;  /* 0x0000000a175d7c11 */ /* 0x000fe400080f145d */
[----:B------:R-:W-:Y:S01]  /*9050*/  LEA.HI.X R95, R17, UR10, R95, 0x2, P1 ;  /* 0x0000000a115f7c11 */ /* 0x000fe200088f145f */
[----:B------:R-:W4:Y:S01]  /*9060*/  LDL.LU R23, [R1+0x184] ;  /* 0x0001840001177983 */ /* 0x000f220000300800 */
[----:B------:R-:W-:-:S03]  /*9070*/  LEA.HI.X R109, R20, UR10, R109, 0x2, P2 ;  /* 0x0000000a146d7c11 */ /* 0x000fc600090f146d */
[----:B------:R-:W4:Y:S04]  /*9080*/  LDL.LU R17, [R1+0x188] ;  /* 0x0001880001117983 */ /* 0x000f280000300800 */
[----:B------:R-:W4:Y:S01]  /*9090*/  LDL.LU R20, [R1+0x18c] ;  /* 0x00018c0001147983 */ /* 0x000f220000300800 */
[----:B--2---:R-:W-:Y:S02]  /*90a0*/  SHF.R.S32.HI R125, RZ, 0x1f, R24 ;  /* 0x0000001fff7d7819 */ /* 0x004fe40000011418 */
[----:B------:R-:W-:Y:S02]  /*90b0*/  LEA R62, P0, R24, UR5, 0x2 ;  /* 0x00000005183e7c11 */ /* 0x000fe4000f8010ff */
[----:B---3--:R-:W-:Y:S02]  /*90c0*/  SHF.R.S32.HI R127, RZ, 0x1f, R25 ;  /* 0x0000001fff7f7819 */ /* 0x008fe40000011419 */
[----:B------:R-:W-:-:S02]  /*90d0*/  LEA R92, P1, R25, UR5, 0x2 ;  /* 0x00000005195c7c11 */ /* 0x000fc4000f8210ff */
[----:B------:R-:W-:Y:S02]  /*90e0*/  LEA.HI.X R125, R24, UR10, R125, 0x2, P0 ;  /* 0x0000000a187d7c11 */ /* 0x000fe400080f147d */
[----:B------:R-:W-:Y:S01]  /*90f0*/  SHF.R.S32.HI R175, RZ, 0x1f, R26 ;  /* 0x0000001fffaf7819 */ /* 0x000fe2000001141a */
[----:B------:R-:W2:Y:S01]  /*9100*/  LDL.LU R24, [R1+0x190] ;  /* 0x0001900001187983 */ /* 0x000ea20000300800 */
[----:B------:R-:W-:Y:S02]  /*9110*/  LEA R108, P3, R26, UR5, 0x2 ;  /* 0x000000051a6c7c11 */ /* 0x000fe4000f8610ff */
[----:B------:R-:W-:Y:S02]  /*9120*/  SHF.R.S32.HI R173, RZ, 0x1f, R21 ;  /* 0x0000001fffad7819 */ /* 0x000fe40000011415 */
[----:B------:R-:W-:Y:S02]  /*9130*/  LEA R94, P2, R21, UR5, 0x2 ;  /* 0x00000005155e7c11 */ /* 0x000fe4000f8410ff */
[----:B------:R-:W-:-:S02]  /*9140*/  LEA.HI.X R127, R25, UR10, R127, 0x2, P1 ;  /* 0x0000000a197f7c11 */ /* 0x000fc400088f147f */
[----:B------:R-:W-:Y:S01]  /*9150*/  LEA.HI.X R175, R26, UR10, R175, 0x2, P3 ;  /* 0x0000000a1aaf7c11 */ /* 0x000fe200098f14af */
[----:B------:R-:W3:Y:S01]  /*9160*/  LDL.LU R25, [R1+0x194] ;  /* 0x0001940001197983 */ /* 0x000ee20000300800 */
[----:B------:R-:W-:-:S03]  /*9170*/  LEA.HI.X R173, R21, UR10, R173, 0x2, P2 ;  /* 0x0000000a15ad7c11 */ /* 0x000fc600090f14ad */
[----:B------:R-:W3:Y:S01]  /*9180*/  LDL.LU R21, [R1+0x198] ;  /* 0x0001980001157983 */ /* 0x000ee20000300800 */
[----:B------:R-:W-:Y:S02]  /*9190*/  SHF.R.S32.HI R189, RZ, 0x1f, R28 ;  /* 0x0000001fffbd7819 */ /* 0x000fe4000001141c */
[----:B------:R-:W-:Y:S01]  /*91a0*/  LEA R110, P0, R28, UR5, 0x2 ;  /* 0x000000051c6e7c11 */ /* 0x000fe2000f8010ff */
[----:B------:R-:W3:Y:S01]  /*91b0*/  LDL.LU R26, [R1+0x19c] ;  /* 0x00019c00011a7983 */ /* 0x000ee20000300800 */
[----:B------:R-:W-:Y:S02]  /*91c0*/  SHF.R.S32.HI R191, RZ, 0x1f, R29 ;  /* 0x0000001fffbf7819 */ /* 0x000fe4000001141d */
[----:B------:R-:W-:Y:S02]  /*91d0*/  LEA R124, P1, R29, UR5, 0x2 ;  /* 0x000000051d7c7c11 */ /* 0x000fe4000f8210ff */
[----:B------:R-:W-:Y:S02]  /*91e0*/  SHF.R.S32.HI R199, RZ, 0x1f, R30 ;  /* 0x0000001fffc77819 */ /* 0x000fe4000001141e */
[----:B------:R-:W-:-:S02]  /*91f0*/  LEA R172, P3, R30, UR5, 0x2 ;  /* 0x000000051eac7c11 */ /* 0x000fc4000f8610ff */
[----:B------:R-:W-:Y:S02]  /*9200*/  SHF.R.S32.HI R197, RZ, 0x1f, R27 ;  /* 0x0000001fffc57819 */ /* 0x000fe4000001141b */
[----:B------:R-:W-:Y:S02]  /*9210*/  LEA.HI.X R199, R30, UR10, R199, 0x2, P3 ;  /* 0x0000000a1ec77c11 */ /* 0x000fe400098f14c7 */
[----:B------:R-:W1:Y:S01]  /*9220*/  LDL.LU R30, [R1+0x1a0] ;  /* 0x0001a000011e7983 */ /* 0x000e620000300800 */
[----:B------:R-:W-:Y:S02]  /*9230*/  LEA R126, P2, R27, UR5, 0x2 ;  /* 0x000000051b7e7c11 */ /* 0x000fe4000f8410ff */
[----:B------:R-:W-:Y:S02]  /*9240*/  LEA.HI.X R189, R28, UR10, R189, 0x2, P0 ;  /* 0x0000000a1cbd7c11 */ /* 0x000fe400080f14bd */
[----:B----4-:R-:W-:Y:S01]  /*9250*/  SHF.R.S32.HI R205, RZ, 0x1f, R31 ;  /* 0x0000001fffcd7819 */ /* 0x010fe2000001141f */
[----:B------:R-:W4:Y:S01]  /*9260*/  LDL.LU R28, [R1+0x1a4] ;  /* 0x0001a400011c7983 */ /* 0x000f220000300800 */
[----:B------:R-:W-:-:S02]  /*9270*/  LEA R174, P0, R31, UR5, 0x2 ;  /* 0x000000051fae7c11 */ /* 0x000fc4000f8010ff */
[----:B------:R-:W-:Y:S02]  /*9280*/  LEA.HI.X R191, R29, UR10, R191, 0x2, P1 ;  /* 0x0000000a1dbf7c11 */ /* 0x000fe400088f14bf */
[----:B------:R-:W-:Y:S01]  /*9290*/  LEA.HI.X R197, R27, UR10, R197, 0x2, P2 ;  /* 0x0000000a1bc57c11 */ /* 0x000fe200090f14c5 */
[----:B------:R-:W4:Y:S01]  /*92a0*/  LDL.LU R29, [R1+0x1a8] ;  /* 0x0001a800011d7983 */ /* 0x000f220000300800 */
[----:B------:R-:W-:-:S03]  /*92b0*/  LEA.HI.X R205, R31, UR10, R205, 0x2, P0 ;  /* 0x0000000a1fcd7c11 */ /* 0x000fc600080f14cd */
[----:B------:R-:W4:Y:S04]  /*92c0*/  LDL.LU R27, [R1+0x1ac] ;  /* 0x0001ac00011b7983 */ /* 0x000f280000300800 */
[----:B------:R-:W4:Y:S01]  /*92d0*/  LDL.LU R31, [R1+0x1f0] ;  /* 0x0001f000011f7983 */ /* 0x000f220000300800 */
[----:B------:R-:W-:Y:S02]  /*92e0*/  SHF.R.S32.HI R207, RZ, 0x1f, R19 ;  /* 0x0000001fffcf7819 */ /* 0x000fe40000011413 */
[----:B------:R-:W-:Y:S02]  /*92f0*/  LEA R188, P1, R19, UR5, 0x2 ;  /* 0x0000000513bc7c11 */ /* 0x000fe4000f8210ff */
[----:B------:R-:W-:Y:S02]  /*9300*/  SHF.R.S32.HI R213, RZ, 0x1f, R16 ;  /* 0x0000001fffd57819 */ /* 0x000fe40000011410 */
[----:B------:R-:W-:-:S02]  /*9310*/  LEA R190, P2, R16, UR5, 0x2 ;  /* 0x0000000510be7c11 */ /* 0x000fc4000f8410ff */
[----:B------:R-:W-:Y:S02]  /*9320*/  SHF.R.S32.HI R221, RZ, 0x1f, R23 ;  /* 0x0000001fffdd7819 */ /* 0x000fe40000011417 */
[----:B------:R-:W-:Y:S02]  /*9330*/  LEA R198, P0, R23, UR5, 0x2 ;  /* 0x0000000517c67c11 */ /* 0x000fe4000f8010ff */
[----:B------:R-:W-:Y:S02]  /*9340*/  SHF.R.S32.HI R215, RZ, 0x1f, R22 ;  /* 0x0000001fffd77819 */ /* 0x000fe40000011416 */
[----:B------:R-:W-:Y:S02]  /*9350*/  LEA R196, P3, R22, UR5, 0x2 ;  /* 0x0000000516c47c11 */ /* 0x000fe4000f8610ff */
[----:B------:R-:W-:Y:S02]  /*9360*/  LEA.HI.X R207, R19, UR10, R207, 0x2, P1 ;  /* 0x0000000a13cf7c11 */ /* 0x000fe400088f14cf */
[----:B------:R-:W-:-:S02]  /*9370*/  LEA.HI.X R213, R16, UR10, R213, 0x2, P2 ;  /* 0x0000000a10d57c11 */ /* 0x000fc400090f14d5 */
[----:B------:R-:W-:Y:S02]  /*9380*/  SHF.R.S32.HI R223, RZ, 0x1f, R17 ;  /* 0x0000001fffdf7819 */ /* 0x000fe40000011411 */
[----:B------:R-:W-:Y:S02]  /*9390*/  LEA R204, P1, R17, UR5, 0x2 ;  /* 0x0000000511cc7c11 */ /* 0x000fe4000f8210ff */
[----:B------:R-:W-:Y:S02]  /*93a0*/  LEA.HI.X R221, R23, UR10, R221, 0x2, P0 ;  /* 0x0000000a17dd7c11 */ /* 0x000fe400080f14dd */
[----:B------:R-:W-:Y:S02]  /*93b0*/  LEA.HI.X R215, R22, UR10, R215, 0x2, P3 ;  /* 0x0000000a16d77c11 */ /* 0x000fe400098f14d7 */
[----:B------:R-:W-:Y:S02]  /*93c0*/  SHF.R.S32.HI R237, RZ, 0x1f, R20 ;  /* 0x0000001fffed7819 */ /* 0x000fe40000011414 */
[----:B------:R-:W-:-:S02]  /*93d0*/  LEA R206, P2, R20, UR5, 0x2 ;  /* 0x0000000514ce7c11 */ /* 0x000fc4000f8410ff */
[----:B------:R-:W-:Y:S02]  /*93e0*/  LEA.HI.X R223, R17, UR10, R223, 0x2, P1 ;  /* 0x0000000a11df7c11 */ /* 0x000fe400088f14df */
[----:B------:R-:W-:Y:S02]  /*93f0*/  LEA.HI.X R237, R20, UR10, R237, 0x2, P2 ;  /* 0x0000000a14ed7c11 */ /* 0x000fe400090f14ed */
[----:B--2---:R-:W-:Y:S02]  /*9400*/  SHF.R.S32.HI R239, RZ, 0x1f, R24 ;  /* 0x0000001fffef7819 */ /* 0x004fe40000011418 */
[----:B------:R-:W-:Y:S02]  /*9410*/  LEA R212, P3, R24, UR5, 0x2 ;  /* 0x0000000518d47c11 */ /* 0x000fe4000f8610ff */
[----:B---3--:R-:W-:Y:S02]  /*9420*/  SHF.R.S32.HI R4, RZ, 0x1f, R25 ;  /* 0x0000001fff047819 */ /* 0x008fe40000011419 */
[----:B------:R-:W-:-:S02]  /*9430*/  LEA R214, P0, R25, UR5, 0x2 ;  /* 0x0000000519d67c11 */ /* 0x000fc4000f8010ff */
[----:B------:R-:W-:Y:S02]  /*9440*/  SHF.R.S32.HI R3, RZ, 0x1f, R21 ;  /* 0x0000001fff037819 */ /* 0x000fe40000011415 */
[----:B------:R-:W-:Y:S02]  /*9450*/  LEA R220, P1, R21, UR5, 0x2 ;  /* 0x0000000515dc7c11 */ /* 0x000fe4000f8210ff */
[----:B------:R-:W-:Y:S02]  /*9460*/  LEA.HI.X R4, R25, UR10, R4, 0x2, P0 ;  /* 0x0000000a19047c11 */ /* 0x000fe400080f1404 */
[----:B------:R-:W-:Y:S02]  /*9470*/  LEA.HI.X R239, R24, UR10, R239, 0x2, P3 ;  /* 0x0000000a18ef7c11 */ /* 0x000fe400098f14ef */
[----:B------:R-:W-:Y:S02]  /*9480*/  SHF.R.S32.HI R2, RZ, 0x1f, R26 ;  /* 0x0000001fff027819 */ /* 0x000fe4000001141a */
[----:B------:R-:W-:Y:S01]  /*9490*/  LEA R222, P2, R26, UR5, 0x2 ;  /* 0x000000051ade7c11 */ /* 0x000fe2000f8410ff */
[----:B------:R4:W-:Y:S01]  /*94a0*/  STL [R1+0x4], R4 ;  /* 0x0000040401007387 */ /* 0x0009e20000100800 */
[----:B------:R-:W-:-:S02]  /*94b0*/  LEA.HI.X R3, R21, UR10, R3, 0x2, P1 ;  /* 0x0000000a15037c11 */ /* 0x000fc400088f1403 */
[----:B------:R-:W-:Y:S02]  /*94c0*/  LEA.HI.X R2, R26, UR10, R2, 0x2, P2 ;  /* 0x0000000a1a027c11 */ /* 0x000fe400090f1402 */
[----:B-1----:R-:W-:Y:S02]  /*94d0*/  SHF.R.S32.HI R0, RZ, 0x1f, R30 ;  /* 0x0000001fff007819 */ /* 0x002fe4000001141e */
[C---:B------:R-:W-:Y:S01]  /*94e0*/  LEA R236, P3, R30.reuse, UR5, 0x2 ;  /* 0x000000051eec7c11 */ /* 0x040fe2000f8610ff */
[----:B------:R1:W-:Y:S03]  /*94f0*/  STL [R1+0xc], R3 ;  /* 0x00000c0301007387 */ /* 0x0003e60000100800 */
[----:B------:R-:W-:Y:S02]  /*9500*/  LEA.HI.X R0, R30, UR10, R0, 0x2, P3 ;  /* 0x0000000a1e007c11 */ /* 0x000fe400098f1400 */
[----:B----4-:R-:W-:-:S02]  /*9510*/  SHF.R.S32.HI R4, RZ, 0x1f, R28 ;  /* 0x0000001fff047819 */ /* 0x010fc4000001141c */
[C---:B------:R-:W-:Y:S02]  /*9520*/  LEA R238, P0, R28.reuse, UR5, 0x2 ;  /* 0x000000051cee7c11 */ /* 0x040fe4000f8010ff */
[----:B------:R-:W-:Y:S01]  /*9530*/  LEA R7, P1, R29, UR5, 0x2 ;  /* 0x000000051d077c11 */ /* 0x000fe2000f8210ff */
[----:B------:R2:W-:Y:S01]  /*9540*/  STL [R1+0x74], R2 ;  /* 0x0000740201007387 */ /* 0x0005e20000100800 */
[----:B------:R-:W-:Y:S02]  /*9550*/  LEA.HI.X R4, R28, UR10, R4, 0x2, P0 ;  /* 0x0000000a1c047c11 */ /* 0x000fe400080f1404 */
[----:B------:R-:W-:Y:S01]  /*9560*/  LEA R6, P2, R27, UR5, 0x2 ;  /* 0x000000051b067c11 */ /* 0x000fe2000f8410ff */
[----:B------:R3:W-:Y:S01]  /*9570*/  STL [R1+0x78], R0 ;  /* 0x0000780001007387 */ /* 0x0007e20000100800 */
[----:B------:R-:W-:-:S03]  /*9580*/  LEA R5, P3, R31, UR5, 0x2 ;  /* 0x000000051f057c11 */ /* 0x000fc6000f8610ff */
[----:B------:R-:W-:Y:S04]  /*9590*/  STL [R1], R7 ;  /* 0x0000000701007387 */ /* 0x000fe80000100800 */
[----:B------:R-:W-:Y:S04]  /*95a0*/  STL [R1+0x8], R6 ;  /* 0x0000080601007387 */ /* 0x000fe80000100800 */
[----:B------:R2:W-:Y:S04]  /*95b0*/  STL [R1+0x70], R5 ;  /* 0x0000700501007387 */ /* 0x0005e80000100800 */
[----:B------:R1:W-:Y:S04]  /*95c0*/  STL [R1+0x7c], R4 ;  /* 0x00007c0401007387 */ /* 0x0003e80000100800 */
[----:B------:R-:W4:Y:S04]  /*95d0*/  LDL R51, [R1+0xa18] ;  /* 0x000a180001337983 */ /* 0x000f280000100800 */
[----:B------:R-:W4:Y:S04]  /*95e0*/  LDL R49, [R1+0xa1c] ;  /* 0x000a1c0001317983 */ /* 0x000f280000100800 */
[----:B------:R-:W4:Y:S04]  /*95f0*/  LDL R48, [R1+0xa20] ;  /* 0x000a200001307983 */ /* 0x000f280000100800 */
[----:B------:R-:W4:Y:S01]  /*9600*/  LDL R50, [R1+0xa24] ;  /* 0x000a240001327983 */ /* 0x000f220000100800 */
[----:B-1----:R-:W-:Y:S01]  /*9610*/  SHF.R.S32.HI R3, RZ, 0x1f, R29 ;  /* 0x0000001fff037819 */ /* 0x002fe2000001141d */
[----:B------:R-:W-:Y:S01]  /*9620*/  IMAD.MOV.U32 R30, RZ, RZ, c[0x0][0x188] ;  /* 0x00006200ff1e7624 */ /* 0x000fe200078e00ff */
[----:B--2---:R-:W-:-:S02]  /*9630*/  SHF.R.S32.HI R2, RZ, 0x1f, R27 ;  /* 0x0000001fff027819 */ /* 0x004fc4000001141b */
[----:B------:R-:W-:Y:S01]  /*9640*/  LEA.HI.X R246, R29, UR10, R3, 0x2, P1 ;  /* 0x0000000a1df67c11 */ /* 0x000fe200088f1403 */
[C---:B------:R-:W-:Y:S01]  /*9650*/  IMAD R29, R30.reuse, 0x1f, RZ ;  /* 0x0000001f1e1d7824 */ /* 0x040fe200078e02ff */
[----:B---3--:R-:W-:Y:S02]  /*9660*/  SHF.R.S32.HI R0, RZ, 0x1f, R31 ;  /* 0x0000001fff007819 */ /* 0x008fe4000001141f */
[----:B------:R-:W-:Y:S01]  /*9670*/  LEA.HI.X R247, R27, UR10, R2, 0x2, P2 ;  /* 0x0000000a1bf77c11 */ /* 0x000fe200090f1402 */
[----:B------:R-:W-:Y:S01]  /*9680*/  IMAD.MOV.U32 R27, RZ, RZ, c[0x0][0x180] ;  /* 0x00006000ff1b7624 */ /* 0x000fe200078e00ff */
[----:B------:R-:W-:Y:S01]  /*9690*/  LEA.HI.X R252, R31, UR10, R0, 0x2, P3 ;  /* 0x0000000a1ffc7c11 */ /* 0x000fe200098f1400 */
[----:B------:R-:W-:Y:S01]  /*96a0*/  IMAD.MOV.U32 R31, RZ, RZ, c[0x0][0x188] ;  /* 0x00006200ff1f7624 */ /* 0x000fe200078e00ff */
[----:B------:R-:W-:Y:S01]  /*96b0*/  SHF.R.S32.HI R0, RZ, 0x1f, R29 ;  /* 0x0000001fff007819 */ /* 0x000fe2000001141d */
[----:B------:R-:W-:Y:S01]  /*96c0*/  IMAD R30, R30, 0x1e, RZ ;  /* 0x0000001e1e1e7824 */ /* 0x000fe200078e02ff */
[----:B------:R-:W-:Y:S01]  /*96d0*/  IADD3 R27, R27, -0x40, RZ ;  /* 0xffffffc01b1b7810 */ /* 0x000fe20007ffe0ff */
[C---:B------:R-:W-:Y:S01]  /*96e0*/  IMAD.SHL.U32 R32, R29.reuse, 0x4, RZ ;  /* 0x000000041d207824 */ /* 0x040fe200078e00ff */
[----:B------:R-:W-:Y:S01]  /*96f0*/  SHF.L.U64.HI R0, R29, 0x2, R0 ;  /* 0x000000021d007819 */ /* 0x000fe20000010200 */
[----:B------:R-:W-:Y:S01]  /*9700*/  IMAD R29, R31, 0x1c, RZ ;  /* 0x0000001c1f1d7824 */ /* 0x000fe200078e02ff */
[----:B------:R-:W-:Y:S01]  /*9710*/  SHF.R.S32.HI R2, RZ, 0x1f, R30 ;  /* 0x0000001fff027819 */ /* 0x000fe2000001141e */
[----:B------:R-:W-:-:S02]  /*9720*/  IMAD.MOV.U32 R245, RZ, RZ, R27 ;  /* 0x000000fffff57224 */ /* 0x000fc400078e001b */
[C---:B------:R-:W-:Y:S01]  /*9730*/  IMAD R27, R31.reuse, 0x1d, RZ ;  /* 0x0000001d1f1b7824 */ /* 0x040fe200078e02ff */
[C---:B------:R-:W-:Y:S01]  /*9740*/  SHF.L.U64.HI R2, R30.reuse, 0x2, R2 ;  /* 0x000000021e027819 */ /* 0x040fe20000010202 */
[----:B------:R-:W-:Y:S01]  /*9750*/  IMAD.SHL.U32 R33, R30, 0x4, RZ ;  /* 0x000000041e217824 */ /* 0x000fe200078e00ff */
[----:B------:R-:W-:Y:S01]  /*9760*/  SHF.R.S32.HI R5, RZ, 0x1f, R29 ;  /* 0x0000001fff057819 */ /* 0x000fe2000001141d */
[----:B------:R-:W-:Y:S02]  /*9770*/  IMAD.MOV.U32 R30, RZ, RZ, c[0x0][0x188] ;  /* 0x00006200ff1e7624 */ /* 0x000fe400078e00ff */
[----:B------:R-:W-:Y:S01]  /*9780*/  IMAD R31, R31, 0x1b, RZ ;  /* 0x0000001b1f1f7824 */ /* 0x000fe200078e02ff */
[C---:B------:R-:W-:Y:S01]  /*9790*/  SHF.L.U64.HI R5, R29.reuse, 0x2, R5 ;  /* 0x000000021d057819 */ /* 0x040fe20000010205 */
[----:B------:R-:W-:Y:S01]  /*97a0*/  IMAD.SHL.U32 R35, R29, 0x4, RZ ;  /* 0x000000041d237824 */ /* 0x000fe200078e00ff */
[----:B------:R-:W-:Y:S01]  /*97b0*/  SHF.R.S32.HI R4, RZ, 0x1f, R27 ;  /* 0x0000001fff047819 */ /* 0x000fe2000001141b */
[C---:B------:R-:W-:Y:S01]  /*97c0*/  IMAD R29, R30.reuse, 0x19, RZ ;  /* 0x000000191e1d7824 */ /* 0x040fe200078e02ff */
[----:B------:R-:W-:Y:S01]  /*97d0*/  SHF.R.S32.HI R6, RZ, 0x1f, R31 ;  /* 0x0000001fff067819 */ /* 0x000fe2000001141f */
[C---:B------:R-:W-:Y:S01]  /*97e0*/  IMAD.SHL.U32 R34, R27.reuse, 0x4, RZ ;  /* 0x000000041b227824 */ /* 0x040fe200078e00ff */
[----:B------:R-:W-:Y:S01]  /*97f0*/  SHF.L.U64.HI R4, R27, 0x2, R4 ;  /* 0x000000021b047819 */ /* 0x000fe20000010204 */
[----:B------:R-:W-:Y:S01]  /*9800*/  IMAD R27, R30, 0x1a, RZ ;  /* 0x0000001a1e1b7824 */ /* 0x000fe200078e02ff */
[C---:B------:R-:W-:Y:S01]  /*9810*/  SHF.L.U64.HI R6, R31.reuse, 0x2, R6 ;  /* 0x000000021f067819 */ /* 0x040fe20000010206 */
[----:B------:R-:W-:Y:S01]  /*9820*/  IMAD.SHL.U32 R36, R31, 0x4, RZ ;  /* 0x000000041f247824 */ /* 0x000fe200078e00ff */
[----:B------:R-:W-:Y:S01]  /*9830*/  SHF.R.S32.HI R8, RZ, 0x1f, R29 ;  /* 0x0000001fff087819 */ /* 0x000fe2000001141d */
[----:B------:R-:W-:-:S02]  /*9840*/  IMAD.MOV.U32 R31, RZ, RZ, c[0x0][0x188] ;  /* 0x00006200ff1f7624 */ /* 0x000fc400078e00ff */
[----:B------:R-:W-:Y:S01]  /*9850*/  IMAD R30, R30, 0x18, RZ ;  /* 0x000000181e1e7824 */ /* 0x000fe200078e02ff */
[C---:B------:R-:W-:Y:S01]  /*9860*/  SHF.L.U64.HI R8, R29.reuse, 0x2, R8 ;  /* 0x000000021d087819 */ /* 0x040fe20000010208 */
[----:B------:R-:W-:Y:S01]  /*9870*/  IMAD.SHL.U32 R38, R29, 0x4, RZ ;  /* 0x000000041d267824 */ /* 0x000fe200078e00ff */
[----:B------:R-:W-:Y:S01]  /*9880*/  SHF.R.S32.HI R7, RZ, 0x1f, R27 ;  /* 0x0000001fff077819 */ /* 0x000fe2000001141b */
[----:B------:R-:W-:Y:S01]  /*9890*/  IMAD R29, R31, 0x16, RZ ;  /* 0x000000161f1d7824 */ /* 0x000fe200078e02ff */
        /* <DEDUP_REMOVED lines=25> */
[----:B------:R-:W-:Y:S01]  /*9a30*/  IMAD.SHL.U32 R29, R31, 0x10, RZ ;  /* 0x000000101f1d7824 */ /* 0x000fe200078e00ff */
        /* <DEDUP_REMOVED lines=23> */
[----:B------:R-:W-:Y:S02]  /*9bb0*/  IMAD.SHL.U32 R244, R29, 0x4, RZ ;  /* 0x000000041df47824 */ /* 0x000fe400078e00ff */
[----:B------:R-:W-:Y:S01]  /*9bc0*/  IMAD R29, R31, 0xa, RZ ;  /* 0x0000000a1f1d7824 */ /* 0x000fe200078e02ff */
[----:B------:R-:W-:Y:S02]  /*9bd0*/  SHF.R.S32.HI R21, RZ, 0x1f, R30 ;  /* 0x0000001fff157819 */ /* 0x000fe4000001141e */
[----:B------:R-:W-:Y:S02]  /*9be0*/  SHF.R.S32.HI R19, RZ, 0x1f, R27 ;  /* 0x0000001fff137819 */ /* 0x000fe4000001141b */
[----:B------:R-:W-:Y:S01]  /*9bf0*/  SHF.L.U64.HI R21, R30, 0x2, R21 ;  /* 0x000000021e157819 */ /* 0x000fe20000010215 */
[----:B------:R-:W-:Y:S01]  /*9c00*/  IMAD.MOV.U32 R30, RZ, RZ, c[0x0][0x188] ;  /* 0x00006200ff1e7624 */ /* 0x000fe200078e00ff */
[----:B------:R-:W-:Y:S01]  /*9c10*/  SHF.R.S32.HI R23, RZ, 0x1f, R29 ;  /* 0x0000001fff177819 */ /* 0x000fe2000001141d */
[C---:B------:R-:W-:Y:S01]  /*9c20*/  IMAD.SHL.U32 R57, R27.reuse, 0x4, RZ ;  /* 0x000000041b397824 */ /* 0x040fe200078e00ff */
[----:B------:R-:W-:Y:S01]  /*9c30*/  SHF.L.U64.HI R19, R27, 0x2, R19 ;  /* 0x000000021b137819 */ /* 0x000fe20000010213 */
[----:B------:R-:W-:Y:S01]  /*9c40*/  IMAD R27, R31, 0xb, RZ ;  /* 0x0000000b1f1b7824 */ /* 0x000fe200078e02ff */
[----:B------:R-:W-:Y:S01]  /*9c50*/  SHF.L.U64.HI R23, R29, 0x2, R23 ;  /* 0x000000021d177819 */ /* 0x000fe20000010217 */
[----:B------:R-:W-:-:S02]  /*9c60*/  IMAD R31, R30, 0x9, RZ ;  /* 0x000000091e1f7824 */ /* 0x000fc400078e02ff */
[C---:B------:R-:W-:Y:S01]  /*9c70*/  IMAD R29, R30.reuse, 0x7, RZ ;  /* 0x000000071e1d7824 */ /* 0x040fe200078e02ff */
[----:B------:R-:W-:Y:S01]  /*9c80*/  SHF.R.S32.HI R22, RZ, 0x1f, R27 ;  /* 0x0000001fff167819 */ /* 0x000fe2000001141b */
[C---:B------:R-:W-:Y:S01]  /*9c90*/  IMAD R242, R30.reuse, 0x3, RZ ;  /* 0x000000031ef27824 */ /* 0x040fe200078e02ff */
[----:B------:R-:W-:Y:S02]  /*9ca0*/  SHF.R.S32.HI R24, RZ, 0x1f, R31 ;  /* 0x0000001fff187819 */ /* 0x000fe4000001141f */
[----:B------:R-:W-:Y:S01]  /*9cb0*/  SHF.R.S32.HI R26, RZ, 0x1f, R29 ;  /* 0x0000001fff1a7819 */ /* 0x000fe2000001141d */
[C---:B------:R-:W-:Y:S01]  /*9cc0*/  IMAD R241, R30.reuse, 0x5, RZ ;  /* 0x000000051ef17824 */ /* 0x040fe200078e02ff */
[----:B------:R-:W-:Y:S01]  /*9cd0*/  SHF.L.U64.HI R22, R27, 0x2, R22 ;  /* 0x000000021b167819 */ /* 0x000fe20000010216 */
[C---:B------:R-:W-:Y:S01]  /*9ce0*/  IMAD.SHL.U32 R27, R30.reuse, 0x8, RZ ;  /* 0x000000081e1b7824 */ /* 0x040fe200078e00ff */
[----:B------:R-:W-:Y:S01]  /*9cf0*/  SHF.L.U64.HI R24, R31, 0x2, R24 ;  /* 0x000000021f187819 */ /* 0x000fe20000010218 */
[C---:B------:R-:W-:Y:S01]  /*9d00*/  IMAD R31, R30.reuse, 0x6, RZ ;  /* 0x000000061e1f7824 */ /* 0x040fe200078e02ff */
[----:B------:R-:W-:Y:S01]  /*9d10*/  SHF.L.U64.HI R26, R29, 0x2, R26 ;  /* 0x000000021d1a7819 */ /* 0x000fe2000001021a */
[----:B------:R-:W-:Y:S01]  /*9d20*/  IMAD.SHL.U32 R29, R30, 0x2, RZ ;  /* 0x000000021e1d7824 */ /* 0x000fe200078e00ff */
[----:B------:R-:W-:-:S04]  /*9d30*/  SHF.R.S32.HI R30, RZ, 0x1f, R242 ;  /* 0x0000001fff1e7819 */ /* 0x000fc800000114f2 */
[----:B------:R-:W-:Y:S01]  /*9d40*/  SHF.L.U64.HI R30, R242, 0x2, R30 ;  /* 0x00000002f21e7819 */ /* 0x000fe2000001021e */
[----:B------:R-:W-:-:S05]  /*9d50*/  IMAD.SHL.U32 R242, R243, 0x4, RZ ;  /* 0x00000004f3f27824 */ /* 0x000fca00078e00ff */
[C---:B----4-:R-:W-:Y:S02]  /*9d60*/  IADD3 R3, P0, R242.reuse, R51, RZ ;  /* 0x00000033f2037210 */ /* 0x050fe40007f1e0ff */
[----:B------:R-:W-:-:S03]  /*9d70*/  IADD3 R55, P4, R242, R49, RZ ;  /* 0x00000031f2377210 */ /* 0x000fc60007f9e0ff */
[----:B------:R1:W-:Y:S04]  /*9d80*/  STL [R1+0xe04], R3 ;  /* 0x000e040301007387 */ /* 0x0003e80000100800 */
[----:B------:R2:W-:Y:S01]  /*9d90*/  STL [R1+0xe00], R55 ;  /* 0x000e003701007387 */ /* 0x0005e20000100800 */
[C---:B-1----:R-:W-:Y:S02]  /*9da0*/  IADD3 R3, P3, R242.reuse, R48, RZ ;  /* 0x00000030f2037210 */ /* 0x042fe40007f7e0ff */
[----:B--2---:R-:W-:-:S03]  /*9db0*/  IADD3 R55, P2, R242, R50, RZ ;  /* 0x00000032f2377210 */ /* 0x004fc60007f5e0ff */
[----:B------:R-:W-:Y:S04]  /*9dc0*/  STL [R1+0xdfc], R3 ;  /* 0x000dfc0301007387 */ /* 0x000fe80000100800 */
[----:B------:R1:W-:Y:S04]  /*9dd0*/  STL [R1+0xdf8], R55 ;  /* 0x000df83701007387 */ /* 0x0003e80000100800 */
[----:B------:R-:W-:Y:S04]  /*9de0*/  STL [R1+0x900], RZ ;  /* 0x000900ff01007387 */ /* 0x000fe80000100800 */
        /* <DEDUP_REMOVED lines=284> */
[----:B------:R-:W2:Y:S04]  /*afb0*/  LDL R61, [R1+0xa14] ;  /* 0x000a1400013d7983 */ /* 0x000ea80000100800 */
[----:B-1----:R-:W3:Y:S04]  /*afc0*/  LDL R55, [R1+0xa10] ;  /* 0x000a100001377983 */ /* 0x002ee80000100800 */
[----:B------:R-:W4:Y:S04]  /*afd0*/  LDL R59, [R1+0xa0c] ;  /* 0x000a0c00013b7983 */ /* 0x000f280000100800 */
[----:B------:R-:W4:Y:S01]  /*afe0*/  LDL R63, [R1+0xa08] ;  /* 0x000a0800013f7983 */ /* 0x000f220000100800 */
[----:B------:R-:W-:-:S02]  /*aff0*/  IADD3 R65, P5, R32, R51, RZ ;  /* 0x0000003320417210 */ /* 0x000fc40007fbe0ff */
[----:B------:R-:W-:-:S03]  /*b000*/  IADD3 R64, P6, R49, R32, RZ ;  /* 0x0000002031407210 */ /* 0x000fc60007fde0ff */
[----:B------:R1:W-:Y:S04]  /*b010*/  STL [R1+0xe24], R65 ;  /* 0x000e244101007387 */ /* 0x0003e80000100800 */
[----:B------:R3:W-:Y:S01]  /*b020*/  STL [R1+0xe1c], R64 ;  /* 0x000e1c4001007387 */ /* 0x0007e20000100800 */
[----:B--2---:R-:W-:Y:S01]  /*b030*/  IMAD.X R66, R0, 0x1, R61, P5 ;  /* 0x0000000100427824 */ /* 0x004fe200028e063d */
[-C--:B-1----:R-:W-:Y:S01]  /*b040*/  IADD3 R65, P5, R48, R32.reuse, RZ ;  /* 0x0000002030417210 */ /* 0x082fe20007fbe0ff */
[--C-:B---3--:R-:W-:Y:S01]  /*b050*/  IMAD.X R64, R55, 0x1, R0.reuse, P6 ;  /* 0x0000000137407824 */ /* 0x108fe200030e0600 */
[----:B------:R-:W-:Y:S02]  /*b060*/  IADD3 R32, P6, R50, R32, RZ ;  /* 0x0000002032207210 */ /* 0x000fe40007fde0ff */
[----:B------:R-:W-:Y:S04]  /*b070*/  STL [R1+0xe20], R66 ;  /* 0x000e204201007387 */ /* 0x000fe80000100800 */
[----:B------:R4:W-:Y:S04]  /*b080*/  STL [R1+0xe14], R65 ;  /* 0x000e144101007387 */ /* 0x0009e80000100800 */
[----:B------:R1:W-:Y:S04]  /*b090*/  STL [R1+0xe18], R64 ;  /* 0x000e184001007387 */ /* 0x0003e80000100800 */
[----:B------:R2:W-:Y:S01]  /*b0a0*/  STL [R1+0xe0c], R32 ;  /* 0x000e0c2001007387 */ /* 0x0005e20000100800 */
[----:B----4-:R-:W-:Y:S01]  /*b0b0*/  IMAD.X R65, R59, 0x1, R0, P5 ;  /* 0x000000013b417824 */ /* 0x010fe200028e0600 */
[----:B-1----:R-:W-:-:S04]  /*b0c0*/  IADD3 R64, P5, R33, R51, RZ ;  /* 0x0000003321407210 */ /* 0x002fc80007fbe0ff */
[----:B------:R-:W-:Y:S01]  /*b0d0*/  STL [R1+0xe10], R65 ;  /* 0x000e104101007387 */ /* 0x000fe20000100800 */
[----:B--2---:R-:W-:Y:S01]  /*b0e0*/  IMAD.X R32, R63, 0x1, R0, P6 ;  /* 0x000000013f207824 */ /* 0x004fe200030e0600 */
[C---:B------:R-:W-:Y:S02]  /*b0f0*/  IADD3 R0, P6, R33.reuse, R49, RZ ;  /* 0x0000003121007210 */ /* 0x040fe40007fde0ff */
[----:B------:R-:W-:Y:S04]  /*b100*/  STL [R1+0xe08], R64 ;  /* 0x000e084001007387 */ /* 0x000fe80000100800 */
[----:B------:R1:W-:Y:S04]  /*b110*/  STL [R1+0xdf4], R32 ;  /* 0x000df42001007387 */ /* 0x0003e80000100800 */
[----:B------:R2:W-:Y:S01]  /*b120*/  STL [R1+0xdec], R0 ;  /* 0x000dec0001007387 */ /* 0x0005e20000100800 */
[C---:B-1----:R-:W-:Y:S01]  /*b130*/  IMAD.X R32, R2.reuse, 0x1, R61, P5 ;  /* 0x0000000102207824 */ /* 0x042fe200028e063d */
[----:B------:R-:W-:Y:S01]  /*b140*/  IADD3 R64, P5, R33, R48, RZ ;  /* 0x0000003021407210 */ /* 0x000fe20007fbe0ff */
[----:B--2---:R-:W-:-:S03]  /*b150*/  IMAD.X R0, R2, 0x1, R55, P6 ;  /* 0x0000000102007824 */ /* 0x004fc600030e0637 */
[----:B------:R1:W-:Y:S04]  /*b160*/  STL [R1+0xdf0], R32 ;  /* 0x000df02001007387 */ /* 0x0003e80000100800 */
[----:B------:R-:W-:Y:S04]  /*b170*/  STL [R1+0xde4], R64 ;  /* 0x000de44001007387 */ /* 0x000fe80000100800 */
[----:B------:R2:W-:Y:S01]  /*b180*/  STL [R1+0xde8], R0 ;  /* 0x000de80001007387 */ /* 0x0005e20000100800 */
[----:B-1----:R-:W-:-:S05]  /*b190*/  IADD3 R32, P6, R33, R50, RZ ;  /* 0x0000003221207210 */ /* 0x002fca0007fde0ff */
[----:B------:R1:W-:Y:S01]  /*b1a0*/  STL [R1+0xddc], R32 ;  /* 0x000ddc2001007387 */ /* 0x0003e20000100800 */
[C---:B--2---:R-:W-:Y:S02]  /*b1b0*/  IMAD.X R0, R2.reuse, 0x1, R59, P5 ;  /* 0x0000000102007824 */ /* 0x044fe400028e063b */
[----:B------:R-:W-:-:S03]  /*b1c0*/  IMAD.X R2, R2, 0x1, R63, P6 ;  /* 0x0000000102027824 */ /* 0x000fc600030e063f */
[----:B------:R2:W-:Y:S01]  /*b1d0*/  STL [R1+0xde0], R0 ;  /* 0x000de00001007387 */ /* 0x0005e20000100800 */
[----:B-1----:R-:W-:-:S05]  /*b1e0*/  IADD3 R32, P5, R34, R51, RZ ;  /* 0x0000003322207210 */ /* 0x002fca0007fbe0ff */
[----:B------:R-:W-:Y:S01]  /*b1f0*/  STL [R1+0xdd8], R32 ;  /* 0x000dd82001007387 */ /* 0x000fe20000100800 */
[----:B--2---:R-:W-:-:S03]  /*b200*/  IADD3 R0, P6, R34, R49, RZ ;  /* 0x0000003122007210 */ /* 0x004fc60007fde0ff */
[----:B------:R1:W-:Y:S04]  /*b210*/  STL [R1+0xdd4], R2 ;  /* 0x000dd40201007387 */ /* 0x0003e80000100800 */
[----:B------:R2:W-:Y:S01]  /*b220*/  STL [R1+0xdcc], R0 ;  /* 0x000dcc0001007387 */ /* 0x0005e20000100800 */
[----:B-1----:R-:W-:Y:S01]  /*b230*/  IMAD.X R2, R4, 0x1, R61, P5 ;  /* 0x0000000104027824 */ /* 0x002fe200028e063d */
[----:B------:R-:W-:Y:S01]  /*b240*/  IADD3 R32, P5, R34, R48, RZ ;  /* 0x0000003022207210 */ /* 0x000fe20007fbe0ff */
[----:B--2---:R-:W-:-:S03]  /*b250*/  IMAD.X R0, R4, 0x1, R55, P6 ;  /* 0x0000000104007824 */ /* 0x004fc600030e0637 */
[----:B------:R1:W-:Y:S04]  /*b260*/  STL [R1+0xdd0], R2 ;  /* 0x000dd00201007387 */ /* 0x0003e80000100800 */
[----:B------:R-:W-:Y:S04]  /*b270*/  STL [R1+0xdc4], R32 ;  /* 0x000dc42001007387 */ /* 0x000fe80000100800 */
[----:B------:R2:W-:Y:S01]  /*b280*/  STL [R1+0xdc8], R0 ;  /* 0x000dc80001007387 */ /* 0x0005e20000100800 */
[----:B-1----:R-:W-:-:S05]  /*b290*/  IADD3 R2, P6, R34, R50, RZ ;  /* 0x0000003222027210 */ /* 0x002fca0007fde0ff */
[----:B------:R1:W-:Y:S01]  /*b2a0*/  STL [R1+0xdbc], R2 ;  /* 0x000dbc0201007387 */ /* 0x0003e20000100800 */
[----:B--2---:R-:W-:Y:S01]  /*b2b0*/  IMAD.X R0, R4, 0x1, R59, P5 ;  /* 0x0000000104007824 */ /* 0x004fe200028e063b */
[----:B------:R-:W-:-:S04]  /*b2c0*/  IADD3 R32, P5, R35, R51, RZ ;  /* 0x0000003323207210 */ /* 0x000fc80007fbe0ff */
[----:B------:R2:W-:Y:S01]  /*b2d0*/  STL [R1+0xdc0], R0 ;  /* 0x000dc00001007387 */ /* 0x0005e20000100800 */
[----:B-1----:R-:W-:-:S03]  /*b2e0*/  IMAD.X R2, R4, 0x1, R63, P6 ;  /* 0x0000000104027824 */ /* 0x002fc600030e063f */
        /* <DEDUP_REMOVED lines=115> */
[----:B------:R-:W-:Y:S04]  /*ba20*/  STL [R1+0x30], RZ ;  /* 0x000030ff01007387 */ /* 0x000fe80000100800 */
[----:B------:R2:W-:Y:S01]  /*ba30*/  STL [R1+0xccc], R0 ;  /* 0x000ccc0001007387 */ /* 0x0005e20000100800 */
[C---:B-1----:R-:W-:Y:S02]  /*ba40*/  IMAD.X R2, R12.reuse, 0x1, R55, P6 ;  /* 0x000000010c027824 */ /* 0x042fe400030e0637 */
[----:B--2---:R-:W-:Y:S01]  /*ba50*/  IMAD.X R0, R12, 0x1, R61, P5 ;  /* 0x000000010c007824 */ /* 0x004fe200028e063d */
[----:B------:R-:W-:-:S04]  /*ba60*/  IADD3 R4, P5, R42, R48, RZ ;  /* 0x000000302a047210 */ /* 0x000fc80007fbe0ff */
[----:B------:R1:W-:Y:S04]  /*ba70*/  STL [R1+0xcd0], R0 ;  /* 0x000cd00001007387 */ /* 0x0003e80000100800 */
[----:B------:R-:W-:Y:S01]  /*ba80*/  STL [R1+0xcc4], R4 ;  /* 0x000cc40401007387 */ /* 0x000fe20000100800 */
[----:B-1----:R-:W-:-:S03]  /*ba90*/  IADD3 R0, P6, R42, R50, RZ ;  /* 0x000000322a007210 */ /* 0x002fc60007fde0ff */
        /* <DEDUP_REMOVED lines=129> */
[----:B-1----:R-:W-:-:S05]  /*c2b0*/  IMAD.X R2, R19, 0x1, R59, P5 ;  /* 0x0000000113027824 */ /* 0x002fca00028e063b */
[----:B------:R1:W-:Y:S01]  /*c2c0*/  STL [R1+0xbe0], R2 ;  /* 0x000be00201007387 */ /* 0x0003e20000100800 */
[----:B--2---:R-:W-:Y:S01]  /*c2d0*/  IADD3 R0, P5, R244, R51, RZ ;  /* 0x00000033f4007210 */ /* 0x004fe20007fbe0ff */
[----:B------:R-:W-:-:S04]  /*c2e0*/  IMAD.MOV.U32 R32, RZ, RZ, c[0x0][0x188] ;  /* 0x00006200ff207624 */ /* 0x000fc800078e00ff */
[----:B------:R2:W-:Y:S01]  /*c2f0*/  STL [R1+0xbd8], R0 ;  /* 0x000bd80001007387 */ /* 0x0005e20000100800 */
[----:B-1----:R-:W-:Y:S02]  /*c300*/  IMAD.X R2, R19, 0x1, R63, P6 ;  /* 0x0000000113027824 */ /* 0x002fe400030e063f */
[----:B------:R-:W-:-:S03]  /*c310*/  IMAD.X R4, R20, 0x1, R61, P5 ;  /* 0x0000000114047824 */ /* 0x000fc600028e063d */
[----:B------:R1:W-:Y:S01]  /*c320*/  STL [R1+0xbd4], R2 ;  /* 0x000bd40201007387 */ /* 0x0003e20000100800 */
[----:B--2---:R-:W-:-:S03]  /*c330*/  IADD3 R0, P6, R244, R49, RZ ;  /* 0x00000031f4007210 */ /* 0x004fc60007fde0ff */
[----:B------:R-:W-:Y:S01]  /*c340*/  STL [R1+0x230], RZ ;  /* 0x000230ff01007387 */ /* 0x000fe20000100800 */
[----:B------:R-:W-:-:S03]  /*c350*/  IMAD R32, R32, 0xc, RZ ;  /* 0x0000000c20207824 */ /* 0x000fc600078e02ff */
[----:B------:R2:W-:Y:S01]  /*c360*/  STL [R1+0xbcc], R0 ;  /* 0x000bcc0001007387 */ /* 0x0005e20000100800 */
[----:B------:R-:W-:Y:S02]  /*c370*/  IMAD.SHL.U32 R32, R32, 0x4, RZ ;  /* 0x0000000420207824 */ /* 0x000fe400078e00ff */
[----:B-1----:R-:W-:Y:S01]  /*c380*/  IMAD.X R2, R20, 0x1, R55, P6 ;  /* 0x0000000114027824 */ /* 0x002fe200030e0637 */
[----:B------:R1:W-:Y:S01]  /*c390*/  STL [R1+0xbd0], R4 ;  /* 0x000bd00401007387 */ /* 0x0003e20000100800 */
[----:B--2---:R-:W-:-:S05]  /*c3a0*/  IADD3 R0, P5, R244, R48, RZ ;  /* 0x00000030f4007210 */ /* 0x004fca0007fbe0ff */
[----:B------:R2:W-:Y:S01]  /*c3b0*/  STL [R1+0xbc4], R0 ;  /* 0x000bc40001007387 */ /* 0x0005e20000100800 */
[----:B-1----:R-:W-:-:S03]  /*c3c0*/  IMAD.X R4, R20, 0x1, R59, P5 ;  /* 0x0000000114047824 */ /* 0x002fc600028e063b */
[----:B------:R1:W-:Y:S01]  /*c3d0*/  STL [R1+0xbc8], R2 ;  /* 0x000bc80201007387 */ /* 0x0003e20000100800 */
[----:B--2---:R-:W-:-:S03]  /*c3e0*/  IADD3 R0, P6, R244, R50, RZ ;  /* 0x00000032f4007210 */ /* 0x004fc60007fde0ff */
[----:B------:R-:W-:Y:S01]  /*c3f0*/  STL [R1+0x234], RZ ;  /* 0x000234ff01007387 */ /* 0x000fe20000100800 */
[----:B-1----:R-:W-:-:S03]  /*c400*/  IADD3 R2, P5, R32, R51, RZ ;  /* 0x0000003320027210 */ /* 0x002fc60007fbe0ff */
[----:B------:R-:W-:Y:S04]  /*c410*/  STL [R1+0xbbc], R0 ;  /* 0x000bbc0001007387 */ /* 0x000fe80000100800 */
[----:B------:R1:W-:Y:S04]  /*c420*/  STL [R1+0xbc0], R4 ;  /* 0x000bc00401007387 */ /* 0x0003e80000100800 */
[----:B------:R2:W-:Y:S01]  /*c430*/  STL [R1+0xbb8], R2 ;  /* 0x000bb80201007387 */ /* 0x0005e20000100800 */
[----:B-1----:R-:W-:Y:S01]  /*c440*/  IMAD.X R4, R20, 0x1, R63, P6 ;  /* 0x0000000114047824 */ /* 0x002fe200030e063f */
[----:B--2---:R-:W-:-:S04]  /*c450*/  IADD3 R2, P6, R32, R49, RZ ;  /* 0x0000003120027210 */ /* 0x004fc80007fde0ff */
[----:B------:R1:W-:Y:S01]  /*c460*/  STL [R1+0xbb4], R4 ;  /* 0x000bb40401007387 */ /* 0x0003e20000100800 */
[----:B------:R-:W-:Y:S02]  /*c470*/  IMAD.MOV.U32 R0, RZ, RZ, c[0x0][0x188] ;  /* 0x00006200ff007624 */ /* 0x000fe400078e00ff */
[C---:B------:R-:W-:Y:S01]  /*c480*/  IMAD.X R5, R21.reuse, 0x1, R61, P5 ;  /* 0x0000000115057824 */ /* 0x040fe200028e063d */
[----:B------:R-:W-:Y:S04]  /*c490*/  STL [R1+0x238], RZ ;  /* 0x000238ff01007387 */ /* 0x000fe80000100800 */
[----:B------:R2:W-:Y:S01]  /*c4a0*/  STL [R1+0xbac], R2 ;  /* 0x000bac0201007387 */ /* 0x0005e20000100800 */
[----:B------:R-:W-:Y:S02]  /*c4b0*/  IMAD R0, R0, 0xb, RZ ;  /* 0x0000000b00007824 */ /* 0x000fe400078e02ff */
[----:B-1----:R-:W-:Y:S01]  /*c4c0*/  IMAD.X R4, R21, 0x1, R55, P6 ;  /* 0x0000000115047824 */ /* 0x002fe200030e0637 */
[----:B------:R-:W-:Y:S01]  /*c4d0*/  STL [R1+0xbb0], R5 ;  /* 0x000bb00501007387 */ /* 0x000fe20000100800 */
[----:B--2---:R-:W-:Y:S01]  /*c4e0*/  IADD3 R2, P5, R32, R48, RZ ;  /* 0x0000003020027210 */ /* 0x004fe20007fbe0ff */
[----:B------:R-:W-:-:S04]  /*c4f0*/  IMAD.SHL.U32 R0, R0, 0x4, RZ ;  /* 0x0000000400007824 */ /* 0x000fc800078e00ff */
[----:B------:R1:W-:Y:S04]  /*c500*/  STL [R1+0xba4], R2 ;  /* 0x000ba40201007387 */ /* 0x0003e80000100800 */
[----:B------:R2:W-:Y:S01]  /*c510*/  STL [R1+0xba8], R4 ;  /* 0x000ba80401007387 */ /* 0x0005e20000100800 */
[----:B-1----:R-:W-:-:S03]  /*c520*/  IADD3 R2, P6, R32, R50, RZ ;  /* 0x0000003220027210 */ /* 0x002fc60007fde0ff */
[----:B------:R-:W-:Y:S01]  /*c530*/  STL [R1+0x23c], RZ ;  /* 0x00023cff01007387 */ /* 0x000fe20000100800 */
[----:B--2---:R-:W-:-:S03]  /*c540*/  IMAD.X R4, R21, 0x1, R59, P5 ;  /* 0x0000000115047824 */ /* 0x004fc600028e063b */
[----:B------:R1:W-:Y:S01]  /*c550*/  STL [R1+0xb9c], R2 ;  /* 0x000b9c0201007387 */ /* 0x0003e20000100800 */
[----:B------:R-:W-:-:S03]  /*c560*/  IMAD.MOV.U32 R32, RZ, RZ, c[0x0][0x188] ;  /* 0x00006200ff207624 */ /* 0x000fc600078e00ff */
[----:B------:R2:W-:Y:S01]  /*c570*/  STL [R1+0xba0], R4 ;  /* 0x000ba00401007387 */ /* 0x0005e20000100800 */
[----:B-1----:R-:W-:Y:S01]  /*c580*/  IADD3 R2, P5, R0, R51, RZ ;  /* 0x0000003300027210 */ /* 0x002fe20007fbe0ff */
[----:B--2---:R-:W-:-:S04]  /*c590*/  IMAD.X R4, R21, 0x1, R63, P6 ;  /* 0x0000000115047824 */ /* 0x004fc800030e063f */
[----:B------:R1:W-:Y:S01]  /*c5a0*/  STL [R1+0xb98], R2 ;  /* 0x000b980201007387 */ /* 0x0003e20000100800 */
[----:B------:R-:W-:Y:S02]  /*c5b0*/  IMAD R32, R32, 0xa, RZ ;  /* 0x0000000a20207824 */ /* 0x000fe400078e02ff */
[----:B------:R-:W-:Y:S01]  /*c5c0*/  IMAD.X R5, R22, 0x1, R61, P5 ;  /* 0x0000000116057824 */ /* 0x000fe200028e063d */
[----:B------:R2:W-:Y:S01]  /*c5d0*/  STL [R1+0xb94], R4 ;  /* 0x000b940401007387 */ /* 0x0005e20000100800 */
[----:B-1----:R-:W-:Y:S01]  /*c5e0*/  IADD3 R2, P6, R0, R49, RZ ;  /* 0x0000003100027210 */ /* 0x002fe20007fde0ff */
[----:B------:R-:W-:Y:S01]  /*c5f0*/  IMAD.SHL.U32 R32, R32, 0x4, RZ ;  /* 0x0000000420207824 */ /* 0x000fe200078e00ff */
[----:B--2---:R-:W-:-:S03]  /*c600*/  IADD3 R4, P5, R0, R48, RZ ;  /* 0x0000003000047210 */ /* 0x004fc60007fbe0ff */
[----:B------:R1:W-:Y:S04]  /*c610*/  STL [R1+0xb8c], R2 ;  /* 0x000b8c0201007387 */ /* 0x0003e80000100800 */
[----:B------:R-:W-:Y:S01]  /*c620*/  STL [R1+0xb90], R5 ;  /* 0x000b900501007387 */ /* 0x000fe20000100800 */
[----:B-1----:R-:W-:-:S03]  /*c630*/  IMAD.X R2, R22, 0x1, R55, P6 ;  /* 0x0000000116027824 */ /* 0x002fc600030e0637 */
[----:B------:R1:W-:Y:S01]  /*c640*/  STL [R1+0xb84], R4 ;  /* 0x000b840401007387 */ /* 0x0003e20000100800 */
[----:B------:R-:W-:-:S03]  /*c650*/  IADD3 R0, P6, R0, R50, RZ ;  /* 0x0000003200007210 */ /* 0x000fc60007fde0ff */
[----:B------:R2:W-:Y:S01]  /*c660*/  STL [R1+0xb88], R2 ;  /* 0x000b880201007387 */ /* 0x0005e20000100800 */
[----:B-1----:R-:W-:-:S03]  /*c670*/  IMAD.X R4, R22, 0x1, R59, P5 ;  /* 0x0000000116047824 */ /* 0x002fc600028e063b */
[----:B------:R-:W-:Y:S01]  /*c680*/  STL [R1+0xb7c], R0 ;  /* 0x000b7c0001007387 */ /* 0x000fe20000100800 */
[----:B--2---:R-:W-:-:S03]  /*c690*/  IADD3 R2, P5, R32, R51, RZ ;  /* 0x0000003320027210 */ /* 0x004fc60007fbe0ff */
[----:B------:R1:W-:Y:S04]  /*c6a0*/  STL [R1+0xb80], R4 ;  /* 0x000b800401007387 */ /* 0x0003e80000100800 */
[----:B------:R2:W-:Y:S01]  /*c6b0*/  STL [R1+0xb78], R2 ;  /* 0x000b780201007387 */ /* 0x0005e20000100800 */
[----:B-1----:R-:W-:Y:S01]  /*c6c0*/  IMAD.X R4, R22, 0x1, R63, P6 ;  /* 0x0000000116047824 */ /* 0x002fe200030e063f */
[----:B--2---:R-:W-:-:S04]  /*c6d0*/  IADD3 R2, P6, R32, R49, RZ ;  /* 0x0000003120027210 */ /* 0x004fc80007fde0ff */
[----:B------:R-:W-:Y:S01]  /*c6e0*/  STL [R1+0xb74], R4 ;  /* 0x000b740401007387 */ /* 0x000fe20000100800 */
[----:B------:R-:W-:Y:S02]  /*c6f0*/  IMAD.MOV.U32 R0, RZ, RZ, c[0x0][0x188] ;  /* 0x00006200ff007624 */ /* 0x000fe400078e00ff */
[----:B------:R-:W-:Y:S01]  /*c700*/  IMAD.X R5, R23, 0x1, R61, P5 ;  /* 0x0000000117057824 */ /* 0x000fe200028e063d */
[----:B------:R1:W-:Y:S01]  /*c710*/  STL [R1+0xb6c], R2 ;  /* 0x000b6c0201007387 */ /* 0x0003e20000100800 */
[----:B------:R-:W-:-:S03]  /*c720*/  IMAD R0, R0, 0x9, RZ ;  /* 0x0000000900007824 */ /* 0x000fc600078e02ff */
[----:B------:R-:W-:Y:S01]  /*c730*/  STL [R1+0xb70], R5 ;  /* 0x000b700501007387 */ /* 0x000fe20000100800 */
[----:B-1----:R-:W-:Y:S01]  /*c740*/  IADD3 R2, P5, R32, R48, RZ ;  /* 0x0000003020027210 */ /* 0x002fe20007fbe0ff */
[C---:B------:R-:W-:Y:S02]  /*c750*/  IMAD.X R4, R23.reuse, 0x1, R55, P6 ;  /* 0x0000000117047824 */ /* 0x040fe400030e0637 */
[----:B------:R-:W-:Y:S02]  /*c760*/  IMAD.SHL.U32 R0, R0, 0x4, RZ ;  /* 0x0000000400007824 */ /* 0x000fe400078e00ff */
[----:B------:R1:W-:Y:S04]  /*c770*/  STL [R1+0xb64], R2 ;  /* 0x000b640201007387 */ /* 0x0003e80000100800 */
[----:B------:R2:W-:Y:S01]  /*c780*/  STL [R1+0xb68], R4 ;  /* 0x000b680401007387 */ /* 0x0005e20000100800 */
[----:B-1----:R-:W-:Y:S01]  /*c790*/  IADD3 R2, P6, R32, R50, RZ ;  /* 0x0000003220027210 */ /* 0x002fe20007fde0ff */
[----:B--2---:R-:W-:-:S04]  /*c7a0*/  IMAD.X R4, R23, 0x1, R59, P5 ;  /* 0x0000000117047824 */ /* 0x004fc800028e063b */
[----:B------:R1:W-:Y:S01]  /*c7b0*/  STL [R1+0xb5c], R2 ;  /* 0x000b5c0201007387 */ /* 0x0003e20000100800 */
[----:B------:R-:W-:-:S03]  /*c7c0*/  IMAD.MOV.U32 R32, RZ, RZ, c[0x0][0x188] ;  /* 0x00006200ff207624 */ /* 0x000fc600078e00ff */
[----:B------:R2:W-:Y:S01]  /*c7d0*/  STL [R1+0xb60], R4 ;  /* 0x000b600401007387 */ /* 0x0005e20000100800 */
[----:B-1----:R-:W-:Y:S01]  /*c7e0*/  IADD3 R2, P5, R0, R51, RZ ;  /* 0x0000003300027210 */ /* 0x002fe20007fbe0ff */
[----:B--2---:R-:W-:-:S04]  /*c7f0*/  IMAD.X R4, R23, 0x1, R63, P6 ;  /* 0x0000000117047824 */ /* 0x004fc800030e063f */
[----:B------:R1:W-:Y:S01]  /*c800*/  STL [R1+0xb58], R2 ;  /* 0x000b580201007387 */ /* 0x0003e20000100800 */
[----:B------:R-:W-:Y:S02]  /*c810*/  IMAD.SHL.U32 R32, R32, 0x8, RZ ;  /* 0x0000000820207824 */ /* 0x000fe400078e00ff */
        /* <DEDUP_REMOVED lines=11> */
[----:B------:R-:W-:Y:S01]  /*c8d0*/  SHF.R.S32.HI R25, RZ, 0x1f, R27 ;  /* 0x0000001fff197819 */ /* 0x000fe2000001141b */
[----:B-1----:R-:W-:Y:S02]  /*c8e0*/  IMAD.X R4, R24, 0x1, R59, P5 ;  /* 0x0000000118047824 */ /* 0x002fe400028e063b */
[----:B------:R-:W-:Y:S01]  /*c8f0*/  STL [R1+0xb3c], R0 ;  /* 0x000b3c0001007387 */ /* 0x000fe20000100800 */
[----:B--2---:R-:W-:-:S03]  /*c900*/  IADD3 R2, P5, R32, R51, RZ ;  /* 0x0000003320027210 */ /* 0x004fc60007fbe0ff */
[----:B------:R1:W-:Y:S01]  /*c910*/  STL [R1+0xb40], R4 ;  /* 0x000b400401007387 */ /* 0x0003e20000100800 */
[----:B------:R-:W-:-:S03]  /*c920*/  SHF.L.U64.HI R25, R27, 0x2, R25 ;  /* 0x000000021b197819 */ /* 0x000fc60000010219 */
        /* <DEDUP_REMOVED lines=57> */
[----:B------:R-:W-:-:S03]  /*ccc0*/  SHF.R.S32.HI R28, RZ, 0x1f, R241 ;  /* 0x0000001fff1c7819 */ /* 0x000fc600000114f1 */
[----:B------:R2:W-:Y:S01]  /*ccd0*/  STL [R1+0xae0], R4 ;  /* 0x000ae00401007387 */ /* 0x0005e20000100800 */
[----:B-1----:R-:W-:Y:S02]  /*cce0*/  IADD3 R2, P5, R0, R51, RZ ;  /* 0x0000003300027210 */ /* 0x002fe40007fbe0ff */
[----:B------:R-:W-:Y:S01]  /*ccf0*/  SHF.L.U64.HI R28, R241, 0x2, R28 ;  /* 0x00000002f11c7819 */ /* 0x000fe2000001021c */
[----:B--2---:R-:W-:Y:S02]  /*cd00*/  IMAD.X R4, R27, 0x1, R63, P6 ;  /* 0x000000011b047824 */ /* 0x004fe400030e063f */
[----:B------:R1:W-:Y:S01]  /*cd10*/  STL [R1+0xad8], R2 ;  /* 0x000ad80201007387 */ /* 0x0003e20000100800 */
[----:B------:R-:W-:-:S03]  /*cd20*/  IMAD.MOV.U32 R33, RZ, RZ, c[0x0][0x188] ;  /* 0x00006200ff217624 */ /* 0x000fc600078e00ff */
[----:B------:R2:W-:Y:S01]  /*cd30*/  STL [R1+0xad4], R4 ;  /* 0x000ad40401007387 */ /* 0x0005e20000100800 */
[----:B-1----:R-:W-:Y:S01]  /*cd40*/  IADD3 R2, P6, R0, R49, RZ ;  /* 0x0000003100027210 */ /* 0x002fe20007fde0ff */
[----:B------:R-:W-:-:S04]  /*cd50*/  IMAD.SHL.U32 R33, R33, 0x4, RZ ;  /* 0x0000000421217824 */ /* 0x000fc800078e00ff */
[----:B------:R1:W-:Y:S01]  /*cd60*/  STL [R1+0xacc], R2 ;  /* 0x000acc0201007387 */ /* 0x0003e20000100800 */
[C---:B--2---:R-:W-:Y:S01]  /*cd70*/  IMAD.X R4, R28.reuse, 0x1, R55, P6 ;  /* 0x000000011c047824 */ /* 0x044fe200030e0637 */
[----:B------:R-:W-:Y:S01]  /*cd80*/  SHF.R.S32.HI R31, RZ, 0x1f, R29 ;  /* 0x0000001fff1f7819 */ /* 0x000fe2000001141d */
[----:B-1----:R-:W-:Y:S01]  /*cd90*/  IMAD.X R2, R28, 0x1, R61, P5 ;  /* 0x000000011c027824 */ /* 0x002fe200028e063d */
[----:B------:R-:W-:-:S04]  /*cda0*/  IADD3 R5, P5, R0, R48, RZ ;  /* 0x0000003000057210 */ /* 0x000fc80007fbe0ff */
[----:B------:R1:W-:Y:S01]  /*cdb0*/  STL [R1+0xad0], R2 ;  /* 0x000ad00201007387 */ /* 0x0003e20000100800 */
[----:B------:R-:W-:-:S03]  /*cdc0*/  IADD3 R0, P6, R0, R50, RZ ;  /* 0x0000003200007210 */ /* 0x000fc60007fde0ff */
[----:B------:R2:W-:Y:S01]  /*cdd0*/  STL [R1+0xac4], R5 ;  /* 0x000ac40501007387 */ /* 0x0005e20000100800 */
[----:B------:R-:W-:Y:S01]  /*cde0*/  SHF.L.U64.HI R31, R29, 0x2, R31 ;  /* 0x000000021d1f7819 */ /* 0x000fe2000001021f */
[----:B-1----:R-:W-:Y:S02]  /*cdf0*/  IMAD.SHL.U32 R2, R33, 0x4, RZ ;  /* 0x0000000421027824 */ /* 0x002fe400078e00ff */
[----:B------:R1:W-:Y:S01]  /*ce00*/  STL [R1+0xac8], R4 ;  /* 0x000ac80401007387 */ /* 0x0003e20000100800 */
[----:B------:R-:W-:Y:S01]  /*ce10*/  SHF.R.S32.HI R29, RZ, 0x1f, R242 ;  /* 0x0000001fff1d7819 */ /* 0x000fe200000114f2 */
[----:B--2---:R-:W-:Y:S02]  /*ce20*/  IMAD.X R5, R28, 0x1, R59, P5 ;  /* 0x000000011c057824 */ /* 0x004fe400028e063b */
[----:B------:R2:W-:Y:S01]  /*ce30*/  STL [R1+0xabc], R0 ;  /* 0x000abc0001007387 */ /* 0x0005e20000100800 */
[----:B------:R-:W-:Y:S02]  /*ce40*/  SHF.L.U64.HI R29, R242, 0x2, R29 ;  /* 0x00000002f21d7819 */ /* 0x000fe4000001021d */
[----:B-1----:R-:W-:Y:S01]  /*ce50*/  IADD3 R4, P5, R2, R51, RZ ;  /* 0x0000003302047210 */ /* 0x002fe20007fbe0ff */
[----:B------:R1:W-:Y:S01]  /*ce60*/  STL [R1+0xac0], R5 ;  /* 0x000ac00501007387 */ /* 0x0003e20000100800 */
[----:B--2---:R-:W-:-:S03]  /*ce70*/  IMAD.MOV.U32 R0, RZ, RZ, c[0x0][0x188] ;  /* 0x00006200ff007624 */ /* 0x004fc600078e00ff */
[----:B------:R2:W-:Y:S01]  /*ce80*/  STL [R1+0xab8], R4 ;  /* 0x000ab80401007387 */ /* 0x0005e20000100800 */
[----:B------:R-:W-:Y:S02]  /*ce90*/  IMAD.X R6, R29, 0x1, R61, P5 ;  /* 0x000000011d067824 */ /* 0x000fe400028e063d */
[----:B-1----:R-:W-:Y:S01]  /*cea0*/  IMAD.X R5, R28, 0x1, R63, P6 ;  /* 0x000000011c057824 */ /* 0x002fe200030e063f */
[----:B--2---:R-:W-:Y:S01]  /*ceb0*/  IADD3 R4, P6, R2, R49, RZ ;  /* 0x0000003102047210 */ /* 0x004fe20007fde0ff */
[----:B------:R-:W-:-:S03]  /*cec0*/  IMAD R0, R0, 0x3, RZ ;  /* 0x0000000300007824 */ /* 0x000fc600078e02ff */
[----:B------:R1:W-:Y:S04]  /*ced0*/  STL [R1+0xab4], R5 ;  /* 0x000ab40501007387 */ /* 0x0003e80000100800 */
[----:B------:R2:W-:Y:S01]  /*cee0*/  STL [R1+0xaac], R4 ;  /* 0x000aac0401007387 */ /* 0x0005e20000100800 */
[----:B------:R-:W-:Y:S01]  /*cef0*/  IMAD.SHL.U32 R0, R0, 0x4, RZ ;  /* 0x0000000400007824 */ /* 0x000fe200078e00ff */
[----:B-1----:R-:W-:Y:S02]  /*cf00*/  IADD3 R5, P5, R2, R48, RZ ;  /* 0x0000003002057210 */ /* 0x002fe40007fbe0ff */
[----:B------:R-:W-:Y:S01]  /*cf10*/  STL [R1+0xab0], R6 ;  /* 0x000ab00601007387 */ /* 0x000fe20000100800 */
[----:B--2---:R-:W-:-:S03]  /*cf20*/  IMAD.X R4, R29, 0x1, R55, P6 ;  /* 0x000000011d047824 */ /* 0x004fc600030e0637 */
        /* <DEDUP_REMOVED lines=9> */
[----:B--2---:R-:W-:Y:S01]  /*cfc0*/  IADD3 R4, P6, R0, R49, RZ ;  /* 0x0000003100047210 */ /* 0x004fe20007fde0ff */
[----:B------:R-:W-:-:S03]  /*cfd0*/  IMAD.MOV.U32 R2, RZ, RZ, c[0x0][0x188] ;  /* 0x00006200ff027624 */ /* 0x000fc600078e00ff */
[----:B------:R-:W-:Y:S04]  /*cfe0*/  STL [R1+0xa94], R5 ;  /* 0x000a940501007387 */ /* 0x000fe80000100800 */
[----:B------:R1:W-:Y:S01]  /*cff0*/  STL [R1+0xa8c], R4 ;  /* 0x000a8c0401007387 */ /* 0x0003e20000100800 */
[----:B------:R-:W-:Y:S02]  /*d000*/  IMAD.SHL.U32 R2, R2, 0x2, RZ ;  /* 0x0000000202027824 */ /* 0x000fe400078e00ff */
[----:B-1----:R-:W-:Y:S01]  /*d010*/  IMAD.X R4, R30, 0x1, R61, P5 ;  /* 0x000000011e047824 */ /* 0x002fe200028e063d */
[----:B------:R-:W-:Y:S01]  /*d020*/  IADD3 R6, P5, R0, R48, RZ ;  /* 0x0000003000067210 */ /* 0x000fe20007fbe0ff */
[----:B------:R-:W-:Y:S01]  /*d030*/  IMAD.X R5, R30, 0x1, R55, P6 ;  /* 0x000000011e057824 */ /* 0x000fe200030e0637 */
[----:B------:R-:W-:-:S02]  /*d040*/  IADD3 R0, P6, R0, R50, RZ ;  /* 0x0000003200007210 */ /* 0x000fc40007fde0ff */
[----:B------:R1:W-:Y:S04]  /*d050*/  STL [R1+0xa90], R4 ;  /* 0x000a900401007387 */ /* 0x0003e80000100800 */
[----:B------:R2:W-:Y:S01]  /*d060*/  STL [R1+0xa84], R6 ;  /* 0x000a840601007387 */ /* 0x0005e20000100800 */
[----:B-1----:R-:W-:Y:S02]  /*d070*/  IMAD.SHL.U32 R4, R2, 0x4, RZ ;  /* 0x0000000402047824 */ /* 0x002fe400078e00ff */
[----:B------:R-:W-:Y:S01]  /*d080*/  IMAD.X R2, R30, 0x1, R59, P5 ;  /* 0x000000011e027824 */ /* 0x000fe200028e063b */
[----:B------:R-:W-:Y:S02]  /*d090*/  STL [R1+0xa88], R5 ;  /* 0x000a880501007387 */ /* 0x000fe40000100800 */
[----:B--2---:R-:W-:-:S02]  /*d0a0*/  IADD3 R6, P5, R4, R51, RZ ;  /* 0x0000003304067210 */ /* 0x004fc40007fbe0ff */
[----:B------:R-:W-:Y:S04]  /*d0b0*/  STL [R1+0xa7c], R0 ;  /* 0x000a7c0001007387 */ /* 0x000fe80000100800 */
[----:B------:R1:W-:Y:S04]  /*d0c0*/  STL [R1+0xa80], R2 ;  /* 0x000a800201007387 */ /* 0x0003e80000100800 */
[----:B------:R-:W2:Y:S01]  /*d0d0*/  LDL.LU R51, [R1+0xe68] ;  /* 0x000e680001337983 */ /* 0x000ea20000300800 */
[----:B-1----:R-:W-:Y:S01]  /*d0e0*/  IMAD.X R2, R30, 0x1, R63, P6 ;  /* 0x000000011e027824 */ /* 0x002fe200030e063f */
[----:B------:R-:W-:-:S02]  /*d0f0*/  IADD3 R5, P6, R4, R49, RZ ;  /* 0x0000003104057210 */ /* 0x000fc40007fde0ff */
[----:B------:R-:W-:Y:S04]  /*d100*/  STL [R1+0xa78], R6 ;  /* 0x000a780601007387 */ /* 0x000fe80000100800 */
[----:B------:R-:W3:Y:S04]  /*d110*/  LDL.LU R49, [R1+0xe64] ;  /* 0x000e640001317983 */ /* 0x000ee80000300800 */
[----:B------:R-:W-:Y:S04]  /*d120*/  STL [R1+0xa70], R2 ;  /* 0x000a700201007387 */ /* 0x000fe80000100800 */
[----:B------:R1:W-:Y:S02]  /*d130*/  STL [R1+0xa68], R5 ;  /* 0x000a680501007387 */ /* 0x0003e40000100800 */
[----:B-1----:R-:W-:Y:S01]  /*d140*/  IMAD.X R5, R31, 0x1, R61, P5 ;  /* 0x000000011f057824 */ /* 0x002fe200028e063d */
[----:B------:R-:W-:-:S04]  /*d150*/  IADD3 R6, P5, R4, R48, RZ ;  /* 0x0000003004067210 */ /* 0x000fc80007fbe0ff */
[----:B------:R1:W-:Y:S04]  /*d160*/  STL [R1+0xa6c], R5 ;  /* 0x000a6c0501007387 */ /* 0x0003e80000100800 */
[----:B------:R-:W4:Y:S04]  /*d170*/  LDL.LU R48, [R1+0xe60] ;  /* 0x000e600001307983 */ /* 0x000f280000300800 */
[----:B------:R1:W-:Y:S02]  /*d180*/  STL [R1+0xa60], R6 ;  /* 0x000a600601007387 */ /* 0x0003e40000100800 */
[----:B-1----:R-:W-:Y:S01]  /*d190*/  IMAD.X R5, R31, 0x1, R55, P6 ;  /* 0x000000011f057824 */ /* 0x002fe200030e0637 */
[----:B------:R-:W-:-:S02]  /*d1a0*/  IADD3 R4, P6, R4, R50, RZ ;  /* 0x0000003204047210 */ /* 0x000fc40007fde0ff */
[----:B------:R-:W2:Y:S01]  /*d1b0*/  LDL.LU R50, [R1+0xe5c] ;  /* 0x000e5c0001327983 */ /* 0x000ea20000300800 */
[----:B------:R-:W-:Y:S02]  /*d1c0*/  IMAD.MOV.U32 R0, RZ, RZ, c[0x0][0x188] ;  /* 0x00006200ff007624 */ /* 0x000fe400078e00ff */
[----:B------:R-:W-:Y:S02]  /*d1d0*/  IMAD.SHL.U32 R243, R243, 0x20, RZ ;  /* 0x00000020f3f37824 */ /* 0x000fe400078e00ff */
[C---:B------:R-:W-:Y:S01]  /*d1e0*/  IMAD.SHL.U32 R2, R0.reuse, 0x20, RZ ;  /* 0x0000002000027824 */ /* 0x040fe200078e00ff */
[----:B------:R1:W-:Y:S01]  /*d1f0*/  STL [R1+0xa64], R5 ;  /* 0x000a640501007387 */ /* 0x0003e20000100800 */
[----:B------:R-:W-:Y:S01]  /*d200*/  IMAD.SHL.U32 R0, R0, 0x20, RZ ;  /* 0x0000002000007824 */ /* 0x000fe200078e00ff */
[----:B------:R-:W-:Y:S02]  /*d210*/  LEA R3, P1, R243, c[0x0][0x160], 0x3 ;  /* 0x00005800f3037a11 */ /* 0x000fe400078218ff */
[----:B------:R-:W-:Y:S01]  /*d220*/  SHF.R.S32.HI R2, RZ, 0x1f, R2 ;  /* 0x0000001fff027819 */ /* 0x000fe20000011402 */
[----:B------:R1:W-:Y:S01]  /*d230*/  STL [R1+0xa58], R4 ;  /* 0x000a580401007387 */ /* 0x0003e20000100800 */
[----:B------:R-:W-:-:S02]  /*d240*/  IMAD.X R6, R31, 0x1, R59, P5 ;  /* 0x000000011f067824 */ /* 0x000fc400028e063b */
[C-C-:B------:R-:W-:Y:S02]  /*d250*/  LEA.HI.X R244, R0.reuse, c[0x0][0x164], R2.reuse, 0x3, P1 ;  /* 0x0000590000f47a11 */ /* 0x140fe400008f1c02 */
[----:B-1----:R-:W-:Y:S01]  /*d260*/  SHF.L.U64.HI R5, R0, 0x2, R2 ;  /* 0x0000000200057819 */ /* 0x002fe20000010202 */
[----:B------:R-:W-:Y:S01]  /*d270*/  IMAD.MOV.U32 R4, RZ, RZ, c[0x0][0x188] ;  /* 0x00006200ff047624 */ /* 0x000fe200078e00ff */
[----:B------:R1:W-:Y:S04]  /*d280*/  STL [R1+0xa5c], R6 ;  /* 0x000a5c0601007387 */ /* 0x0003e80000100800 */
[----:B------:R-:W-:-:S04]  /*d290*/  SHF.R.S32.HI R0, RZ, 0x1f, R4 ;  /* 0x0000001fff007819 */ /* 0x000fc80000011404 */
[----:B------:R-:W-:-:S05]  /*d2a0*/  SHF.L.U64.HI R0, R4, 0x2, R0 ;  /* 0x0000000204007819 */ /* 0x000fca0000010200 */
[----:B-1----:R-:W-:Y:S01]  /*d2b0*/  IMAD.X R6, R0, 0x1, R61, P0 ;  /* 0x0000000100067824 */ /* 0x002fe200000e063d */
[----:B---3--:R-:W-:-:S05]  /*d2c0*/  IADD3 R5, P1, R49, c[0x0][0x168], RZ ;  /* 0x00005a0031057a10 */ /* 0x008fca0007f3e0ff */
[----:B------:R1:W-:Y:S02]  /*d2d0*/  STL [R1+0x90c], R5 ;  /* 0x00090c0501007387 */ /* 0x0003e40000100800 */
[----:B-1----:R-:W-:-:S05]  /*d2e0*/  IMAD.X R5, R31, 0x1, R63, P6 ;  /* 0x000000011f057824 */ /* 0x002fca00030e063f */
[----:B------:R1:W-:Y:S04]  /*d2f0*/  STL [R1+0xa54], R5 ;  /* 0x000a540501007387 */ /* 0x0003e80000100800 */
[----:B------:R-:W3:Y:S01]  /*d300*/  LDL.LU R61, [R1+0xe58] ;  /* 0x000e5800013d7983 */ /* 0x000ee20000300800 */
[----:B--2---:R-:W-:Y:S01]  /*d310*/  IADD3 R4, P5, R50, c[0x0][0x168], RZ ;  /* 0x00005a0032047a10 */ /* 0x004fe20007fbe0ff */
[----:B-1----:R-:W-:-:S04]  /*d320*/  IMAD.X R5, R0, 0x1, R55, P4 ;  /* 0x0000000100057824 */ /* 0x002fc800020e0637 */
[----:B------:R1:W-:Y:S04]  /*d330*/  STL [R1+0x914], R4 ;  /* 0x0009140401007387 */ /* 0x0003e80000100800 */
[----:B------:R2:W-:Y:S04]  /*d340*/  STL [R1+0xa50], R6 ;  /* 0x000a500601007387 */ /* 0x0005e80000100800 */
[----:B------:R-:W3:Y:S01]  /*d350*/  LDL.LU R55, [R1+0xe54] ;  /* 0x000e540001377983 */ /* 0x000ee20000300800 */
[----:B-1----:R-:W-:Y:S01]  /*d360*/  IADD3 R4, P0, R51, c[0x0][0x168], RZ ;  /* 0x00005a0033047a10 */ /* 0x002fe20007f1e0ff */
[----:B--2---:R-:W-:-:S04]  /*d370*/  IMAD.X R6, R0, 0x1, R59, P3 ;  /* 0x0000000100067824 */ /* 0x004fc800018e063b */
[----:B------:R1:W-:Y:S04]  /*d380*/  STL [R1+0x91c], R4 ;  /* 0x00091c0401007387 */ /* 0x0003e80000100800 */
[----:B------:R-:W-:Y:S04]  /*d390*/  STL [R1+0xa4c], R5 ;  /* 0x000a4c0501007387 */ /* 0x000fe80000100800 */
[----:B------:R-:W2:Y:S01]  /*d3a0*/  LDL.LU R59, [R1+0xe50] ;  /* 0x000e5000013b7983 */ /* 0x000ea20000300800 */
[----:B-1----:R-:W-:-:S05]  /*d3b0*/  IADD3 R4, P4, R52, c[0x0][0x168], RZ ;  /* 0x00005a0034047a10 */ /* 0x002fca0007f9e0ff */
[----:B------:R1:W-:Y:S04]  /*d3c0*/  STL [R1+0x924], R4 ;  /* 0x0009240401007387 */ /* 0x0003e80000100800 */
[----:B------:R-:W-:Y:S01]  /*d3d0*/  STL [R1+0xa48], R6 ;  /* 0x000a480601007387 */ /* 0x000fe20000100800 */
[----:B-1----:R-:W-:-:S03]  /*d3e0*/  IMAD.X R4, R0, 0x1, R63, P2 ;  /* 0x0000000100047824 */ /* 0x002fc600010e063f */
[----:B------:R-:W4:Y:S01]  /*d3f0*/  LDL.LU R63, [R1+0xe4c] ;  /* 0x000e4c00013f7983 */ /* 0x000f220000300800 */
[----:B------:R-:W-:Y:S02]  /*d400*/  IADD3 R5, P3, R53, c[0x0][0x168], RZ ;  /* 0x00005a0035057a10 */ /* 0x000fe40007f7e0ff */
[----:B------:R-:W-:-:S03]  /*d410*/  IADD3 R0, P2, R54, c[0x0][0x168], RZ ;  /* 0x00005a0036007a10 */ /* 0x000fc60007f5e0ff */
[----:B------:R3:W-:Y:S04]  /*d420*/  STL [R1+0x92c], R5 ;  /* 0x00092c0501007387 */ /* 0x0007e80000100800 */
[----:B------:R1:W-:Y:S04]  /*d430*/  STL [R1+0xa44], R4 ;  /* 0x000a440401007387 */ /* 0x0003e80000100800 */
[----:B------:R2:W-:Y:S01]  /*d440*/  STL [R1+0x934], R0 ;  /* 0x0009340001007387 */ /* 0x0005e20000100800 */
[----:B---3--:R-:W-:Y:S02]  /*d450*/  IADD3.X R5, R55, c[0x0][0x16c], RZ, P1, !PT ;  /* 0x00005b0037057a10 */ /* 0x008fe40000ffe4ff */
[----:B-1----:R-:W-:-:S03]  /*d460*/  IADD3 R4, P1, R58, c[0x0][0x168], RZ ;  /* 0x00005a003a047a10 */ /* 0x002fc60007f3e0ff */
[----:B------:R1:W-:Y:S04]  /*d470*/  STL [R1+0x908], R5 ;  /* 0x0009080501007387 */ /* 0x0003e80000100800 */
[----:B------:R3:W-:Y:S01]  /*d480*/  STL [R1+0x93c], R4 ;  /* 0x00093c0401007387 */ /* 0x0007e20000100800 */
[----:B--2---:R-:W-:Y:S02]  /*d490*/  IADD3.X R0, R59, c[0x0][0x16c], RZ, P5, !PT ;  /* 0x00005b003b007a10 */ /* 0x004fe40002ffe4ff */
[----:B-1----:R-:W-:Y:S02]  /*d4a0*/  IADD3 R5, P5, R60, c[0x0][0x168], RZ ;  /* 0x00005a003c057a10 */ /* 0x002fe40007fbe0ff */
[----:B---3--:R-:W-:Y:S01]  /*d4b0*/  IADD3.X R4, R61, c[0x0][0x16c], RZ, P0, !PT ;  /* 0x00005b003d047a10 */ /* 0x008fe200007fe4ff */
[----:B------:R1:W-:Y:S04]  /*d4c0*/  STL [R1+0x910], R0 ;  /* 0x0009100001007387 */ /* 0x0003e80000100800 */
[----:B------:R4:W-:Y:S01]  /*d4d0*/  STL [R1+0x944], R5 ;  /* 0x0009440501007387 */ /* 0x0009e20000100800 */
[----:B-1----:R-:W-:-:S03]  /*d4e0*/  IADD3 R0, P0, R62, c[0x0][0x168], RZ ;  /* 0x00005a003e007a10 */ /* 0x002fc60007f1e0ff */
[----:B------:R1:W-:Y:S01]  /*d4f0*/  STL [R1+0x918], R4 ;  /* 0x0009180401007387 */ /* 0x0003e20000100800 */
[----:B----4-:R-:W-:-:S03]  /*d500*/  IADD3.X R5, R63, c[0x0][0x16c], RZ, P4, !PT ;  /* 0x00005b003f057a10 */ /* 0x010fc600027fe4ff */
[----:B------:R2:W-:Y:S01]  /*d510*/  STL [R1+0x94c], R0 ;  /* 0x00094c0001007387 */ /* 0x0005e20000100800 */
[----:B-1----:R-:W-:-:S03]  /*d520*/  IADD3 R4, P4, R92, c[0x0][0x168], RZ ;  /* 0x00005a005c047a10 */ /* 0x002fc60007f9e0ff */
[----:B------:R1:W-:Y:S01]  /*d530*/  STL [R1+0x920], R5 ;  /* 0x0009200501007387 */ /* 0x0003e20000100800 */
[----:B--2---:R-:W-:-:S03]  /*d540*/  IADD3.X R0, R93, c[0x0][0x16c], RZ, P3, !PT ;  /* 0x00005b005d007a10 */ /* 0x004fc60001ffe4ff */
        /* <DEDUP_REMOVED lines=28> */
[----:B------:R2:W-:Y:S04]  /*d710*/  STL [R1+0x98c], R5 ;  /* 0x00098c0501007387 */ /* 0x0005e80000100800 */
[----:B------:R-:W3:Y:S01]  /*d720*/  LDL.LU R10, [R1] ;  /* 0x00000000010a7983 */ /* 0x000ee20000300800 */
[----:B-1----:R-:W-:-:S03]  /*d730*/  IADD3 R0, P2, R188, c[0x0][0x168], RZ ;  /* 0x00005a00bc007a10 */ /* 0x002fc60007f5e0ff */
[----:B------:R1:W-:Y:S04]  /*d740*/  STL [R1+0x960], R4 ;  /* 0x0009600401007387 */ /* 0x0003e80000100800 */
[----:B------:R-:W4:Y:S04]  /*d750*/  LDL.LU R9, [R1+0x4] ;  /* 0x0000040001097983 */ /* 0x000f280000300800 */
[----:B------:R1:W-:Y:S04]  /*d760*/  STL [R1+0x994], R0 ;  /* 0x0009940001007387 */ /* 0x0003e80000100800 */
[----:B------:R-:W4:Y:S04]  /*d770*/  LDL.LU R8, [R1+0x8] ;  /* 0x0000080001087983 */ /* 0x000f280000300800 */
[----:B------:R-:W4:Y:S04]  /*d780*/  LDL.LU R7, [R1+0xc] ;  /* 0x00000c0001077983 */ /* 0x000f280000300800 */
[----:B------:R-:W4:Y:S04]  /*d790*/  LDL.LU R6, [R1+0x70] ;  /* 0x0000700001067983 */ /* 0x000f280000300800 */
[----:B--2---:R-:W2:Y:S04]  /*d7a0*/  LDL.LU R5, [R1+0x74] ;  /* 0x0000740001057983 */ /* 0x004ea80000300800 */
[----:B-1----:R-:W2:Y:S04]  /*d7b0*/  LDL.LU R4, [R1+0x78] ;  /* 0x0000780001047983 */ /* 0x002ea80000300800 */
[----:B------:R-:W2:Y:S01]  /*d7c0*/  LDL.LU R0, [R1+0x7c] ;  /* 0x00007c0001007983 */ /* 0x000ea20000300800 */
[----:B------:R-:W-:-:S02]  /*d7d0*/  IADD3.X R13, R189, c[0x0][0x16c], RZ, P1, !PT ;  /* 0x00005b00bd0d7a10 */ /* 0x000fc40000ffe4ff */
[----:B------:R-:W-:Y:S02]  /*d7e0*/  IADD3 R12, P1, R190, c[0x0][0x168], RZ ;  /* 0x00005a00be0c7a10 */ /* 0x000fe40007f3e0ff */
[----:B------:R-:W-:Y:S01]  /*d7f0*/  IADD3.X R11, R191, c[0x0][0x16c], RZ, P5, !PT ;  /* 0x00005b00bf0b7a10 */ /* 0x000fe20002ffe4ff */
[----:B------:R1:W-:Y:S04]  /*d800*/  STL [R1+0x968], R13 ;  /* 0x0009680d01007387 */ /* 0x0003e80000100800 */
[----:B------:R1:W-:Y:S04]  /*d810*/  STL [R1+0x99c], R12 ;  /* 0x00099c0c01007387 */ /* 0x0003e80000100800 */
[----:B------:R1:W-:Y:S02]  /*d820*/  STL [R1+0x970], R11 ;  /* 0x0009700b01007387 */ /* 0x0003e40000100800 */
[----:B-1----:R-:W-:-:S02]  /*d830*/  IADD3 R13, P5, R196, c[0x0][0x168], RZ ;  /* 0x00005a00c40d7a10 */ /* 0x002fc40007fbe0ff */
[----:B------:R-:W-:-:S03]  /*d840*/  IADD3.X R12, R197, c[0x0][0x16c], RZ, P0, !PT ;  /* 0x00005b00c50c7a10 */ /* 0x000fc600007fe4ff */
[----:B------:R1:W-:Y:S01]  /*d850*/  STL [R1+0x9a4], R13 ;  /* 0x0009a40d01007387 */ /* 0x0003e20000100800 */
[----:B------:R-:W-:-:S03]  /*d860*/  IADD3 R11, P0, R198, c[0x0][0x168], RZ ;  /* 0x00005a00c60b7a10 */ /* 0x000fc60007f1e0ff */
[----:B------:R1:W-:Y:S04]  /*d870*/  STL [R1+0x978], R12 ;  /* 0x0009780c01007387 */ /* 0x0003e80000100800 */
[----:B------:R1:W-:Y:S02]  /*d880*/  STL [R1+0x9ac], R11 ;  /* 0x0009ac0b01007387 */ /* 0x0003e40000100800 */
[----:B-1----:R-:W-:Y:S02]  /*d890*/  IADD3.X R13, R199, c[0x0][0x16c], RZ, P4, !PT ;  /* 0x00005b00c70d7a10 */ /* 0x002fe400027fe4ff */
[----:B------:R-:W-:-:S03]  /*d8a0*/  IADD3 R12, P4, R204, c[0x0][0x168], RZ ;  /* 0x00005a00cc0c7a10 */ /* 0x000fc60007f9e0ff */
[----:B------:R1:W-:Y:S01]  /*d8b0*/  STL [R1+0x980], R13 ;  /* 0x0009800d01007387 */ /* 0x0003e20000100800 */
[----:B------:R-:W-:-:S03]  /*d8c0*/  IADD3.X R11, R205, c[0x0][0x16c], RZ, P3, !PT ;  /* 0x00005b00cd0b7a10 */ /* 0x000fc60001ffe4ff */
[----:B------:R1:W-:Y:S04]  /*d8d0*/  STL [R1+0x9b4], R12 ;  /* 0x0009b40c01007387 */ /* 0x0003e80000100800 */
[----:B------:R1:W-:Y:S02]  /*d8e0*/  STL [R1+0x988], R11 ;  /* 0x0009880b01007387 */ /* 0x0003e40000100800 */
[----:B-1----:R-:W-:Y:S02]  /*d8f0*/  IADD3 R13, P3, R206, c[0x0][0x168], RZ ;  /* 0x00005a00ce0d7a10 */ /* 0x002fe40007f7e0ff */
        /* <DEDUP_REMOVED lines=22> */
[----:B------:R3:W-:Y:S01]  /*da60*/  STL [R1+0x9b8], R11 ;  /* 0x0009b80b01007387 */ /* 0x0007e20000100800 */
[----:B-1----:R-:W-:Y:S02]  /*da70*/  IADD3 R13, P3, R238, c[0x0][0x168], RZ ;  /* 0x00005a00ee0d7a10 */ /* 0x002fe40007f7e0ff */
[----:B------:R-:W-:-:S03]  /*da80*/  IADD3.X R12, R239, c[0x0][0x16c], RZ, P2, !PT ;  /* 0x00005b00ef0c7a10 */ /* 0x000fc600017fe4ff */
[----:B------:R-:W-:Y:S04]  /*da90*/  STL [R1+0x9ec], R13 ;  /* 0x0009ec0d01007387 */ /* 0x000fe80000100800 */
[----:B------:R-:W-:Y:S01]  /*daa0*/  STL [R1+0x9c0], R12 ;  /* 0x0009c00c01007387 */ /* 0x000fe20000100800 */
[----:B---3--:R-:W-:Y:S02]  /*dab0*/  IADD3 R11, P2, R10, c[0x0][0x168], RZ ;  /* 0x00005a000a0b7a10 */ /* 0x008fe40007f5e0ff */
[----:B----4-:R-:W-:-:S03]  /*dac0*/  IADD3.X R10, R9, c[0x0][0x16c], RZ, P1, !PT ;  /* 0x00005b00090a7a10 */ /* 0x010fc60000ffe4ff */
[----:B------:R-:W-:Y:S01]  /*dad0*/  STL [R1+0x9f4], R11 ;  /* 0x0009f40b01007387 */ /* 0x000fe20000100800 */
[----:B------:R-:W-:-:S03]  /*dae0*/  IADD3 R9, P1, R8, c[0x0][0x168], RZ ;  /* 0x00005a0008097a10 */ /* 0x000fc60007f3e0ff */
[----:B------:R-:W-:Y:S01]  /*daf0*/  STL [R1+0x9c8], R10 ;  /* 0x0009c80a01007387 */ /* 0x000fe20000100800 */
[----:B------:R-:W-:-:S03]  /*db00*/  IADD3.X R8, R7, c[0x0][0x16c], RZ, P5, !PT ;  /* 0x00005b0007087a10 */ /* 0x000fc60002ffe4ff */
[----:B------:R-:W-:Y:S01]  /*db10*/  STL [R1+0x9fc], R9 ;  /* 0x0009fc0901007387 */ /* 0x000fe20000100800 */
[----:B------:R-:W-:-:S03]  /*db20*/  IADD3 R7, P5, R6, c[0x0][0x168], RZ ;  /* 0x00005a0006077a10 */ /* 0x000fc60007fbe0ff */
[----:B------:R-:W-:Y:S01]  /*db30*/  STL [R1+0x9d0], R8 ;  /* 0x0009d00801007387 */ /* 0x000fe20000100800 */
[----:B--2---:R-:W-:-:S03]  /*db40*/  IADD3.X R6, R5, c[0x0][0x16c], RZ, P0, !PT ;  /* 0x00005b0005067a10 */ /* 0x004fc600007fe4ff */
[----:B------:R-:W-:Y:S01]  /*db50*/  STL [R1+0xa04], R7 ;  /* 0x000a040701007387 */ /* 0x000fe20000100800 */
[----:B------:R-:W-:-:S03]  /*db60*/  IADD3.X R5, R4, c[0x0][0x16c], RZ, P4, !PT ;  /* 0x00005b0004057a10 */ /* 0x000fc600027fe4ff */
[----:B------:R-:W-:Y:S01]  /*db70*/  STL [R1+0x9d8], R6 ;  /* 0x0009d80601007387 */ /* 0x000fe20000100800 */
[----:B------:R-:W-:-:S03]  /*db80*/  IADD3.X R4, R246, c[0x0][0x16c], RZ, P2, !PT ;  /* 0x00005b00f6047a10 */ /* 0x000fc600017fe4ff */
[----:B------:R-:W-:Y:S04]  /*db90*/  STL [R1+0x9e0], R5 ;  /* 0x0009e00501007387 */ /* 0x000fe80000100800 */
[----:B------:R-:W2:Y:S01]  /*dba0*/  LDL.LU R246, [R1+0xe48] ;  /* 0x000e480001f67983 */ /* 0x000ea20000300800 */
[----:B------:R-:W-:-:S05]  /*dbb0*/  IADD3.X R0, R0, c[0x0][0x16c], RZ, P3, !PT ;  /* 0x00005b0000007a10 */ /* 0x000fca0001ffe4ff */
[----:B------:R1:W-:Y:S02]  /*dbc0*/  STL [R1+0x9e8], R0 ;  /* 0x0009e80001007387 */ /* 0x0003e40000100800 */
[----:B-1----:R-:W-:Y:S02]  /*dbd0*/  IADD3.X R0, R247, c[0x0][0x16c], RZ, P1, !PT ;  /* 0x00005b00f7007a10 */ /* 0x002fe40000ffe4ff */
[----:B------:R1:W5:Y:S04]  /*dbe0*/  LDL.LU R247, [R1+0xe44] ;  /* 0x000e440001f77983 */ /* 0x0003680000300800 */
[----:B------:R3:W-:Y:S02]  /*dbf0*/  STL [R1+0x9f0], R4 ;  /* 0x0009f00401007387 */ /* 0x0007e40000100800 */
[----:B---3--:R-:W-:-:S02]  /*dc00*/  IADD3.X R4, R252, c[0x0][0x16c], RZ, P5, !PT ;  /* 0x00005b00fc047a10 */ /* 0x008fc40002ffe4ff */
[----:B------:R1:W5:Y:S04]  /*dc10*/  LDL.LU R252, [R1+0xe40] ;  /* 0x000e400001fc7983 */ /* 0x0003680000300800 */
[----:B------:R3:W-:Y:S04]  /*dc20*/  STL [R1+0x9f8], R0 ;  /* 0x0009f80001007387 */ /* 0x0007e80000100800 */
[----:B---3--:R-:W3:Y:S04]  /*dc30*/  LDL R0, [R1+0xa40] ;  /* 0x000a400001007983 */ /* 0x008ee80000100800 */
[----:B------:R4:W-:Y:S04]  /*dc40*/  STL [R1+0xa00], R4 ;  /* 0x000a000401007387 */ /* 0x0009e80000100800 */
[----:B------:R1:W-:Y:S04]  /*dc50*/  STL [R1+0x1d0], RZ ;  /* 0x0001d0ff01007387 */ /* 0x0003e80000100800 */
[----:B------:R1:W-:Y:S04]  /*dc60*/  STL [R1+0x1d4], RZ ;  /* 0x0001d4ff01007387 */ /* 0x0003e80000100800 */
[----:B------:R1:W-:Y:S04]  /*dc70*/  STL [R1+0x1d8], RZ ;  /* 0x0001d8ff01007387 */ /* 0x0003e80000100800 */
[----:B------:R1:W-:Y:S01]  /*dc80*/  STL [R1+0x1dc], RZ ;  /* 0x0001dcff01007387 */ /* 0x0003e20000100800 */
[----:B------:R-:W-:-:S03]  /*dc90*/  SHF.R.S32.HI R2, RZ, 0x5, R48 ;  /* 0x00000005ff027819 */ /* 0x000fc60000011430 */
[----:B------:R1:W-:Y:S04]  /*dca0*/  STL [R1+0x1c0], RZ ;  /* 0x0001c0ff01007387 */ /* 0x0003e80000100800 */
[----:B------:R1:W-:Y:S04]  /*dcb0*/  STL [R1+0x1c4], RZ ;  /* 0x0001c4ff01007387 */ /* 0x0003e80000100800 */
[----:B------:R1:W-:Y:S04]  /*dcc0*/  STL [R1+0x1c8], RZ ;  /* 0x0001c8ff01007387 */ /* 0x0003e80000100800 */
[----:B------:R1:W-:Y:S01]  /*dcd0*/  STL [R1+0x1cc], RZ ;  /* 0x0001ccff01007387 */ /* 0x0003e20000100800 */
[----:B----4-:R-:W-:-:S03]  /*dce0*/  IADD3 R4, R2, -0x2, RZ ;  /* 0xfffffffe02047810 */ /* 0x010fc60007ffe0ff */
        /* <DEDUP_REMOVED lines=104> */
[----:B------:R-:W-:-:S02]  /*e370*/  USHF.L.U32 UR10, UR4, 0x2, URZ ;  /* 0x00000002040a7899 */ /* 0x000fc4000800063f */
[----:B------:R-:W-:Y:S02]  /*e380*/  USHF.L.U64.HI UR6, UR4, 0x2, UR6 ;  /* 0x0000000204067899 */ /* 0x000fe40008010206 */
[----:B------:R-:W-:Y:S02]  /*e390*/  UMOV UR5, 0x1 ;  /* 0x0000000100057882 */ /* 0x000fe40000000000 */
[----:B------:R-:W-:Y:S01]  /*e3a0*/  UMOV UR4, 0xffffffff ;  /* 0xffffffff00047882 */ /* 0x000fe20000000000 */
[----:B--2---:R-:W-:Y:S02]  /*e3b0*/  LOP3.LUT R2, R246, 0x20, RZ, 0x3c, !PT ;  /* 0x00000020f6027812 */ /* 0x004fe400078e3cff */
[----:B------:R1:W5:Y:S04]  /*e3c0*/  LDL.LU R246, [R1+0xe3c] ;  /* 0x000e3c0001f67983 */ /* 0x0003680000300800 */
[----:B------:R1:W-:Y:S02]  /*e3d0*/  STL [R1+0xe34], R2 ;  /* 0x000e340201007387 */ /* 0x0003e40000100800 */
[----:B-1-3--:R-:W-:-:S02]  /*e3e0*/  LOP3.LUT R0, R0, 0x40, RZ, 0x3c, !PT ;  /* 0x0000004000007812 */ /* 0x00afc400078e3cff */
.L_x_1:
[----:B------:R-:W2:Y:S04]  /*e3f0*/  LDL R5, [R1+0xa34] ;  /* 0x000a340001057983 */ /* 0x000ea80000100800 */
[----:B------:R-:W3:Y:S01]  /*e400*/  LDL R6, [R1+0xe34] ;  /* 0x000e340001067983 */ /* 0x000ee20000100800 */
[----:B------:R-:W-:Y:S01]  /*e410*/  UIADD3 UR4, UR4, 0x1, URZ ;  /* 0x0000000104047890 */ /* 0x000fe2000fffe03f */
[----:B------:R-:W-:-:S04]  /*e420*/  DEPBAR.LE SB0, 0x2 ;  /* 0x000080800000791a */ /* 0x000fc80000000000 */
[----:B------:R-:W-:Y:S01]  /*e430*/  STL.64 [R1+0x11f8], R242 ;  /* 0x0011f8f201007387 */ /* 0x000fe20000100a00 */
[----:B------:R-:W-:-:S03]  /*e440*/  UISETP.GT.AND UP0, UPT, UR4, 0x1, UPT ;  /* 0x000000010400788c */ /* 0x000fc6000bf04270 */
[----:B------:R1:W-:Y:S01]  /*e450*/  STL.64 [R1+0x11f0], R240 ;  /* 0x0011f0f001007387 */ /* 0x0003e20000100a00 */
[----:B------:R-:W-:-:S03]  /*e460*/  USEL UR4, UR4, URZ, !UP0 ;  /* 0x0000003f04047287 */ /* 0x000fc6000c000000 */
[----:B------:R-:W-:Y:S03]  /*e470*/  STL.64 [R1+0x11e8], R126 ;  /* 0x0011e87e01007387 */ /* 0x000fe60000100a00 */
[----:B------:R-:W-:Y:S01]  /*e480*/  IMAD.U32 R0, RZ, RZ, UR4 ;  /* 0x00000004ff007e24 */ /* 0x000fe2000f8e00ff */
[----:B------:R4:W-:Y:S01]  /*e490*/  STL.64 [R1+0x11e0], R124 ;  /* 0x0011e07c01007387 */ /* 0x0009e20000100a00 */
[----:B------:R-:W-:Y:S02]  /*e4a0*/  IMAD.U32 R2, RZ, RZ, UR4 ;  /* 0x00000004ff027e24 */ /* 0x000fe4000f8e00ff */
[----:B------:R-:W-:Y:S01]  /*e4b0*/  IMAD.U32 R196, RZ, RZ, UR4 ;  /* 0x00000004ffc47e24 */ /* 0x000fe2000f8e00ff */
[----:B------:R-:W-:Y:S04]  /*e4c0*/  STL.64 [R1+0x11d8], R214 ;  /* 0x0011d8d601007387 */ /* 0x000fe80000100a00 */
[----:B------:R1:W-:Y:S04]  /*e4d0*/  STL.64 [R1+0x11d0], R212 ;  /* 0x0011d0d401007387 */ /* 0x0003e80000100a00 */
[----:B------:R-:W-:Y:S04]  /*e4e0*/  STL [R1+0xe94], R245 ;  /* 0x000e94f501007387 */ /* 0x000fe80000100800 */
[----:B------:R-:W-:Y:S04]  /*e4f0*/  STL [R1+0xe90], R3 ;  /* 0x000e900301007387 */ /* 0x000fe80000100800 */
[----:B------:R1:W-:Y:S04]  /*e500*/  STL [R1+0xe8c], R244 ;  /* 0x000e8cf401007387 */ /* 0x0003e80000100800 */
[----:B-----5:R-:W-:Y:S04]  /*e510*/  STL [R1+0xe88], R246 ;  /* 0x000e88f601007387 */ /* 0x020fe80000100800 */
[----:B------:R4:W-:Y:S04]  /*e520*/  STL [R1+0xe84], R247 ;  /* 0x000e84f701007387 */ /* 0x0009e80000100800 */
[----:B------:R-:W-:Y:S04]  /*e530*/  STL [R1+0xe3c], R252 ;  /* 0x000e3cfc01007387 */ /* 0x000fe80000100800 */
[----:B-1----:R-:W3:Y:S04]  /*e540*/  LDL.LU.64 R240, [R1+0x3c0] ;  /* 0x0003c00001f07983 */ /* 0x002ee80000300a00 */
[----:B------:R-:W3:Y:S04]  /*e550*/  LDL.LU.64 R242, [R1+0x3c8] ;  /* 0x0003c80001f27983 */ /* 0x000ee80000300a00 */
[----:B----4-:R-:W4:Y:S04]  /*e560*/  LDL.LU.64 R124, [R1+0x110] ;  /* 0x00011000017c7983 */ /* 0x010f280000300a00 */
[----:B------:R-:W4:Y:S04]  /*e570*/  LDL.LU.64 R126, [R1+0x118] ;  /* 0x00011800017e7983 */ /* 0x000f280000300a00 */
[----:B------:R-:W4:Y:S04]  /*e580*/  LDL.LU.64 R212, [R1+0x60] ;  /* 0x0000600001d47983 */ /* 0x000f280000300a00 */
[----:B------:R-:W4:Y:S04]  /*e590*/  LDL.LU.64 R214, [R1+0x68] ;  /* 0x0000680001d67983 */ /* 0x000f280000300a00 */
[----:B------:R-:W1:Y:S04]  /*e5a0*/  S2R R4, SR_TID.X ;  /* 0x0000000000047919 */ /* 0x000e680000002100 */
[----:B------:R-:W4:Y:S04]  /*e5b0*/  LDL.LU.64 R244, [R1+0x20] ;  /* 0x0000200001f47983 */ /* 0x000f280000300a00 */
[----:B------:R-:W4:Y:S04]  /*e5c0*/  LDL.LU.64 R246, [R1+0x28] ;  /* 0x0000280001f67983 */ /* 0x000f280000300a00 */
[----:B------:R-:W-:Y:S01]  /*e5d0*/  BAR.SYNC.DEFER_BLOCKING 0x0 ;  /* 0x0000000000007b1d */ /* 0x000fe20000010000 */
[----:B--2---:R-:W-:-:S02]  /*e5e0*/  IMAD R0, R0, 0x10000, R5 ;  /* 0x0001000000007824 */ /* 0x004fc400078e0205 */
[C---:B-1----:R-:W-:Y:S01]  /*e5f0*/  IMAD.SHL.U32 R5, R4.reuse, 0x2, RZ ;  /* 0x0000000204057824 */ /* 0x042fe200078e00ff */
[----:B------:R-:W-:Y:S01]  /*e600*/  LOP3.LUT R4, R4, 0x7, RZ, 0xc0, !PT ;  /* 0x0000000704047812 */ /* 0x000fe200078ec0ff */
[----:B---3--:R-:W-:Y:S01]  /*e610*/  IMAD R2, R2, 0x10000, R6 ;  /* 0x0001000002027824 */ /* 0x008fe200078e0206 */
[----:B------:R-:W-:Y:S03]  /*e620*/  LDS R172, [R0] ;  /* 0x0000000000ac7984 */ /* 0x000fe60000000800 */
[----:B------:R-:W-:Y:S01]  /*e630*/  IMAD R4, R4, 0x90, RZ ;  /* 0x0000009004047824 */ /* 0x000fe200078e02ff */
[----:B------:R-:W-:Y:S04]  /*e640*/  LDS R174, [R0+0x2000] ;  /* 0x0020000000ae7984 */ /* 0x000fe80000000800 */
[----:B------:R-:W-:Y:S01]  /*e650*/  LOP3.LUT R4, R4, 0x30, R5, 0x78, !PT ;  /* 0x0000003004047812 */ /* 0x000fe200078e7805 */
[----:B------:R-:W-:Y:S04]  /*e660*/  LDS R173, [R2] ;  /* 0x0000000002ad7984 */ /* 0x000fe80000000800 */
[----:B------:R-:W-:Y:S01]  /*e670*/  IMAD R196, R196, 0x4000, R4 ;  /* 0x00004000c4c47824 */ /* 0x000fe200078e0204 */
[----:B------:R-:W-:Y:S04]  /*e680*/  LDS R175, [R2+0x2000] ;  /* 0x0020000002af7984 */ /* 0x000fe80000000800 */
[----:B------:R-:W1:Y:S04]  /*e690*/  LDSM.16.M88.4 R12, [R196+0x20000] ;  /* 0x02000000c40c783b */ /* 0x000e680000000200 */
[----:B------:R-:W-:Y:S04]  /*e6a0*/  LDS R188, [R0+0x100] ;  /* 0x0001000000bc7984 */ /* 0x000fe80000000800 */
[----:B------:R-:W-:Y:S04]  /*e6b0*/  LDS R190, [R0+0x2100] ;  /* 0x0021000000be7984 */ /* 0x000fe80000000800 */
[----:B------:R-:W-:Y:S04]  /*e6c0*/  LDS R189, [R2+0x100] ;  /* 0x0001000002bd7984 */ /* 0x000fe80000000800 */
[----:B------:R-:W4:Y:S04]  /*e6d0*/  LDS R191, [R2+0x2100] ;  /* 0x0021000002bf7984 */ /* 0x000f280000000800 */
[----:B------:R-:W-:Y:S04]  /*e6e0*/  LDS R204, [R0+0x200] ;  /* 0x0002000000cc7984 */ /* 0x000fe80000000800 */
[----:B------:R-:W-:Y:S04]  /*e6f0*/  LDS R206, [R0+0x2200] ;  /* 0x0022000000ce7984 */ /* 0x000fe80000000800 */
[----:B------:R-:W-:Y:S04]  /*e700*/  LDS R205, [R2+0x200] ;  /* 0x0002000002cd7984 */ /* 0x000fe80000000800 */
[----:B------:R-:W2:Y:S04]  /*e710*/  LDS R207, [R2+0x2200] ;  /* 0x0022000002cf7984 */ /* 0x000ea80000000800 */
[----:B------:R-:W-:Y:S04]  /*e720*/  LDS R220, [R0+0x300] ;  /* 0x0003000000dc7984 */ /* 0x000fe80000000800 */
[----:B------:R-:W-:Y:S04]  /*e730*/  LDS R222, [R0+0x2300] ;  /* 0x0023000000de7984 */ /* 0x000fe80000000800 */
[----:B------:R-:W-:Y:S04]  /*e740*/  LDS R221, [R2+0x300] ;  /* 0x0003000002dd7984 */ /* 0x000fe80000000800 */
[----:B------:R-:W3:Y:S04]  /*e750*/  LDS R223, [R2+0x2300] ;  /* 0x0023000002df7984 */ /* 0x000ee80000000800 */
[----:B------:R-:W-:Y:S04]  /*e760*/  LDS R236, [R0+0x400] ;  /* 0x0004000000ec7984 */ /* 0x000fe80000000800 */
[----:B------:R-:W-:Y:S04]  /*e770*/  LDS R238, [R0+0x2400] ;  /* 0x0024000000ee7984 */ /* 0x000fe80000000800 */
[----:B------:R-:W-:Y:S04]  /*e780*/  LDS R237, [R2+0x400] ;  /* 0x0004000002ed7984 */ /* 0x000fe80000000800 */
[----:B------:R-:W2:Y:S04]  /*e790*/  LDS R239, [R2+0x2400] ;  /* 0x0024000002ef7984 */ /* 0x000ea80000000800 */
[----:B------:R-:W3:Y:S04]  /*e7a0*/  LDSM.16.M88.4 R20, [R196+0x20400] ;  /* 0x02040000c414783b */ /* 0x000ee80000000200 */
[----:B------:R-:W3:Y:S01]  /*e7b0*/  LDSM.16.M88.4 R24, [R196+0x20800] ;  /* 0x02080000c418783b */ /* 0x000ee20000000200 */
[-C--:B-1----:R-:W-:Y:S03]  /*e7c0*/  HMMA.1688.F32.TF32 R240, R172, R12.reuse, R240 ;  /* 0x0000000cacf0723c */ /* 0x082fe600000810f0 */
[----:B------:R-:W-:Y:S04]  /*e7d0*/  LDS R4, [R0+0x500] ;  /* 0x0005000000047984 */ /* 0x000fe80000000800 */
[----:B------:R-:W-:Y:S01]  /*e7e0*/  LDS R6, [R0+0x2500] ;  /* 0x0025000000067984 */ /* 0x000fe20000000800 */
[-C--:B----4-:R-:W-:Y:S03]  /*e7f0*/  HMMA.1688.F32.TF32 R124, R188, R12.reuse, R124 ;  /* 0x0000000cbc7c723c */ /* 0x090fe6000008107c */
[----:B------:R-:W-:Y:S04]  /*e800*/  LDS R5, [R2+0x500] ;  /* 0x0005000002057984 */ /* 0x000fe80000000800 */
[----:B------:R-:W1:Y:S04]  /*e810*/  LDS R7, [R2+0x2500] ;  /* 0x0025000002077984 */ /* 0x000e680000000800 */
[----:B------:R-:W-:Y:S04]  /*e820*/  LDS R8, [R0+0x600] ;  /* 0x0006000000087984 */ /* 0x000fe80000000800 */
[----:B------:R-:W-:Y:S04]  /*e830*/  LDS R10, [R0+0x2600] ;  /* 0x00260000000a7984 */ /* 0x000fe80000000800 */
[----:B------:R-:W-:Y:S04]  /*e840*/  LDS R9, [R2+0x600] ;  /* 0x0006000002097984 */ /* 0x000fe80000000800 */
[----:B------:R-:W4:Y:S01]  /*e850*/  LDS R11, [R2+0x2600] ;  /* 0x00260000020b7984 */ /* 0x000f220000000800 */
[-C--:B--2---:R-:W-:Y:S03]  /*e860*/  HMMA.1688.F32.TF32 R212, R204, R12.reuse, R212 ;  /* 0x0000000cccd4723c */ /* 0x084fe600000810d4 */
[----:B------:R-:W-:Y:S04]  /*e870*/  LDS R16, [R0+0x700] ;  /* 0x0007000000107984 */ /* 0x000fe80000000800 */
[----:B------:R-:W-:Y:S01]  /*e880*/  LDS R18, [R0+0x2700] ;  /* 0x0027000000127984 */ /* 0x000fe20000000800 */
[-C--:B---3--:R-:W-:Y:S03]  /*e890*/  HMMA.1688.F32.TF32 R192, R220, R12.reuse, R192 ;  /* 0x0000000cdcc0723c */ /* 0x088fe600000810c0 */
[----:B------:R-:W-:Y:S04]  /*e8a0*/  STL [R1+0x1184], R15 ;  /* 0x0011840f01007387 */ /* 0x000fe80000100800 */
[----:B------:R-:W-:Y:S01]  /*e8b0*/  LDS R17, [R2+0x700] ;  /* 0x0007000002117984 */ /* 0x000fe20000000800 */
[-C--:B------:R-:W-:Y:S03]  /*e8c0*/  HMMA.1688.F32.TF32 R168, R236, R12.reuse, R168 ;  /* 0x0000000ceca8723c */ /* 0x080fe600000810a8 */
[----:B------:R-:W-:Y:S04]  /*e8d0*/  STL [R1+0x117c], R22 ;  /* 0x00117c1601007387 */ /* 0x000fe80000100800 */
[----:B------:R-:W-:Y:S04]  /*e8e0*/  STL [R1+0x1178], R23 ;  /* 0x0011781701007387 */ /* 0x000fe80000100800 */
[----:B------:R-:W-:Y:S04]  /*e8f0*/  STL [R1+0x1180], R27 ;  /* 0x0011801b01007387 */ /* 0x000fe80000100800 */
[----:B------:R-:W-:Y:S04]  /*e900*/  STL.64 [R1+0x300], R240 ;  /* 0x000300f001007387 */ /* 0x000fe80000100a00 */
[----:B------:R2:W-:Y:S04]  /*e910*/  STL.64 [R1+0x308], R242 ;  /* 0x000308f201007387 */ /* 0x0005e80000100a00 */
[----:B------:R-:W3:Y:S04]  /*e920*/  LDS R19, [R2+0x2700] ;  /* 0x0027000002137984 */ /* 0x000ee80000000800 */
[----:B------:R-:W1:Y:S04]  /*e930*/  LDSM.16.M88.4 R28, [R196+0x20c00] ;  /* 0x020c0000c41c783b */ /* 0x000e680000000200 */
[----:B--2---:R-:W2:Y:S04]  /*e940*/  LDL.LU.64 R242, [R1+0x11f8] ;  /* 0x0011f80001f27983 */ /* 0x004ea80000300a00 */
[----:B------:R-:W2:Y:S04]  /*e950*/  LDL.LU.64 R240, [R1+0x11f0] ;  /* 0x0011f00001f07983 */ /* 0x000ea80000300a00 */
[----:B------:R-:W-:Y:S04]  /*e960*/  STL.64 [R1+0x2f0], R124 ;  /* 0x0002f07c01007387 */ /* 0x000fe80000100a00 */
[----:B------:R4:W-:Y:S04]  /*e970*/  STL.64 [R1+0x2f8], R126 ;  /* 0x0002f87e01007387 */ /* 0x0009e80000100a00 */
[----:B----4-:R-:W4:Y:S04]  /*e980*/  LDL.LU.64 R126, [R1+0x11e8] ;  /* 0x0011e800017e7983 */ /* 0x010f280000300a00 */
[----:B------:R-:W4:Y:S04]  /*e990*/  LDL.LU.64 R124, [R1+0x11e0] ;  /* 0x0011e000017c7983 */ /* 0x000f280000300a00 */
[----:B------:R-:W-:Y:S04]  /*e9a0*/  STL.64 [R1+0x340], R212 ;  /* 0x000340d401007387 */ /* 0x000fe80000100a00 */
[----:B------:R1:W-:Y:S04]  /*e9b0*/  STL.64 [R1+0x348], R214 ;  /* 0x000348d601007387 */ /* 0x0003e80000100a00 */
[----:B-1----:R-:W2:Y:S04]  /*e9c0*/  LDL.LU.64 R214, [R1+0x11d8] ;  /* 0x0011d80001d67983 */ /* 0x002ea80000300a00 */
[----:B------:R-:W2:Y:S04]  /*e9d0*/  LDL.LU.64 R212, [R1+0x11d0] ;  /* 0x0011d00001d47983 */ /* 0x000ea80000300a00 */
[----:B------:R1:W-:Y:S04]  /*e9e0*/  STL.64 [R1+0x400], R192 ;  /* 0x000400c001007387 */ /* 0x0003e80000100a00 */
[----:B------:R3:W-:Y:S04]  /*e9f0*/  STL.64 [R1+0x408], R194 ;  /* 0x000408c201007387 */ /* 0x0007e80000100a00 */
[----:B-1----:R-:W2:Y:S04]  /*ea00*/  LDL.LU.64 R192, [R1+0x220] ;  /* 0x0002200001c07983 */ /* 0x002ea80000300a00 */
[----:B---3--:R-:W2:Y:S04]  /*ea10*/  LDL.LU.64 R194, [R1+0x228] ;  /* 0x0002280001c27983 */ /* 0x008ea80000300a00 */
[----:B------:R-:W-:Y:S04]  /*ea20*/  STL.64 [R1+0x490], R168 ;  /* 0x000490a801007387 */ /* 0x000fe80000100a00 */
[----:B------:R1:W-:Y:S02]  /*ea30*/  STL.64 [R1+0x498], R170 ;  /* 0x000498aa01007387 */ /* 0x0003e40000100a00 */
[-C--:B-1----:R-:W-:Y:S08]  /*ea40*/  HMMA.1688.F32.TF32 R168, R4, R12.reuse, R152 ;  /* 0x0000000c04a8723c */ /* 0x082ff00000081098 */
[-C--:B------:R-:W-:Y:S08]  /*ea50*/  HMMA.1688.F32.TF32 R152, R8, R12.reuse, R136 ;  /* 0x0000000c0898723c */ /* 0x080ff00000081088 */
[----:B------:R-:W-:Y:S07]  /*ea60*/  HMMA.1688.F32.TF32 R136, R16, R12, R44 ;  /* 0x0000000c1088723c */ /* 0x000fee000008102c */
[----:B------:R1:W-:Y:S04]  /*ea70*/  STL.64 [R1+0x530], R168 ;  /* 0x000530a801007387 */ /* 0x0003e80000100a00 */
[----:B------:R3:W-:Y:S04]  /*ea80*/  STL.64 [R1+0x538], R170 ;  /* 0x000538aa01007387 */ /* 0x0007e80000100a00 */
[----:B------:R-:W4:Y:S04]  /*ea90*/  LDL.LU.64 R44, [R1+0x420] ;  /* 0x00042000012c7983 */ /* 0x000f280000300a00 */
[----:B------:R1:W-:Y:S04]  /*eaa0*/  STL.64 [R1+0x590], R152 ;  /* 0x0005909801007387 */ /* 0x0003e80000100a00 */
[----:B------:R1:W-:Y:S04]  /*eab0*/  STL.64 [R1+0x598], R154 ;  /* 0x0005989a01007387 */ /* 0x0003e80000100a00 */
[----:B------:R-:W4:Y:S04]  /*eac0*/  LDL.LU.64 R46, [R1+0x428] ;  /* 0x00042800012e7983 */ /* 0x000f280000300a00 */
[----:B------:R3:W-:Y:S04]  /*ead0*/  STL.64 [R1+0x680], R136 ;  /* 0x0006808801007387 */ /* 0x0007e80000100a00 */
[----:B------:R3:W-:Y:S04]  /*eae0*/  STL.64 [R1+0x688], R138 ;  /* 0x0006888a01007387 */ /* 0x0007e80000100a00 */
[----:B-1----:R-:W4:Y:S04]  /*eaf0*/  LDL.LU.64 R168, [R1+0x540] ;  /* 0x0005400001a87983 */ /* 0x002f280000300a00 */
[----:B---3--:R-:W3:Y:S04]  /*eb00*/  LDL.LU.64 R170, [R1+0x548] ;  /* 0x0005480001aa7983 */ /* 0x008ee80000300a00 */
[----:B------:R-:W3:Y:S04]  /*eb10*/  LDL.LU.64 R152, [R1+0x240] ;  /* 0x0002400001987983 */ /* 0x000ee80000300a00 */
[----:B------:R-:W3:Y:S04]  /*eb20*/  LDL.LU.64 R154, [R1+0x248] ;  /* 0x00024800019a7983 */ /* 0x000ee80000300a00 */
[----:B------:R-:W3:Y:S04]  /*eb30*/  LDL.LU.64 R136, [R1+0x10] ;  /* 0x0000100001887983 */ /* 0x000ee80000300a00 */
[----:B------:R-:W3:Y:S01]  /*eb40*/  LDL.LU.64 R138, [R1+0x18] ;  /* 0x00001800018a7983 */ /* 0x000ee20000300a00 */
[-C--:B------:R-:W-:Y:S08]  /*eb50*/  HMMA.1688.F32.TF32 R184, R220, R20.reuse, R184 ;  /* 0x00000014dcb8723c */ /* 0x080ff000000810b8 */
[-C--:B------:R-:W-:Y:S08]  /*eb60*/  HMMA.1688.F32.TF32 R164, R236, R20.reuse, R164 ;  /* 0x00000014eca4723c */ /* 0x080ff000000810a4 */
[-C--:B--2---:R-:W-:Y:S08]  /*eb70*/  HMMA.1688.F32.TF32 R192, R188, R20.reuse, R192 ;  /* 0x00000014bcc0723c */ /* 0x084ff000000810c0 */
[-C--:B----4-:R-:W-:Y:S11]  /*eb80*/  HMMA.1688.F32.TF32 R44, R172, R20.reuse, R44 ;  /* 0x00000014ac2c723c */ /* 0x090ff6000008102c */
[----:B------:R-:W-:Y:S11]  /*eb90*/  @!UPT UIADD3 URZ, URZ, URZ, URZ ;  /* 0x0000003f3f3ff290 */ /* 0x000ff6000fffe03f */
[----:B------:R-:W-:Y:S01]  /*eba0*/  @!UPT UIADD3 URZ, URZ, URZ, URZ ;  /* 0x0000003f3f3ff290 */ /* 0x000fe2000fffe03f */
[----:B------:R-:W-:Y:S04]  /*ebb0*/  STL.64 [R1+0x280], R44 ;  /* 0x0002802c01007387 */ /* 0x000fe80000100a00 */
[----:B------:R1:W-:Y:S02]  /*ebc0*/  STL.64 [R1+0x288], R46 ;  /* 0x0002882e01007387 */ /* 0x0003e40000100a00 */
[-C--:B-1----:R-:W-:Y:S02]  /*ebd0*/  HMMA.1688.F32.TF32 R44, R204, R20.reuse, R244 ;  /* 0x00000014cc2c723c */ /* 0x082fe400000810f4 */
[----:B------:R-:W-:Y:S04]  /*ebe0*/  STL.64 [R1+0x2a0], R192 ;  /* 0x0002a0c001007387 */ /* 0x000fe80000100a00 */
[----:B------:R-:W-:Y:S11]  /*ebf0*/  STL.64 [R1+0x2a8], R194 ;  /* 0x0002a8c201007387 */ /* 0x000ff60000100a00 */
[----:B------:R-:W-:Y:S06]  /*ec00*/  @!UPT UIADD3 URZ, URZ, URZ, URZ ;  /* 0x0000003f3f3ff290 */ /* 0x000fec000fffe03f */
[----:B------:R-:W-:Y:S04]  /*ec10*/  STL.64 [R1+0x2c0], R44 ;  /* 0x0002c02c01007387 */ /* 0x000fe80000100a00 */
[----:B------:R1:W-:Y:S02]  /*ec20*/  STL.64 [R1+0x2c8], R46 ;  /* 0x0002c82e01007387 */ /* 0x0003e40000100a00 */
[-C--:B-1----:R-:W-:Y:S08]  /*ec30*/  HMMA.1688.F32.TF32 R44, R4, R20.reuse, R148 ;  /* 0x00000014042c723c */ /* 0x082ff00000081094 */
[-C--:B------:R-:W-:Y:S08]  /*ec40*/  HMMA.1688.F32.TF32 R148, R8, R20.reuse, R132 ;  /* 0x000000140894723c */ /* 0x080ff00000081084 */
[----:B------:R-:W-:Y:S08]  /*ec50*/  HMMA.1688.F32.TF32 R20, R16, R20, R40 ;  /* 0x000000141014723c */ /* 0x000ff00000081028 */
[----:B---3--:R-:W-:Y:S01]  /*ec60*/  HMMA.1688.F32.TF32 R132, R172, R24, R168 ;  /* 0x00000018ac84723c */ /* 0x008fe200000810a8 */
[----:B------:R-:W-:Y:S01]  /*ec70*/  STL.64 [R1+0x360], R184 ;  /* 0x000360b801007387 */ /* 0x000fe20000100a00 */
[----:B------:R-:W-:-:S03]  /*ec80*/  IMAD.MOV.U32 R252, RZ, RZ, R47 ;  /* 0x000000fffffc7224 */ /* 0x000fc600078e002f */
[----:B------:R-:W-:Y:S04]  /*ec90*/  STL.64 [R1+0x368], R186 ;  /* 0x000368ba01007387 */ /* 0x000fe80000100a00 */
[----:B------:R1:W-:Y:S04]  /*eca0*/  STL.64 [R1+0x4f0], R44 ;  /* 0x0004f02c01007387 */ /* 0x0003e80000100a00 */
[----:B------:R-:W-:Y:S04]  /*ecb0*/  STL.64 [R1+0x420], R164 ;  /* 0x000420a401007387 */ /* 0x000fe80000100a00 */
[----:B------:R-:W-:Y:S04]  /*ecc0*/  STL.64 [R1+0x428], R166 ;  /* 0x000428a601007387 */ /* 0x000fe80000100a00 */
[----:B------:R2:W-:Y:S04]  /*ecd0*/  STL [R1+0x4f8], R46 ;  /* 0x0004f82e01007387 */ /* 0x0005e80000100800 */
[----:B-1----:R-:W3:Y:S04]  /*ece0*/  LDL.LU.64 R44, [R1+0x5c0] ;  /* 0x0005c000012c7983 */ /* 0x002ee80000300a00 */
[----:B--2---:R-:W3:Y:S04]  /*ecf0*/  LDL.LU.64 R46, [R1+0x5c8] ;  /* 0x0005c800012e7983 */ /* 0x004ee80000300a00 */
[----:B------:R-:W-:Y:S04]  /*ed00*/  STL [R1+0x10f8], R252 ;  /* 0x0010f8fc01007387 */ /* 0x000fe80000100800 */
[----:B------:R-:W-:Y:S01]  /*ed10*/  STL.64 [R1+0x570], R148 ;  /* 0x0005709401007387 */ /* 0x000fe20000100a00 */
[----:B------:R-:W-:-:S03]  /*ed20*/  IMAD.MOV.U32 R13, RZ, RZ, R134 ;  /* 0x000000ffff0d7224 */ /* 0x000fc600078e0086 */
[----:B------:R-:W-:Y:S01]  /*ed30*/  STL.64 [R1+0x578], R150 ;  /* 0x0005789601007387 */ /* 0x000fe20000100a00 */
[----:B------:R-:W-:-:S03]  /*ed40*/  IMAD.MOV.U32 R12, RZ, RZ, R135 ;  /* 0x000000ffff0c7224 */ /* 0x000fc600078e0087 */
[----:B------:R-:W-:Y:S04]  /*ed50*/  STL.64 [R1+0x610], R20 ;  /* 0x0006101401007387 */ /* 0x000fe80000100a00 */
[----:B------:R-:W-:Y:S04]  /*ed60*/  STL.64 [R1+0x618], R22 ;  /* 0x0006181601007387 */ /* 0x000fe80000100a00 */
[----:B------:R1:W-:Y:S04]  /*ed70*/  STL.64 [R1+0x190], R132 ;  /* 0x0001908401007387 */ /* 0x0003e80000100a00 */
[----:B------:R-:W2:Y:S01]  /*ed80*/  LDL.LU.64 R40, [R1+0x310] ;  /* 0x0003100001287983 */ /* 0x000ea20000300a00 */
[-C--:B------:R-:W-:Y:S03]  /*ed90*/  HMMA.1688.F32.TF32 R128, R8, R24.reuse, R128 ;  /* 0x000000180880723c */ /* 0x080fe60000081080 */
[----:B------:R-:W-:Y:S05]  /*eda0*/  LDSM.16.M88.4 R148, [R196+0x23400] ;  /* 0x02340000c494783b */ /* 0x000fea0000000200 */
[-C--:B-1----:R-:W-:Y:S01]  /*edb0*/  HMMA.1688.F32.TF32 R132, R188, R24.reuse, R152 ;  /* 0x00000018bc84723c */ /* 0x082fe20000081098 */
[----:B------:R-:W-:Y:S11]  /*edc0*/  LDSM.16.M88.4 R152, [R196+0x23800] ;  /* 0x02380000c498783b */ /* 0x000ff60000000200 */
[----:B------:R-:W-:Y:S11]  /*edd0*/  @!UPT UIADD3 URZ, URZ, URZ, URZ ;  /* 0x0000003f3f3ff290 */ /* 0x000ff6000fffe03f */
[----:B------:R-:W-:Y:S04]  /*ede0*/  STL.64 [R1+0x1a0], R132 ;  /* 0x0001a08401007387 */ /* 0x000fe80000100a00 */
[----:B------:R1:W-:Y:S04]  /*edf0*/  STL.64 [R1+0x1a8], R134 ;  /* 0x0001a88601007387 */ /* 0x0003e80000100a00 */
[----:B------:R-:W2:Y:S01]  /*ee00*/  LDL.LU.64 R42, [R1+0x318] ;  /* 0x00031800012a7983 */ /* 0x000ea20000300a00 */
[-C--:B------:R-:W-:Y:S08]  /*ee10*/  HMMA.1688.F32.TF32 R20, R204, R24.reuse, R136 ;  /* 0x00000018cc14723c */ /* 0x080ff00000081088 */
[-C--:B------:R-:W-:Y:S08]  /*ee20*/  HMMA.1688.F32.TF32 R136, R220, R24.reuse, R180 ;  /* 0x00000018dc88723c */ /* 0x080ff000000810b4 */
[-C--:B-1----:R-:W-:Y:S07]  /*ee30*/  HMMA.1688.F32.TF32 R132, R236, R24.reuse, R160 ;  /* 0x00000018ec84723c */ /* 0x082fee00000810a0 */
[----:B------:R-:W-:Y:S04]  /*ee40*/  STL.64 [R1+0x1f0], R20 ;  /* 0x0001f01401007387 */ /* 0x000fe80000100a00 */
[----:B------:R1:W-:Y:S02]  /*ee50*/  STL.64 [R1+0x1f8], R22 ;  /* 0x0001f81601007387 */ /* 0x0003e40000100a00 */
[----:B-1----:R-:W-:Y:S02]  /*ee60*/  HMMA.1688.F32.TF32 R20, R4, R24, R144 ;  /* 0x000000180414723c */ /* 0x002fe40000081090 */
[----:B------:R-:W-:Y:S04]  /*ee70*/  STL.64 [R1+0x2e0], R136 ;  /* 0x0002e08801007387 */ /* 0x000fe80000100a00 */
[----:B------:R-:W-:Y:S11]  /*ee80*/  STL.64 [R1+0x2e8], R138 ;  /* 0x0002e88a01007387 */ /* 0x000ff60000100a00 */
[----:B------:R-:W-:Y:S06]  /*ee90*/  @!UPT UIADD3 URZ, URZ, URZ, URZ ;  /* 0x0000003f3f3ff290 */ /* 0x000fec000fffe03f */
[----:B------:R-:W-:Y:S01]  /*eea0*/  STL.64 [R1+0x4a0], R20 ;  /* 0x0004a01401007387 */ /* 0x000fe20000100a00 */
[----:B------:R-:W-:-:S03]  /*eeb0*/  IMAD.MOV.U32 R252, RZ, RZ, R23 ;  /* 0x000000fffffc7224 */ /* 0x000fc600078e0017 */
[----:B------:R-:W-:Y:S04]  /*eec0*/  STL.64 [R1+0x3d0], R132 ;  /* 0x0003d08401007387 */ /* 0x000fe80000100a00 */
[----:B------:R-:W-:Y:S04]  /*eed0*/  STL.64 [R1+0x3d8], R134 ;  /* 0x0003d88601007387 */ /* 0x000fe80000100a00 */
[----:B------:R1:W-:Y:S02]  /*eee0*/  STL [R1+0x4a8], R22 ;  /* 0x0004a81601007387 */ /* 0x0003e40000100800 */
[----:B-1----:R-:W-:Y:S02]  /*eef0*/  HMMA.1688.F32.TF32 R20, R16, R24, R36 ;  /* 0x000000181014723c */ /* 0x002fe40000081024 */
[----:B------:R-:W-:Y:S04]  /*ef00*/  STL [R1+0x10fc], R252 ;  /* 0x0010fcfc01007387 */ /* 0x000fe80000100800 */
[----:B------:R-:W-:Y:S04]  /*ef10*/  STL.64 [R1+0x550], R128 ;  /* 0x0005508001007387 */ /* 0x000fe80000100a00 */
[----:B------:R-:W-:Y:S11]  /*ef20*/  STL.64 [R1+0x558], R130 ;  /* 0x0005588201007387 */ /* 0x000ff60000100a00 */
[----:B------:R-:W-:Y:S02]  /*ef30*/  @!UPT UIADD3 URZ, URZ, URZ, URZ ;  /* 0x0000003f3f3ff290 */ /* 0x000fe4000fffe03f */
[----:B------:R-:W-:Y:S04]  /*ef40*/  STL.64 [R1+0x5e0], R20 ;  /* 0x0005e01401007387 */ /* 0x000fe80000100a00 */
[----:B------:R1:W-:Y:S01]  /*ef50*/  STL.64 [R1+0x5e8], R22 ;  /* 0x0005e81601007387 */ /* 0x0003e20000100a00 */
[----:B---3--:R-:W-:Y:S11]  /*ef60*/  HMMA.1688.F32.TF32 R44, R172, R28, R44 ;  /* 0x0000001cac2c723c */ /* 0x008ff6000008102c */
[----:B------:R-:W-:Y:S11]  /*ef70*/  @!UPT UIADD3 URZ, URZ, URZ, URZ ;  /* 0x0000003f3f3ff290 */ /* 0x000ff6000fffe03f */
[----:B------:R-:W-:Y:S02]  /*ef80*/  @!UPT UIADD3 URZ, URZ, URZ, URZ ;  /* 0x0000003f3f3ff290 */ /* 0x000fe4000fffe03f */
[----:B-1----:R-:W-:Y:S02]  /*ef90*/  IMAD.MOV.U32 R23, RZ, RZ, R47 ;  /* 0x000000ffff177224 */ /* 0x002fe400078e002f */
[----:B------:R-:W-:Y:S02]  /*efa0*/  IMAD.MOV.U32 R22, RZ, RZ, R46 ;  /* 0x000000ffff167224 */ /* 0x000fe400078e002e */
[----:B------:R-:W-:Y:S01]  /*efb0*/  IMAD.MOV.U32 R27, RZ, RZ, R45 ;  /* 0x000000ffff1b7224 */ /* 0x000fe200078e002d */
[----:B------:R-:W-:Y:S01]  /*efc0*/  STL [R1+0x11a4], R23 ;  /* 0x0011a41701007387 */ /* 0x000fe20000100800 */
[----:B------:R-:W-:-:S03]  /*efd0*/  IMAD.MOV.U32 R15, RZ, RZ, R44 ;  /* 0x000000ffff0f7224 */ /* 0x000fc600078e002c */
[----:B------:R1:W-:Y:S04]  /*efe0*/  STL [R1+0x11a0], R22 ;  /* 0x0011a01601007387 */ /* 0x0003e80000100800 */
[----:B------:R2:W-:Y:S04]  /*eff0*/  STL.64 [R1+0x1190], R26 ;  /* 0x0011901a01007387 */ /* 0x0005e80000100a00 */
[----:B------:R-:W-:Y:S04]  /*f000*/  STL.64 [R1+0x1188], R14 ;  /* 0x0011880e01007387 */ /* 0x000fe80000100a00 */
[----:B------:R-:W3:Y:S04]  /*f010*/  LDL.LU.64 R20, [R1+0x690] ;  /* 0x0006900001147983 */ /* 0x000ee80000300a00 */
[----:B-1----:R-:W3:Y:S01]  /*f020*/  LDL.LU.64 R22, [R1+0x698] ;  /* 0x0006980001167983 */ /* 0x002ee20000300a00 */
[-C--:B--2---:R-:W-:Y:S11]  /*f030*/  HMMA.1688.F32.TF32 R24, R188, R28.reuse, R40 ;  /* 0x0000001cbc18723c */ /* 0x084ff60000081028 */
[----:B------:R-:W-:Y:S11]  /*f040*/  @!UPT UIADD3 URZ, URZ, URZ, URZ ;  /* 0x0000003f3f3ff290 */ /* 0x000ff6000fffe03f */
[----:B------:R-:W-:Y:S01]  /*f050*/  @!UPT UIADD3 URZ, URZ, URZ, URZ ;  /* 0x0000003f3f3ff290 */ /* 0x000fe2000fffe03f */
[----:B------:R1:W-:Y:S04]  /*f060*/  STL.64 [R1+0x140], R24 ;  /* 0x0001401801007387 */ /* 0x0003e80000100a00 */
[----:B------:R2:W-:Y:S04]  /*f070*/  STL.64 [R1+0x148], R26 ;  /* 0x0001481a01007387 */ /* 0x0005e80000100a00 */
[----:B-1----:R-:W4:Y:S04]  /*f080*/  LDL.LU.64 R24, [R1+0x3b0] ;  /* 0x0003b00001187983 */ /* 0x002f280000300a00 */
[----:B--2---:R-:W4:Y:S04]  /*f090*/  LDL.LU.64 R26, [R1+0x3b8] ;  /* 0x0003b800011a7983 */ /* 0x004f280000300a00 */
[----:B------:R-:W2:Y:S04]  /*f0a0*/  LDL.LU.64 R128, [R1+0xa0] ;  /* 0x0000a00001807983 */ /* 0x000ea80000300a00 */
[----:B------:R-:W2:Y:S01]  /*f0b0*/  LDL.LU.64 R130, [R1+0xa8] ;  /* 0x0000a80001827983 */ /* 0x000ea20000300a00 */
[-C--:B------:R-:W-:Y:S08]  /*f0c0*/  HMMA.1688.F32.TF32 R36, R204, R28.reuse, R248 ;  /* 0x0000001ccc24723c */ /* 0x080ff000000810f8 */
[-C--:B------:R-:W-:Y:S08]  /*f0d0*/  HMMA.1688.F32.TF32 R44, R220, R28.reuse, R176 ;  /* 0x0000001cdc2c723c */ /* 0x080ff000000810b0 */
[-C--:B------:R-:W-:Y:S01]  /*f0e0*/  HMMA.1688.F32.TF32 R40, R236, R28.reuse, R156 ;  /* 0x0000001cec28723c */ /* 0x080fe2000008109c */
[----:B------:R-:W-:Y:S06]  /*f0f0*/  LDSM.16.M88.4 R156, [R196+0x23c00] ;  /* 0x023c0000c49c783b */ /* 0x000fec0000000200 */
[----:B------:R-:W-:Y:S04]  /*f100*/  STL.64 [R1+0x160], R36 ;  /* 0x0001602401007387 */ /* 0x000fe80000100a00 */
[----:B------:R1:W-:Y:S02]  /*f110*/  STL.64 [R1+0x168], R38 ;  /* 0x0001682601007387 */ /* 0x0003e40000100a00 */
[----:B-1----:R-:W-:Y:S02]  /*f120*/  HMMA.1688.F32.TF32 R36, R4, R28, R140 ;  /* 0x0000001c0424723c */ /* 0x002fe4000008108c */
[----:B------:R-:W-:Y:S04]  /*f130*/  STL.64 [R1+0x220], R44 ;  /* 0x0002202c01007387 */ /* 0x000fe80000100a00 */
[----:B------:R-:W-:Y:S04]  /*f140*/  STL.64 [R1+0x228], R46 ;  /* 0x0002282e01007387 */ /* 0x000fe80000100a00 */
[----:B------:R-:W-:Y:S11]  /*f150*/  LDSM.16.M88.4 R44, [R196+0x21c00] ;  /* 0x021c0000c42c783b */ /* 0x000ff60000000200 */
[----:B------:R-:W-:Y:S02]  /*f160*/  @!UPT UIADD3 URZ, URZ, URZ, URZ ;  /* 0x0000003f3f3ff290 */ /* 0x000fe4000fffe03f */
[----:B------:R-:W-:Y:S04]  /*f170*/  STL [R1+0x440], R36 ;  /* 0x0004402401007387 */ /* 0x000fe80000100800 */
[----:B------:R-:W-:Y:S04]  /*f180*/  STL.64 [R1+0x320], R40 ;  /* 0x0003202801007387 */ /* 0x000fe80000100a00 */
[----:B------:R1:W-:Y:S01]  /*f190*/  STL.64 [R1+0x328], R42 ;  /* 0x0003282a01007387 */ /* 0x0003e20000100a00 */
[----:B------:R-:W-:-:S03]  /*f1a0*/  IMAD.MOV.U32 R252, RZ, RZ, R37 ;  /* 0x000000fffffc7224 */ /* 0x000fc600078e0025 */
[----:B------:R1:W-:Y:S02]  /*f1b0*/  STL.64 [R1+0x448], R38 ;  /* 0x0004482601007387 */ /* 0x0003e40000100a00 */
[-C--:B-1----:R-:W-:Y:S08]  /*f1c0*/  HMMA.1688.F32.TF32 R40, R8, R28.reuse, R120 ;  /* 0x0000001c0828723c */ /* 0x082ff00000081078 */
[----:B------:R-:W-:Y:S01]  /*f1d0*/  HMMA.1688.F32.TF32 R36, R16, R28, R32 ;  /* 0x0000001c1024723c */ /* 0x000fe20000081020 */
[----:B------:R-:W-:Y:S04]  /*f1e0*/  LDSM.16.M88.4 R32, [R196+0x21000] ;  /* 0x02100000c420783b */ /* 0x000fe80000000200 */
[----:B------:R-:W-:Y:S04]  /*f1f0*/  STL [R1+0x1110], R252 ;  /* 0x001110fc01007387 */ /* 0x000fe80000100800 */
[----:B------:R-:W-:Y:S06]  /*f200*/  STL.64 [R1+0x1198], R30 ;  /* 0x0011981e01007387 */ /* 0x000fec0000100a00 */
[----:B------:R-:W-:Y:S04]  /*f210*/  STL.64 [R1+0x510], R40 ;  /* 0x0005102801007387 */ /* 0x000fe80000100a00 */
[----:B------:R-:W-:Y:S04]  /*f220*/  STL.64 [R1+0x518], R42 ;  /* 0x0005182a01007387 */ /* 0x000fe80000100a00 */
[----:B------:R-:W1:Y:S04]  /*f230*/  LDSM.16.M88.4 R40, [R196+0x21800] ;  /* 0x02180000c428783b */ /* 0x000e680000000200 */
[----:B------:R-:W-:Y:S04]  /*f240*/  STL.64 [R1+0x580], R36 ;  /* 0x0005802401007387 */ /* 0x000fe80000100a00 */
[----:B------:R-:W-:Y:S04]  /*f250*/  STL.64 [R1+0x588], R38 ;  /* 0x0005882601007387 */ /* 0x000fe80000100a00 */
[----:B------:R-:W2:Y:S04]  /*f260*/  LDSM.16.M88.4 R36, [R196+0x21400] ;  /* 0x02140000c424783b */ /* 0x000ea80000000200 */
[----:B-1----:R-:W-:Y:S04]  /*f270*/  STL [R1+0x1148], R42 ;  /* 0x0011482a01007387 */ /* 0x002fe80000100800 */
[----:B------:R-:W-:Y:S04]  /*f280*/  STL [R1+0x1144], R43 ;  /* 0x0011442b01007387 */ /* 0x000fe80000100800 */
[----:B------:R-:W-:Y:S04]  /*f290*/  STL [R1+0x114c], R46 ;  /* 0x00114c2e01007387 */ /* 0x000fe80000100800 */
[----:B------:R-:W-:Y:S01]  /*f2a0*/  STL [R1+0x1140], R47 ;  /* 0x0011402f01007387 */ /* 0x000fe20000100800 */
[-C--:B---3--:R-:W-:Y:S11]  /*f2b0*/  HMMA.1688.F32.TF32 R120, R172, R32.reuse, R20 ;  /* 0x00000020ac78723c */ /* 0x088ff60000081014 */
[----:B------:R-:W-:Y:S11]  /*f2c0*/  @!UPT UIADD3 URZ, URZ, URZ, URZ ;  /* 0x0000003f3f3ff290 */ /* 0x000ff6000fffe03f */
[----:B------:R-:W-:Y:S01]  /*f2d0*/  @!UPT UIADD3 URZ, URZ, URZ, URZ ;  /* 0x0000003f3f3ff290 */ /* 0x000fe2000fffe03f */
[----:B------:R2:W-:Y:S01]  /*f2e0*/  STL [R1+0xf0], R120 ;  /* 0x0000f07801007387 */ /* 0x0005e20000100800 */
[----:B------:R-:W-:Y:S02]  /*f2f0*/  IMAD.MOV.U32 R23, RZ, RZ, R121 ;  /* 0x000000ffff177224 */ /* 0x000fe400078e0079 */
[----:B------:R-:W-:Y:S02]  /*f300*/  IMAD.MOV.U32 R22, RZ, RZ, R122 ;  /* 0x000000ffff167224 */ /* 0x000fe400078e007a */
[----:B------:R-:W-:Y:S01]  /*f310*/  IMAD.MOV.U32 R247, RZ, RZ, R123 ;  /* 0x000000fffff77224 */ /* 0x000fe200078e007b */
[-C--:B----4-:R-:W-:Y:S01]  /*f320*/  HMMA.1688.F32.TF32 R28, R188, R32.reuse, R24 ;  /* 0x00000020bc1c723c */ /* 0x090fe20000081018 */
[----:B------:R-:W3:Y:S04]  /*f330*/  LDL.LU.64 R24, [R1+0x6d0] ;  /* 0x0006d00001187983 */ /* 0x000ee80000300a00 */
[----:B------:R-:W3:Y:S03]  /*f340*/  LDL.LU.64 R26, [R1+0x6d8] ;  /* 0x0006d800011a7983 */ /* 0x000ee60000300a00 */
[-C--:B--2---:R-:W-:Y:S11]  /*f350*/  HMMA.1688.F32.TF32 R120, R204, R32.reuse, R128 ;  /* 0x00000020cc78723c */ /* 0x084ff60000081080 */
[----:B------:R-:W-:Y:S04]  /*f360*/  @!UPT UIADD3 URZ, URZ, URZ, URZ ;  /* 0x0000003f3f3ff290 */ /* 0x000fe8000fffe03f */
[----:B------:R1:W-:Y:S04]  /*f370*/  STL.64 [R1+0x110], R28 ;  /* 0x0001101c01007387 */ /* 0x0003e80000100a00 */
[----:B------:R2:W-:Y:S04]  /*f380*/  STL.64 [R1+0x118], R30 ;  /* 0x0001181e01007387 */ /* 0x0005e80000100a00 */
[----:B-1----:R-:W4:Y:S04]  /*f390*/  LDL.LU.64 R28, [R1+0x5f0] ;  /* 0x0005f000011c7983 */ /* 0x002f280000300a00 */
[----:B--2---:R-:W4:Y:S04]  /*f3a0*/  LDL.LU.64 R30, [R1+0x5f8] ;  /* 0x0005f800011e7983 */ /* 0x004f280000300a00 */
[----:B------:R1:W-:Y:S04]  /*f3b0*/  STL.64 [R1+0x120], R120 ;  /* 0x0001207801007387 */ /* 0x0003e80000100a00 */
[----:B------:R2:W-:Y:S04]  /*f3c0*/  STL.64 [R1+0x128], R122 ;  /* 0x0001287a01007387 */ /* 0x0005e80000100a00 */
[----:B-1----:R-:W4:Y:S04]  /*f3d0*/  LDL.LU.64 R120, [R1+0x210] ;  /* 0x0002100001787983 */ /* 0x002f280000300a00 */
[----:B--2---:R-:W2:Y:S01]  /*f3e0*/  LDL.LU.64 R122, [R1+0x218] ;  /* 0x00021800017a7983 */ /* 0x004ea20000300a00 */
[-C--:B------:R-:W-:Y:S08]  /*f3f0*/  HMMA.1688.F32.TF32 R100, R4, R32.reuse, R100 ;  /* 0x000000200464723c */ /* 0x080ff00000081064 */
[-C--:B------:R-:W-:Y:S08]  /*f400*/  HMMA.1688.F32.TF32 R128, R220, R32.reuse, R224 ;  /* 0x00000020dc80723c */ /* 0x080ff000000810e0 */
[----:B------:R-:W-:Y:S08]  /*f410*/  HMMA.1688.F32.TF32 R116, R236, R32, R116 ;  /* 0x00000020ec74723c */ /* 0x000ff00000081074 */
[----:B------:R-:W-:-:S02]  /*f420*/  IMAD.MOV.U32 R245, RZ, RZ, R100 ;  /* 0x000000fffff57224 */ /* 0x000fc400078e0064 */
[----:B------:R-:W-:Y:S02]  /*f430*/  IMAD.MOV.U32 R244, RZ, RZ, R101 ;  /* 0x000000fffff47224 */ /* 0x000fe400078e0065 */
[----:B------:R-:W-:Y:S02]  /*f440*/  IMAD.MOV.U32 R21, RZ, RZ, R102 ;  /* 0x000000ffff157224 */ /* 0x000fe400078e0066 */
[----:B------:R-:W-:Y:S02]  /*f450*/  IMAD.MOV.U32 R3, RZ, RZ, R103 ;  /* 0x000000ffff037224 */ /* 0x000fe400078e0067 */
[-C--:B------:R-:W-:Y:S01]  /*f460*/  HMMA.1688.F32.TF32 R100, R8, R32.reuse, R84 ;  /* 0x000000200864723c */ /* 0x080fe20000081054 */
[----:B------:R-:W-:Y:S04]  /*f470*/  STL.64 [R1+0x150], R128 ;  /* 0x0001508001007387 */ /* 0x000fe80000100a00 */
[----:B------:R-:W-:Y:S04]  /*f480*/  STL.64 [R1+0x158], R130 ;  /* 0x0001588201007387 */ /* 0x000fe80000100a00 */
[----:B------:R-:W-:Y:S04]  /*f490*/  STL.64 [R1+0x2b0], R116 ;  /* 0x0002b07401007387 */ /* 0x000fe80000100a00 */
[----:B------:R-:W-:Y:S04]  /*f4a0*/  STL.64 [R1+0x2b8], R118 ;  /* 0x0002b87601007387 */ /* 0x000fe80000100a00 */
[----:B------:R-:W-:Y:S04]  /*f4b0*/  STL [R1+0x110c], R3 ;  /* 0x00110c0301007387 */ /* 0x000fe80000100800 */
[----:B------:R-:W-:Y:S04]  /*f4c0*/  STL [R1+0x1108], R21 ;  /* 0x0011081501007387 */ /* 0x000fe80000100800 */
[----:B------:R-:W-:Y:S04]  /*f4d0*/  STL [R1+0x1104], R244 ;  /* 0x001104f401007387 */ /* 0x000fe80000100800 */
[----:B------:R-:W-:Y:S04]  /*f4e0*/  STL [R1+0x1100], R245 ;  /* 0x001100f501007387 */ /* 0x000fe80000100800 */
[----:B------:R-:W2:Y:S04]  /*f4f0*/  LDL.LU.64 R84, [R1+0x730] ;  /* 0x0007300001547983 */ /* 0x000ea80000300a00 */
[----:B------:R-:W-:Y:S04]  /*f500*/  STL.64 [R1+0x4c0], R100 ;  /* 0x0004c06401007387 */ /* 0x000fe80000100a00 */
[----:B------:R-:W-:Y:S01]  /*f510*/  STL.64 [R1+0x4c8], R102 ;  /* 0x0004c86601007387 */ /* 0x000fe20000100a00 */
[----:B------:R-:W-:Y:S03]  /*f520*/  HMMA.1688.F32.TF32 R56, R16, R32, R56 ;  /* 0x000000201038723c */ /* 0x000fe60000081038 */
[----:B------:R-:W2:Y:S11]  /*f530*/  LDL.LU.64 R86, [R1+0x738] ;  /* 0x0007380001567983 */ /* 0x000eb60000300a00 */
[----:B------:R-:W-:Y:S09]  /*f540*/  @!UPT UIADD3 URZ, URZ, URZ, URZ ;  /* 0x0000003f3f3ff290 */ /* 0x000ff2000fffe03f */
[----:B------:R-:W-:Y:S04]  /*f550*/  STL.64 [R1+0x560], R56 ;  /* 0x0005603801007387 */ /* 0x000fe80000100a00 */
[----:B------:R1:W-:Y:S02]  /*f560*/  STL.64 [R1+0x568], R58 ;  /* 0x0005683a01007387 */ /* 0x0003e40000100a00 */
[-C--:B-1----:R-:W-:Y:S08]  /*f570*/  HMMA.1688.F32.TF32 R56, R220, R36.reuse, R216 ;  /* 0x00000024dc38723c */ /* 0x082ff000000810d8 */
[----:B---3--:R-:W-:Y:S11]  /*f580*/  HMMA.1688.F32.TF32 R100, R172, R36, R24 ;  /* 0x00000024ac64723c */ /* 0x008ff60000081018 */
[----:B------:R-:W-:Y:S11]  /*f590*/  @!UPT UIADD3 URZ, URZ, URZ, URZ ;  /* 0x0000003f3f3ff290 */ /* 0x000ff6000fffe03f */
[----:B------:R-:W-:Y:S02]  /*f5a0*/  @!UPT UIADD3 URZ, URZ, URZ, URZ ;  /* 0x0000003f3f3ff290 */ /* 0x000fe4000fffe03f */
[----:B------:R-:W-:Y:S02]  /*f5b0*/  IMAD.MOV.U32 R15, RZ, RZ, R102 ;  /* 0x000000ffff0f7224 */ /* 0x000fe400078e0066 */
[----:B------:R-:W-:-:S05]  /*f5c0*/  IMAD.MOV.U32 R14, RZ, RZ, R103 ;  /* 0x000000ffff0e7224 */ /* 0x000fca00078e0067 */
[----:B------:R-:W-:Y:S04]  /*f5d0*/  STL.64 [R1+0x11b8], R14 ;  /* 0x0011b80e01007387 */ /* 0x000fe80000100a00 */
[----:B------:R4:W-:Y:S02]  /*f5e0*/  STL.64 [R1+0x11b0], R12 ;  /* 0x0011b00c01007387 */ /* 0x0009e40000100a00 */
[----:B----4-:R-:W-:Y:S01]  /*f5f0*/  HMMA.1688.F32.TF32 R12, R188, R36, R28 ;  /* 0x00000024bc0c723c */ /* 0x010fe2000008101c */
[----:B------:R-:W-:Y:S02]  /*f600*/  IMAD.MOV.U32 R25, RZ, RZ, R100 ;  /* 0x000000ffff197224 */ /* 0x000fe400078e0064 */
[----:B------:R-:W-:-:S05]  /*f610*/  IMAD.MOV.U32 R24, RZ, RZ, R101 ;  /* 0x000000ffff187224 */ /* 0x000fca00078e0065 */
[----:B------:R2:W-:Y:S04]  /*f620*/  STL.64 [R1+0x11a8], R24 ;  /* 0x0011a81801007387 */ /* 0x0005e80000100a00 */
[----:B------:R-:W3:Y:S04]  /*f630*/  LDL.LU.64 R28, [R1+0x620] ;  /* 0x00062000011c7983 */ /* 0x000ee80000300a00 */
[----:B------:R-:W3:Y:S01]  /*f640*/  LDL.LU.64 R30, [R1+0x628] ;  /* 0x00062800011e7983 */ /* 0x000ee20000300a00 */
[-C--:B--2---:R-:W-:Y:S06]  /*f650*/  HMMA.1688.F32.TF32 R24, R204, R36.reuse, R120 ;  /* 0x00000024cc18723c */ /* 0x084fec0000081078 */
[----:B------:R-:W-:Y:S04]  /*f660*/  STL.64 [R1+0xb0], R12 ;  /* 0x0000b00c01007387 */ /* 0x000fe80000100a00 */
[----:B------:R1:W-:Y:S02]  /*f670*/  STL.64 [R1+0xb8], R14 ;  /* 0x0000b80e01007387 */ /* 0x0003e40000100a00 */
[-C--:B-1----:R-:W-:Y:S11]  /*f680*/  HMMA.1688.F32.TF32 R12, R236, R36.reuse, R112 ;  /* 0x00000024ec0c723c */ /* 0x082ff60000081070 */
[----:B------:R1:W-:Y:S04]  /*f690*/  STL.64 [R1+0xa0], R24 ;  /* 0x0000a01801007387 */ /* 0x0003e80000100a00 */
[----:B------:R2:W-:Y:S04]  /*f6a0*/  STL.64 [R1+0xa8], R26 ;  /* 0x0000a81a01007387 */ /* 0x0005e80000100a00 */
[----:B-1----:R-:W4:Y:S04]  /*f6b0*/  LDL.LU.64 R24, [R1+0x350] ;  /* 0x0003500001187983 */ /* 0x002f280000300a00 */
[----:B------:R-:W-:Y:S04]  /*f6c0*/  STL.64 [R1+0x100], R56 ;  /* 0x0001003801007387 */ /* 0x000fe80000100a00 */
[----:B------:R-:W-:Y:S04]  /*f6d0*/  STL.64 [R1+0x108], R58 ;  /* 0x0001083a01007387 */ /* 0x000fe80000100a00 */
[----:B--2---:R-:W4:Y:S04]  /*f6e0*/  LDL.LU.64 R26, [R1+0x358] ;  /* 0x00035800011a7983 */ /* 0x004f280000300a00 */
[----:B------:R-:W-:Y:S04]  /*f6f0*/  STL.64 [R1+0x210], R12 ;  /* 0x0002100c01007387 */ /* 0x000fe80000100a00 */
[----:B------:R1:W-:Y:S02]  /*f700*/  STL.64 [R1+0x218], R14 ;  /* 0x0002180e01007387 */ /* 0x0003e40000100a00 */
[----:B-1----:R-:W-:Y:S11]  /*f710*/  HMMA.1688.F32.TF32 R12, R4, R36, R96 ;  /* 0x00000024040c723c */ /* 0x002ff60000081060 */
[----:B------:R-:W-:Y:S11]  /*f720*/  @!UPT UIADD3 URZ, URZ, URZ, URZ ;  /* 0x0000003f3f3ff290 */ /* 0x000ff6000fffe03f */
[----:B------:R-:W-:Y:S02]  /*f730*/  @!UPT UIADD3 URZ, URZ, URZ, URZ ;  /* 0x0000003f3f3ff290 */ /* 0x000fe4000fffe03f */
[----:B------:R-:W-:Y:S02]  /*f740*/  IMAD.MOV.U32 R3, RZ, RZ, R12 ;  /* 0x000000ffff037224 */ /* 0x000fe400078e000c */
[----:B------:R-:W-:Y:S02]  /*f750*/  IMAD.MOV.U32 R21, RZ, RZ, R13 ;  /* 0x000000ffff157224 */ /* 0x000fe400078e000d */
[----:B------:R-:W-:Y:S01]  /*f760*/  IMAD.MOV.U32 R244, RZ, RZ, R14 ;  /* 0x000000fffff47224 */ /* 0x000fe200078e000e */
[----:B------:R-:W2:Y:S01]  /*f770*/  LDL.LU.64 R12, [R1+0xc0] ;  /* 0x0000c000010c7983 */ /* 0x000ea20000300a00 */
[----:B------:R-:W-:-:S03]  /*f780*/  IMAD.MOV.U32 R245, RZ, RZ, R15 ;  /* 0x000000fffff57224 */ /* 0x000fc600078e000f */
[----:B------:R-:W2:Y:S01]  /*f790*/  LDL.LU.64 R14, [R1+0xc8] ;  /* 0x0000c800010e7983 */ /* 0x000ea20000300a00 */
[-C--:B------:R-:W-:Y:S08]  /*f7a0*/  HMMA.1688.F32.TF32 R56, R8, R36.reuse, R80 ;  /* 0x000000240838723c */ /* 0x080ff00000081050 */
[----:B------:R-:W-:Y:S01]  /*f7b0*/  HMMA.1688.F32.TF32 R52, R16, R36, R52 ;  /* 0x000000241034723c */ /* 0x000fe20000081034 */
[----:B------:R-:W-:Y:S04]  /*f7c0*/  STL [R1+0x1120], R3 ;  /* 0x0011200301007387 */ /* 0x000fe80000100800 */
[----:B------:R-:W-:Y:S04]  /*f7d0*/  STL [R1+0x111c], R21 ;  /* 0x00111c1501007387 */ /* 0x000fe80000100800 */
[----:B------:R-:W-:Y:S04]  /*f7e0*/  STL [R1+0x1118], R244 ;  /* 0x001118f401007387 */ /* 0x000fe80000100800 */
[----:B------:R-:W-:Y:S04]  /*f7f0*/  STL [R1+0x1114], R245 ;  /* 0x001114f501007387 */ /* 0x000fe80000100800 */
[----:B------:R-:W-:Y:S04]  /*f800*/  STL.64 [R1+0x1138], R38 ;  /* 0x0011382601007387 */ /* 0x000fe80000100a00 */
[----:B------:R-:W-:Y:S04]  /*f810*/  STL.64 [R1+0x470], R56 ;  /* 0x0004703801007387 */ /* 0x000fe80000100a00 */
[----:B------:R1:W-:Y:S04]  /*f820*/  STL.64 [R1+0x478], R58 ;  /* 0x0004783a01007387 */ /* 0x0003e80000100a00 */
[----:B------:R1:W-:Y:S02]  /*f830*/  STL.64 [R1+0x520], R52 ;  /* 0x0005203401007387 */ /* 0x0003e40000100a00 */
[----:B-1----:R-:W-:Y:S02]  /*f840*/  HMMA.1688.F32.TF32 R56, R172, R40, R84 ;  /* 0x00000028ac38723c */ /* 0x002fe40000081054 */
[----:B------:R1:W-:Y:S04]  /*f850*/  STL.64 [R1+0x528], R54 ;  /* 0x0005283601007387 */ /* 0x0003e80000100a00 */
[----:B------:R-:W2:Y:S04]  /*f860*/  LDL.LU.64 R84, [R1+0x760] ;  /* 0x0007600001547983 */ /* 0x000ea80000300a00 */
[----:B------:R-:W2:Y:S04]  /*f870*/  LDL.LU.64 R86, [R1+0x768] ;  /* 0x0007680001567983 */ /* 0x000ea80000300a00 */
[----:B------:R-:W-:Y:S10]  /*f880*/  STL.64 [R1+0x11c8], R34 ;  /* 0x0011c82201007387 */ /* 0x000ff40000100a00 */
[----:B------:R-:W-:-:S02]  /*f890*/  IMAD.MOV.U32 R33, RZ, RZ, R57 ;  /* 0x000000ffff217224 */ /* 0x000fc400078e0039 */
[----:B------:R-:W-:Y:S02]  /*f8a0*/  IMAD.MOV.U32 R32, RZ, RZ, R58 ;  /* 0x000000ffff207224 */ /* 0x000fe400078e003a */
[----:B------:R-:W-:-:S03]  /*f8b0*/  IMAD.MOV.U32 R246, RZ, RZ, R56 ;  /* 0x000000fffff67224 */ /* 0x000fc600078e0038 */
[----:B------:R2:W-:Y:S01]  /*f8c0*/  STL.64 [R1+0x11c0], R32 ;  /* 0x0011c02001007387 */ /* 0x0005e20000100a00 */
[----:B------:R-:W-:-:S03]  /*f8d0*/  IMAD.MOV.U32 R20, RZ, RZ, R59 ;  /* 0x000000ffff147224 */ /* 0x000fc600078e003b */
[----:B------:R-:W2:Y:S04]  /*f8e0*/  LDL.LU.64 R52, [R1+0x6b0] ;  /* 0x0006b00001347983 */ /* 0x000ea80000300a00 */
[----:B-1----:R-:W2:Y:S04]  /*f8f0*/  LDL.LU.64 R54, [R1+0x6b8] ;  /* 0x0006b80001367983 */ /* 0x002ea80000300a00 */
[----:B------:R-:W2:Y:S04]  /*f900*/  LDL.LU.64 R56, [R1+0x5b0] ;  /* 0x0005b00001387983 */ /* 0x000ea80000300a00 */
[----:B------:R-:W2:Y:S04]  /*f910*/  LDL.LU.64 R58, [R1+0x5b8] ;  /* 0x0005b800013a7983 */ /* 0x000ea80000300a00 */
[----:B------:R-:W2:Y:S04]  /*f920*/  LDL.LU.64 R80, [R1+0xe0] ;  /* 0x0000e00001507983 */ /* 0x000ea80000300a00 */
[----:B------:R-:W2:Y:S01]  /*f930*/  LDL.LU.64 R82, [R1+0xe8] ;  /* 0x0000e80001527983 */ /* 0x000ea20000300a00 */
[-C--:B---3--:R-:W-:Y:S08]  /*f940*/  HMMA.1688.F32.TF32 R28, R188, R40.reuse, R28 ;  /* 0x00000028bc1c723c */ /* 0x088ff0000008101c */
[-C--:B----4-:R-:W-:Y:S11]  /*f950*/  HMMA.1688.F32.TF32 R248, R204, R40.reuse, R24 ;  /* 0x00000028ccf8723c */ /* 0x090ff60000081018 */
[----:B------:R-:W-:Y:S05]  /*f960*/  @!UPT UIADD3 URZ, URZ, URZ, URZ ;  /* 0x0000003f3f3ff290 */ /* 0x000fea000fffe03f */
[----:B------:R-:W-:Y:S02]  /*f970*/  IMAD.MOV.U32 R46, RZ, RZ, R28 ;  /* 0x000000ffff2e7224 */ /* 0x000fe400078e001c */
[----:B------:R-:W-:Y:S02]  /*f980*/  IMAD.MOV.U32 R42, RZ, RZ, R29 ;  /* 0x000000ffff2a7224 */ /* 0x000fe400078e001d */
[----:B------:R-:W-:Y:S02]  /*f990*/  IMAD.MOV.U32 R43, RZ, RZ, R30 ;  /* 0x000000ffff2b7224 */ /* 0x000fe400078e001e */
[----:B------:R-:W-:Y:S01]  /*f9a0*/  IMAD.MOV.U32 R47, RZ, RZ, R31 ;  /* 0x000000ffff2f7224 */ /* 0x000fe200078e001f */
[----:B------:R-:W-:Y:S04]  /*f9b0*/  STL.64 [R1+0x1130], R250 ;  /* 0x001130fa01007387 */ /* 0x000fe80000100a00 */
[----:B------:R-:W-:Y:S04]  /*f9c0*/  STL.64 [R1+0x1128], R248 ;  /* 0x001128f801007387 */ /* 0x000fe80000100a00 */
[----:B------:R-:W3:Y:S04]  /*f9d0*/  LDL.LU.64 R36, [R1+0x7d0] ;  /* 0x0007d00001247983 */ /* 0x000ee80000300a00 */
[----:B------:R-:W3:Y:S01]  /*f9e0*/  LDL.LU.64 R38, [R1+0x7d8] ;  /* 0x0007d80001267983 */ /* 0x000ee20000300a00 */
[-C--:B--2---:R-:W-:Y:S11]  /*f9f0*/  HMMA.1688.F32.TF32 R12, R220, R40.reuse, R12 ;  /* 0x00000028dc0c723c */ /* 0x084ff6000008100c */
[----:B------:R-:W-:Y:S11]  /*fa00*/  @!UPT UIADD3 URZ, URZ, URZ, URZ ;  /* 0x0000003f3f3ff290 */ /* 0x000ff6000fffe03f */
[----:B------:R-:W-:Y:S01]  /*fa10*/  @!UPT UIADD3 URZ, URZ, URZ, URZ ;  /* 0x0000003f3f3ff290 */ /* 0x000fe2000fffe03f */
[----:B------:R1:W-:Y:S04]  /*fa20*/  STL.64 [R1+0xd0], R12 ;  /* 0x0000d00c01007387 */ /* 0x0003e80000100a00 */
[----:B------:R2:W-:Y:S04]  /*fa30*/  STL.64 [R1+0xd8], R14 ;  /* 0x0000d80e01007387 */ /* 0x0005e80000100a00 */
[----:B------:R-:W4:Y:S04]  /*fa40*/  LDL.LU.64 R32, [R1+0x740] ;  /* 0x0007400001207983 */ /* 0x000f280000300a00 */
[----:B------:R-:W4:Y:S04]  /*fa50*/  LDL.LU.64 R34, [R1+0x748] ;  /* 0x0007480001227983 */ /* 0x000f280000300a00 */
[----:B------:R-:W3:Y:S04]  /*fa60*/  LDL.LU.64 R28, [R1+0x670] ;  /* 0x00067000011c7983 */ /* 0x000ee80000300a00 */
[----:B------:R-:W3:Y:S04]  /*fa70*/  LDL.LU.64 R30, [R1+0x678] ;  /* 0x00067800011e7983 */ /* 0x000ee80000300a00 */
[----:B------:R-:W3:Y:S04]  /*fa80*/  LDL.LU.64 R24, [R1+0x290] ;  /* 0x0002900001187983 */ /* 0x000ee80000300a00 */
[----:B------:R-:W3:Y:S04]  /*fa90*/  LDL.LU.64 R26, [R1+0x298] ;  /* 0x00029800011a7983 */ /* 0x000ee80000300a00 */
[----:B-1----:R-:W4:Y:S04]  /*faa0*/  LDL.LU.64 R12, [R1+0x1e0] ;  /* 0x0001e000010c7983 */ /* 0x002f280000300a00 */
[----:B--2---:R-:W4:Y:S01]  /*fab0*/  LDL.LU.64 R14, [R1+0x1e8] ;  /* 0x0001e800010e7983 */ /* 0x004f220000300a00 */
[-C--:B------:R-:W-:Y:S08]  /*fac0*/  HMMA.1688.F32.TF32 R100, R236, R40.reuse, R104 ;  /* 0x00000028ec64723c */ /* 0x080ff00000081068 */
[-C--:B------:R-:W-:Y:S08]  /*fad0*/  HMMA.1688.F32.TF32 R96, R4, R40.reuse, R88 ;  /* 0x000000280460723c */ /* 0x080ff00000081058 */
[-C--:B------:R-:W-:Y:S08]  /*fae0*/  HMMA.1688.F32.TF32 R88, R8, R40.reuse, R76 ;  /* 0x000000280858723c */ /* 0x080ff0000008104c */
[----:B------:R-:W-:Y:S08]  /*faf0*/  HMMA.1688.F32.TF32 R76, R16, R40, R48 ;  /* 0x00000028104c723c */ /* 0x000ff00000081030 */
[-C--:B------:R-:W-:Y:S01]  /*fb00*/  HMMA.1688.F32.TF32 R48, R172, R44.reuse, R84 ;  /* 0x0000002cac30723c */ /* 0x080fe20000081054 */
[----:B------:R-:W-:Y:S04]  /*fb10*/  STL.64 [R1+0x180], R100 ;  /* 0x0001806401007387 */ /* 0x000fe80000100a00 */
[----:B------:R-:W-:Y:S04]  /*fb20*/  STL.64 [R1+0x188], R102 ;  /* 0x0001886601007387 */ /* 0x000fe80000100a00 */
[----:B------:R-:W-:Y:S04]  /*fb30*/  STL.64 [R1+0x310], R96 ;  /* 0x0003106001007387 */ /* 0x000fe80000100a00 */
[----:B------:R-:W-:Y:S04]  /*fb40*/  STL.64 [R1+0x318], R98 ;  /* 0x0003186201007387 */ /* 0x000fe80000100a00 */
[----:B------:R1:W-:Y:S04]  /*fb50*/  STL.64 [R1+0x1150], R42 ;  /* 0x0011502a01007387 */ /* 0x0003e80000100a00 */
[----:B------:R-:W-:Y:S01]  /*fb60*/  STL.64 [R1+0x430], R88 ;  /* 0x0004305801007387 */ /* 0x000fe20000100a00 */
[-C--:B------:R-:W-:Y:S03]  /*fb70*/  HMMA.1688.F32.TF32 R52, R188, R44.reuse, R52 ;  /* 0x0000002cbc34723c */ /* 0x080fe60000081034 */
[----:B------:R-:W-:Y:S04]  /*fb80*/  STL.64 [R1+0x438], R90 ;  /* 0x0004385a01007387 */ /* 0x000fe80000100a00 */
[----:B------:R-:W-:Y:S04]  /*fb90*/  STL.64 [R1+0x500], R76 ;  /* 0x0005004c01007387 */ /* 0x000fe80000100a00 */
[----:B------:R-:W-:Y:S04]  /*fba0*/  STL.64 [R1+0x508], R78 ;  /* 0x0005084e01007387 */ /* 0x000fe80000100a00 */
[----:B------:R-:W-:Y:S01]  /*fbb0*/  STL.64 [R1+0x1160], R50 ;  /* 0x0011603201007387 */ /* 0x000fe20000100a00 */
[-C--:B-1----:R-:W-:Y:S03]  /*fbc0*/  HMMA.1688.F32.TF32 R40, R236, R44.reuse, R72 ;  /* 0x0000002cec28723c */ /* 0x082fe60000081048 */
[----:B------:R1:W-:Y:S04]  /*fbd0*/  STL.64 [R1+0x1158], R48 ;  /* 0x0011583001007387 */ /* 0x0003e80000100a00 */
[----:B------:R-:W-:Y:S01]  /*fbe0*/  LDSM.16.M88.4 R72, [R196+0x22c00] ;  /* 0x022c0000c448783b */ /* 0x000fe20000000200 */
[-C--:B-1----:R-:W-:Y:S03]  /*fbf0*/  HMMA.1688.F32.TF32 R48, R220, R44.reuse, R80 ;  /* 0x0000002cdc30723c */ /* 0x082fe60000081050 */
[----:B------:R-:W-:Y:S04]  /*fc00*/  STL.64 [R1+0x1170], R54 ;  /* 0x0011703601007387 */ /* 0x000fe80000100a00 */
[----:B------:R-:W-:Y:S11]  /*fc10*/  STL.64 [R1+0x1168], R52 ;  /* 0x0011683401007387 */ /* 0x000ff60000100a00 */
[----:B------:R-:W-:Y:S05]  /*fc20*/  @!UPT UIADD3 URZ, URZ, URZ, URZ ;  /* 0x0000003f3f3ff290 */ /* 0x000fea000fffe03f */
[----:B------:R-:W-:Y:S04]  /*fc30*/  STL.64 [R1+0x70], R48 ;  /* 0x0000703001007387 */ /* 0x000fe80000100a00 */
[----:B------:R-:W-:Y:S04]  /*fc40*/  STL.64 [R1+0x78], R50 ;  /* 0x0000783201007387 */ /* 0x000fe80000100a00 */
[----:B------:R-:W-:Y:S04]  /*fc50*/  STL.64 [R1+0xe0], R40 ;  /* 0x0000e02801007387 */ /* 0x000fe80000100a00 */
[----:B------:R1:W-:Y:S02]  /*fc60*/  STL.64 [R1+0xe8], R42 ;  /* 0x0000e82a01007387 */ /* 0x0003e40000100a00 */
[-C--:B-1----:R-:W-:Y:S02]  /*fc70*/  HMMA.1688.F32.TF32 R40, R16, R44.reuse, R60 ;  /* 0x0000002c1028723c */ /* 0x082fe4000008103c */
[----:B------:R-:W3:Y:S06]  /*fc80*/  LDSM.16.M88.4 R60, [R196+0x22000] ;  /* 0x02200000c43c783b */ /* 0x000eec0000000200 */
[-C--:B------:R-:W-:Y:S01]  /*fc90*/  HMMA.1688.F32.TF32 R52, R4, R44.reuse, R68 ;  /* 0x0000002c0434723c */ /* 0x080fe20000081044 */
[----:B------:R-:W-:Y:S07]  /*fca0*/  LDSM.16.M88.4 R68, [R196+0x22800] ;  /* 0x02280000c444783b */ /* 0x000fee0000000200 */
[----:B------:R-:W-:Y:S01]  /*fcb0*/  HMMA.1688.F32.TF32 R48, R8, R44, R64 ;  /* 0x0000002c0830723c */ /* 0x000fe20000081040 */
[----:B------:R-:W1:Y:S11]  /*fcc0*/  LDSM.16.M88.4 R64, [R196+0x22400] ;  /* 0x02240000c440783b */ /* 0x000e760000000200 */
[----:B------:R-:W-:Y:S03]  /*fcd0*/  @!UPT UIADD3 URZ, URZ, URZ, URZ ;  /* 0x0000003f3f3ff290 */ /* 0x000fe6000fffe03f */
[----:B------:R-:W-:Y:S04]  /*fce0*/  STL.64 [R1+0x2d0], R52 ;  /* 0x0002d03401007387 */ /* 0x000fe80000100a00 */
[----:B------:R-:W-:Y:S04]  /*fcf0*/  STL.64 [R1+0x2d8], R54 ;  /* 0x0002d83601007387 */ /* 0x000fe80000100a00 */
[----:B------:R-:W-:Y:S04]  /*fd00*/  STL.64 [R1+0x410], R48 ;  /* 0x0004103001007387 */ /* 0x000fe80000100a00 */
[----:B------:R-:W-:Y:S04]  /*fd10*/  STL.64 [R1+0x418], R50 ;  /* 0x0004183201007387 */ /* 0x000fe80000100a00 */
[----:B------:R-:W-:Y:S04]  /*fd20*/  STL.64 [R1+0x4d0], R40 ;  /* 0x0004d02801007387 */ /* 0x000fe80000100a00 */
[----:B------:R-:W-:Y:S01]  /*fd30*/  STL.64 [R1+0x4d8], R42 ;  /* 0x0004d82a01007387 */ /* 0x000fe20000100a00 */
[-C--:B---3--:R-:W-:Y:S08]  /*fd40*/  HMMA.1688.F32.TF32 R88, R220, R60.reuse, R24 ;  /* 0x0000003cdc58723c */ /* 0x088ff00000081018 */
[-C--:B----4-:R-:W-:Y:S08]  /*fd50*/  HMMA.1688.F32.TF32 R24, R236, R60.reuse, R12 ;  /* 0x0000003cec18723c */ /* 0x090ff0000008100c */
[-C--:B------:R-:W-:Y:S08]  /*fd60*/  HMMA.1688.F32.TF32 R12, R4, R60.reuse, R208 ;  /* 0x0000003c040c723c */ /* 0x080ff000000810d0 */
[-C--:B------:R-:W-:Y:S01]  /*fd70*/  HMMA.1688.F32.TF32 R84, R204, R60.reuse, R28 ;  /* 0x0000003ccc54723c */ /* 0x080fe2000008101c */
[----:B------:R-:W1:Y:S06]  /*fd80*/  LDL.LU.64 R28, [R1+0x830] ;  /* 0x00083000011c7983 */ /* 0x000e6c0000300a00 */
[----:B------:R2:W-:Y:S04]  /*fd90*/  STL.64 [R1+0xc0], R24 ;  /* 0x0000c01801007387 */ /* 0x0005e80000100a00 */
[----:B------:R3:W-:Y:S04]  /*fda0*/  STL.64 [R1+0xc8], R26 ;  /* 0x0000c81a01007387 */ /* 0x0007e80000100a00 */
[----:B------:R-:W1:Y:S04]  /*fdb0*/  LDL.LU.64 R30, [R1+0x838] ;  /* 0x00083800011e7983 */ /* 0x000e680000300a00 */
[----:B------:R-:W-:Y:S04]  /*fdc0*/  STL.64 [R1+0x290], R12 ;  /* 0x0002900c01007387 */ /* 0x000fe80000100a00 */
[----:B------:R4:W-:Y:S04]  /*fdd0*/  STL.64 [R1+0x298], R14 ;  /* 0x0002980e01007387 */ /* 0x0009e80000100a00 */
[----:B--2---:R-:W2:Y:S04]  /*fde0*/  LDL.LU.64 R24, [R1+0x770] ;  /* 0x0007700001187983 */ /* 0x004ea80000300a00 */
[----:B---3--:R-:W2:Y:S01]  /*fdf0*/  LDL.LU.64 R26, [R1+0x778] ;  /* 0x00077800011a7983 */ /* 0x008ea20000300a00 */
[-C--:B----4-:R-:W-:Y:S11]  /*fe00*/  HMMA.1688.F32.TF32 R12, R8, R60.reuse, R200 ;  /* 0x0000003c080c723c */ /* 0x090ff600000810c8 */
[----:B------:R-:W-:Y:S11]  /*fe10*/  @!UPT UIADD3 URZ, URZ, URZ, URZ ;  /* 0x0000003f3f3ff290 */ /* 0x000ff6000fffe03f */
[----:B------:R-:W-:Y:S01]  /*fe20*/  @!UPT UIADD3 URZ, URZ, URZ, URZ ;  /* 0x0000003f3f3ff290 */ /* 0x000fe2000fffe03f */
[----:B------:R3:W-:Y:S04]  /*fe30*/  STL.64 [R1+0x3e0], R12 ;  /* 0x0003e00c01007387 */ /* 0x0007e80000100a00 */
[----:B------:R4:W-:Y:S04]  /*fe40*/  STL.64 [R1+0x3e8], R14 ;  /* 0x0003e80e01007387 */ /* 0x0009e80000100a00 */
[----:B---3--:R-:W3:Y:S04]  /*fe50*/  LDL.LU.64 R12, [R1+0x6c0] ;  /* 0x0006c000010c7983 */ /* 0x008ee80000300a00 */
[----:B----4-:R-:W3:Y:S01]  /*fe60*/  LDL.LU.64 R14, [R1+0x6c8] ;  /* 0x0006c800010e7983 */ /* 0x010ee20000300a00 */
[-C--:B------:R-:W-:Y:S08]  /*fe70*/  HMMA.1688.F32.TF32 R80, R188, R60.reuse, R32 ;  /* 0x0000003cbc50723c */ /* 0x080ff00000081020 */
[-C--:B------:R-:W-:Y:S11]  /*fe80*/  HMMA.1688.F32.TF32 R32, R16, R60.reuse, R92 ;  /* 0x0000003c1020723c */ /* 0x080ff6000008105c */
[----:B------:R-:W-:Y:S11]  /*fe90*/  @!UPT UIADD3 URZ, URZ, URZ, URZ ;  /* 0x0000003f3f3ff290 */ /* 0x000ff6000fffe03f */
[----:B------:R-:W-:Y:S01]  /*fea0*/  @!UPT UIADD3 URZ, URZ, URZ, URZ ;  /* 0x0000003f3f3ff290 */ /* 0x000fe2000fffe03f */
[----:B------:R4:W-:Y:S04]  /*feb0*/  STL.64 [R1+0x4b0], R32 ;  /* 0x0004b02001007387 */ /* 0x0009e80000100a00 */
[----:B------:R4:W-:Y:S04]  /*fec0*/  STL.64 [R1+0x4b8], R34 ;  /* 0x0004b82201007387 */ /* 0x0009e80000100a00 */
[----:B------:R-:W3:Y:S04]  /*fed0*/  LDL.LU.64 R104, [R1+0x5d0] ;  /* 0x0005d00001687983 */ /* 0x000ee80000300a00 */
        /* <DEDUP_REMOVED lines=14> */
[----:B------:R-:W3:Y:S01]  /*ffc0*/  LDL.LU.64 R54, [R1+0x48] ;  /* 0x0000480001367983 */ /* 0x000ee20000300a00 */
[C---:B------:R-:W-:Y:S03]  /*ffd0*/  HMMA.1688.F32.TF32 R76, R172.reuse, R60, R36 ;  /* 0x0000003cac4c723c */ /* 0x040fe60000081024 */
[----:B------:R-:W3:Y:S04]  /*ffe0*/  LDL.LU.64 R48, [R1+0x890] ;  /* 0x0008900001307983 */ /* 0x000ee80000300a00 */
[----:B------:R-:W3:Y:S04]  /*fff0*/  LDL.LU.64 R50, [R1+0x898] ;  /* 0x0008980001327983 */ /* 0x000ee80000300a00 */
[----:B------:R-:W3:Y:S04]  /*10000*/  LDL.LU.64 R40, [R1+0x7f0] ;  /* 0x0007f00001287983 */ /* 0x000ee80000300a00 */
[----:B------:R-:W3:Y:S04]  /*10010*/  LDL.LU.64 R42, [R1+0x7f8] ;  /* 0x0007f800012a7983 */ /* 0x000ee80000300a00 */
[----:B------:R-:W3:Y:S04]  /*10020*/  LDL.LU.64 R36, [R1+0x750] ;  /* 0x0007500001247983 */ /* 0x000ee80000300a00 */
[----:B------:R-:W3:Y:S04]  /*10030*/  LDL.LU.64 R38, [R1+0x758] ;  /* 0x0007580001267983 */ /* 0x000ee80000300a00 */
[----:B----4-:R-:W4:Y:S04]  /*10040*/  LDL.LU.64 R32, [R1+0x6a0] ;  /* 0x0006a00001207983 */ /* 0x010f280000300a00 */
[----:B------:R-:W4:Y:S01]  /*10050*/  LDL.LU.64 R34, [R1+0x6a8] ;  /* 0x0006a80001227983 */ /* 0x000f220000300a00 */
[-C--:B-1----:R-:W-:Y:S03]  /*10060*/  HMMA.1688.F32.TF32 R92, R172, R64.reuse, R28 ;  /* 0x00000040ac5c723c */ /* 0x082fe6000008101c */
[----:B------:R-:W4:Y:S04]  /*10070*/  LDL.LU.64 R28, [R1+0x5a0] ;  /* 0x0005a000011c7983 */ /* 0x000f280000300a00 */
[----:B------:R-:W4:Y:S01]  /*10080*/  LDL.LU.64 R30, [R1+0x5a8] ;  /* 0x0005a800011e7983 */ /* 0x000f220000300a00 */
[-C--:B--2---:R-:W-:Y:S03]  /*10090*/  HMMA.1688.F32.TF32 R96, R188, R64.reuse, R24 ;  /* 0x00000040bc60723c */ /* 0x084fe60000081018 */
[----:B------:R-:W2:Y:S04]  /*100a0*/  LDL.LU.64 R24, [R1+0x270] ;  /* 0x0002700001187983 */ /* 0x000ea80000300a00 */
[----:B------:R-:W2:Y:S01]  /*100b0*/  LDL.LU.64 R26, [R1+0x278] ;  /* 0x00027800011a7983 */ /* 0x000ea20000300a00 */
[-C--:B---3--:R-:W-:Y:S03]  /*100c0*/  HMMA.1688.F32.TF32 R100, R204, R64.reuse, R12 ;  /* 0x00000040cc64723c */ /* 0x088fe6000008100c */
[----:B------:R-:W2:Y:S04]  /*100d0*/  LDL.LU.64 R12, [R1+0x30] ;  /* 0x00003000010c7983 */ /* 0x000ea80000300a00 */
[----:B------:R-:W2:Y:S01]  /*100e0*/  LDL.LU.64 R14, [R1+0x38] ;  /* 0x00003800010e7983 */ /* 0x000ea20000300a00 */
[-C--:B------:R-:W-:Y:S08]  /*100f0*/  HMMA.1688.F32.TF32 R144, R4, R64.reuse, R232 ;  /* 0x000000400490723c */ /* 0x080ff000000810e8 */
[-C--:B------:R-:W-:Y:S08]  /*10100*/  HMMA.1688.F32.TF32 R140, R8, R64.reuse, R228 ;  /* 0x00000040088c723c */ /* 0x080ff000000810e4 */
[-C--:B------:R-:W-:Y:S11]  /*10110*/  HMMA.1688.F32.TF32 R136, R236, R64.reuse, R136 ;  /* 0x00000040ec88723c */ /* 0x080ff60000081088 */
[----:B------:R-:W-:Y:S11]  /*10120*/  @!UPT UIADD3 URZ, URZ, URZ, URZ ;  /* 0x0000003f3f3ff290 */ /* 0x000ff6000fffe03f */
[----:B------:R-:W-:Y:S01]  /*10130*/  @!UPT UIADD3 URZ, URZ, URZ, URZ ;  /* 0x0000003f3f3ff290 */ /* 0x000fe2000fffe03f */
[----:B------:R1:W-:Y:S01]  /*10140*/  STL.64 [R1+0x60], R136 ;  /* 0x0000608801007387 */ /* 0x0003e20000100a00 */
[----:B------:R-:W-:Y:S02]  /*10150*/  IMAD.MOV.U32 R3, RZ, RZ, R138 ;  /* 0x000000ffff037224 */ /* 0x000fe400078e008a */
[----:B------:R-:W-:Y:S02]  /*10160*/  IMAD.MOV.U32 R21, RZ, RZ, R139 ;  /* 0x000000ffff157224 */ /* 0x000fe400078e008b */
[----:B-1----:R-:W-:Y:S08]  /*10170*/  HMMA.1688.F32.TF32 R136, R16, R64, R108 ;  /* 0x000000401088723c */ /* 0x002ff0000008106c */
[-C--:B------:R-:W-:Y:S01]  /*10180*/  HMMA.1688.F32.TF32 R128, R236, R68.reuse, R128 ;  /* 0x00000044ec80723c */ /* 0x080fe20000081080 */
[----:B------:R-:W-:Y:S04]  /*10190*/  STL.64 [R1+0x240], R144 ;  /* 0x0002409001007387 */ /* 0x000fe80000100a00 */
[----:B------:R-:W-:Y:S04]  /*101a0*/  STL.64 [R1+0x248], R146 ;  /* 0x0002489201007387 */ /* 0x000fe80000100a00 */
[----:B------:R-:W-:Y:S01]  /*101b0*/  STL.64 [R1+0x3b0], R140 ;  /* 0x0003b08c01007387 */ /* 0x000fe20000100a00 */
[-C--:B------:R-:W-:Y:S03]  /*101c0*/  HMMA.1688.F32.TF32 R108, R172, R68.reuse, R132 ;  /* 0x00000044ac6c723c */ /* 0x080fe60000081084 */
[----:B------:R-:W-:Y:S04]  /*101d0*/  STL.64 [R1+0x3b8], R142 ;  /* 0x0003b88e01007387 */ /* 0x000fe80000100a00 */
[----:B------:R-:W-:Y:S01]  /*101e0*/  STL.64 [R1+0x480], R136 ;  /* 0x0004808801007387 */ /* 0x000fe20000100a00 */
[----:B------:R-:W-:Y:S03]  /*101f0*/  HMMA.1688.F32.TF32 R132, R4, R68, R52 ;  /* 0x000000440484723c */ /* 0x000fe60000081034 */
[----:B------:R-:W-:Y:S03]  /*10200*/  STL.64 [R1+0x488], R138 ;  /* 0x0004888a01007387 */ /* 0x000fe60000100a00 */
[----:B------:R-:W-:Y:S01]  /*10210*/  IMAD.MOV.U32 R244, RZ, RZ, R128 ;  /* 0x000000fffff47224 */ /* 0x000fe200078e0080 */
[----:B------:R1:W-:Y:S01]  /*10220*/  STL [R1+0x58], R130 ;  /* 0x0000588201007387 */ /* 0x0003e20000100800 */
[----:B------:R-:W-:-:S02]  /*10230*/  IMAD.MOV.U32 R245, RZ, RZ, R129 ;  /* 0x000000fffff57224 */ /* 0x000fc400078e0081 */
[----:B------:R-:W-:Y:S01]  /*10240*/  IMAD.MOV.U32 R252, RZ, RZ, R131 ;  /* 0x000000fffffc7224 */ /* 0x000fe200078e0083 */
[-C--:B------:R-:W-:Y:S01]  /*10250*/  HMMA.1688.F32.TF32 R52, R16, R68.reuse, R124 ;  /* 0x000000441034723c */ /* 0x080fe2000008107c */
[----:B------:R-:W2:Y:S07]  /*10260*/  LDSM.16.M88.4 R144, [R196+0x23000] ;  /* 0x02300000c490783b */ /* 0x000eae0000000200 */
[----:B-1----:R-:W-:Y:S04]  /*10270*/  HMMA.1688.F32.TF32 R128, R8, R68, R240 ;  /* 0x000000440880723c */ /* 0x002fe800000810f0 */
[----:B------:R-:W-:Y:S04]  /*10280*/  STL.64 [R1+0x200], R132 ;  /* 0x0002008401007387 */ /* 0x000fe80000100a00 */
[----:B------:R-:W-:Y:S11]  /*10290*/  STL.64 [R1+0x208], R134 ;  /* 0x0002088601007387 */ /* 0x000ff60000100a00 */
[----:B------:R-:W-:Y:S04]  /*102a0*/  @!UPT UIADD3 URZ, URZ, URZ, URZ ;  /* 0x0000003f3f3ff290 */ /* 0x000fe8000fffe03f */
[----:B------:R-:W-:Y:S04]  /*102b0*/  STL.64 [R1+0x380], R128 ;  /* 0x0003808001007387 */ /* 0x000fe80000100a00 */
[----:B------:R1:W-:Y:S04]  /*102c0*/  STL.64 [R1+0x388], R130 ;  /* 0x0003888201007387 */ /* 0x0003e80000100a00 */
[----:B------:R-:W-:Y:S04]  /*102d0*/  STL.64 [R1+0x460], R52 ;  /* 0x0004603401007387 */ /* 0x000fe80000100a00 */
[----:B------:R-:W-:Y:S04]  /*102e0*/  STL.64 [R1+0x468], R54 ;  /* 0x0004683601007387 */ /* 0x000fe80000100a00 */
[----:B------:R-:W3:Y:S01]  /*102f0*/  LDL.LU.64 R160, [R1+0x8d0] ;  /* 0x0008d00001a07983 */ /* 0x000ee20000300a00 */
[-C--:B------:R-:W-:Y:S08]  /*10300*/  HMMA.1688.F32.TF32 R124, R172, R72.reuse, R48 ;  /* 0x00000048ac7c723c */ /* 0x080ff00000081030 */
[-C--:B-1----:R-:W-:Y:S08]  /*10310*/  HMMA.1688.F32.TF32 R128, R188, R72.reuse, R40 ;  /* 0x00000048bc80723c */ /* 0x082ff00000081028 */
[-C--:B------:R-:W-:Y:S08]  /*10320*/  HMMA.1688.F32.TF32 R132, R204, R72.reuse, R36 ;  /* 0x00000048cc84723c */ /* 0x080ff00000081024 */
[-C--:B----4-:R-:W-:Y:S08]  /*10330*/  HMMA.1688.F32.TF32 R136, R220, R72.reuse, R32 ;  /* 0x00000048dc88723c */ /* 0x090ff00000081020 */
[-C--:B--2---:R-:W-:Y:S11]  /*10340*/  HMMA.1688.F32.TF32 R24, R4, R72.reuse, R24 ;  /* 0x000000480418723c */ /* 0x084ff60000081018 */
[----:B------:R-:W-:Y:S11]  /*10350*/  @!UPT UIADD3 URZ, URZ, URZ, URZ ;  /* 0x0000003f3f3ff290 */ /* 0x000ff6000fffe03f */
[----:B------:R-:W-:Y:S01]  /*10360*/  @!UPT UIADD3 URZ, URZ, URZ, URZ ;  /* 0x0000003f3f3ff290 */ /* 0x000fe2000fffe03f */
[----:B------:R-:W-:Y:S01]  /*10370*/  STL.64 [R1+0x1e0], R24 ;  /* 0x0001e01801007387 */ /* 0x000fe20000100a00 */
[-C--:B------:R-:W-:Y:S03]  /*10380*/  HMMA.1688.F32.TF32 R12, R8, R72.reuse, R12 ;  /* 0x00000048080c723c */ /* 0x080fe6000008100c */
[----:B------:R-:W-:Y:S04]  /*10390*/  STL.64 [R1+0x1e8], R26 ;  /* 0x0001e81a01007387 */ /* 0x000fe80000100a00 */
[----:B------:R-:W3:Y:S11]  /*103a0*/  LDL.LU.64 R162, [R1+0x8d8] ;  /* 0x0008d80001a27983 */ /* 0x000ef60000300a00 */
[----:B------:R-:W-:Y:S05]  /*103b0*/  @!UPT UIADD3 URZ, URZ, URZ, URZ ;  /* 0x0000003f3f3ff290 */ /* 0x000fea000fffe03f */
[----:B------:R-:W-:Y:S04]  /*103c0*/  STL.64 [R1+0x350], R12 ;  /* 0x0003500c01007387 */ /* 0x000fe80000100a00 */
[----:B------:R1:W-:Y:S04]  /*103d0*/  STL.64 [R1+0x358], R14 ;  /* 0x0003580e01007387 */ /* 0x0003e80000100a00 */
[----:B------:R-:W2:Y:S04]  /*103e0*/  LDL.LU.64 R164, [R1+0x8c0] ;  /* 0x0008c00001a47983 */ /* 0x000ea80000300a00 */
[----:B------:R-:W2:Y:S01]  /*103f0*/  LDL.LU.64 R166, [R1+0x8c8] ;  /* 0x0008c80001a67983 */ /* 0x000ea20000300a00 */
[-C--:B-1----:R-:W-:Y:S03]  /*10400*/  HMMA.1688.F32.TF32 R12, R16, R72.reuse, R212 ;  /* 0x00000048100c723c */ /* 0x082fe600000810d4 */
[----:B------:R-:W4:Y:S04]  /*10410*/  LDL.LU.64 R168, [R1+0x8b0] ;  /* 0x0008b00001a87983 */ /* 0x000f280000300a00 */
        /* <DEDUP_REMOVED lines=18> */
[----:B------:R-:W4:Y:S01]  /*10540*/  LDL.LU.64 R34, [R1+0x7e8] ;  /* 0x0007e80001227983 */ /* 0x000f220000300a00 */
[----:B------:R-:W-:Y:S03]  /*10550*/  HMMA.1688.F32.TF32 R140, R236, R72, R28 ;  /* 0x00000048ec8c723c */ /* 0x000fe6000008101c */
[----:B------:R1:W-:Y:S04]  /*10560*/  STL.64 [R1+0x450], R12 ;  /* 0x0004500c01007387 */ /* 0x0003e80000100a00 */
[----:B------:R1:W-:Y:S04]  /*10570*/  STL.64 [R1+0x458], R14 ;  /* 0x0004580e01007387 */ /* 0x0003e80000100a00 */
[----:B------:R-:W4:Y:S04]  /*10580*/  LDL.LU.64 R28, [R1+0x7b0] ;  /* 0x0007b000011c7983 */ /* 0x000f280000300a00 */
[----:B------:R-:W4:Y:S04]  /*10590*/  LDL.LU.64 R30, [R1+0x7b8] ;  /* 0x0007b800011e7983 */ /* 0x000f280000300a00 */
[----:B------:R-:W4:Y:S04]  /*105a0*/  LDL.LU.64 R24, [R1+0x7a0] ;  /* 0x0007a00001187983 */ /* 0x000f280000300a00 */
[----:B------:R-:W4:Y:S04]  /*105b0*/  LDL.LU.64 R26, [R1+0x7a8] ;  /* 0x0007a800011a7983 */ /* 0x000f280000300a00 */
[----:B-1----:R-:W4:Y:S04]  /*105c0*/  LDL.LU.64 R12, [R1+0x790] ;  /* 0x00079000010c7983 */ /* 0x002f280000300a00 */
[----:B------:R-:W4:Y:S01]  /*105d0*/  LDL.LU.64 R14, [R1+0x798] ;  /* 0x00079800010e7983 */ /* 0x000f220000300a00 */
[C---:B------:R-:W-:Y:S08]  /*105e0*/  HMMA.1688.F32.TF32 R56, R204.reuse, R44, R56 ;  /* 0x0000002ccc38723c */ /* 0x040ff00000081038 */
[----:B------:R-:W-:Y:S08]  /*105f0*/  HMMA.1688.F32.TF32 R116, R204, R68, R116 ;  /* 0x00000044cc74723c */ /* 0x000ff00000081074 */
[C---:B---3--:R-:W-:Y:S08]  /*10600*/  HMMA.1688.F32.TF32 R160, R172.reuse, R144, R160 ;  /* 0x00000090aca0723c */ /* 0x048ff000000810a0 */
[C---:B--2---:R-:W-:Y:S08]  /*10610*/  HMMA.1688.F32.TF32 R164, R172.reuse, R148, R164 ;  /* 0x00000094aca4723c */ /* 0x044ff000000810a4 */
[C---:B----4-:R-:W-:Y:S08]  /*10620*/  HMMA.1688.F32.TF32 R168, R172.reuse, R152, R168 ;  /* 0x00000098aca8723c */ /* 0x050ff000000810a8 */
[----:B------:R-:W-:Y:S08]  /*10630*/  HMMA.1688.F32.TF32 R172, R172, R156, R192 ;  /* 0x0000009cacac723c */ /* 0x000ff000000810c0 */
[C---:B------:R-:W-:Y:S08]  /*10640*/  HMMA.1688.F32.TF32 R192, R204.reuse, R144, R48 ;  /* 0x00000090ccc0723c */ /* 0x040ff00000081030 */
[C---:B------:R-:W-:Y:S08]  /*10650*/  HMMA.1688.F32.TF32 R196, R204.reuse, R148, R40 ;  /* 0x00000094ccc4723c */ /* 0x040ff00000081028 */
[C---:B------:R-:W-:Y:S08]  /*10660*/  HMMA.1688.F32.TF32 R200, R204.reuse, R152, R36 ;  /* 0x00000098ccc8723c */ /* 0x040ff00000081024 */
[----:B------:R-:W-:Y:S01]  /*10670*/  HMMA.1688.F32.TF32 R204, R204, R156, R32 ;  /* 0x0000009ccccc723c */ /* 0x000fe20000081020 */
[----:B------:R-:W2:Y:S04]  /*10680*/  LDL.LU.64 R32, [R1+0x780] ;  /* 0x0007800001207983 */ /* 0x000ea80000300a00 */
[----:B------:R-:W2:Y:S04]  /*10690*/  LDL.LU.64 R34, [R1+0x788] ;  /* 0x0007880001227983 */ /* 0x000ea80000300a00 */
[----:B------:R-:W3:Y:S04]  /*106a0*/  LDL.LU.64 R224, [R1+0x710] ;  /* 0x0007100001e07983 */ /* 0x000ee80000300a00 */
[----:B------:R-:W3:Y:S04]  /*106b0*/  LDL.LU.64 R226, [R1+0x718] ;  /* 0x0007180001e27983 */ /* 0x000ee80000300a00 */
[----:B------:R-:W4:Y:S04]  /*106c0*/  LDL.LU.64 R228, [R1+0x700] ;  /* 0x0007000001e47983 */ /* 0x000f280000300a00 */
[----:B------:R-:W4:Y:S04]  /*106d0*/  LDL.LU.64 R230, [R1+0x708] ;  /* 0x0007080001e67983 */ /* 0x000f280000300a00 */
[----:B------:R-:W3:Y:S04]  /*106e0*/  LDL.LU.64 R232, [R1+0x6f0] ;  /* 0x0006f00001e87983 */ /* 0x000ee80000300a00 */
[----:B------:R-:W3:Y:S01]  /*106f0*/  LDL.LU.64 R234, [R1+0x6f8] ;  /* 0x0006f80001ea7983 */ /* 0x000ee20000300a00 */
[C---:B------:R-:W-:Y:S03]  /*10700*/  HMMA.1688.F32.TF32 R216, R220.reuse, R152, R12 ;  /* 0x00000098dcd8723c */ /* 0x040fe6000008100c */
[----:B------:R-:W3:Y:S04]  /*10710*/  LDL.LU.64 R240, [R1+0x6e0] ;  /* 0x0006e00001f07983 */ /* 0x000ee80000300a00 */
[----:B------:R-:W3:Y:S04]  /*10720*/  LDL.LU.64 R242, [R1+0x6e8] ;  /* 0x0006e80001f27983 */ /* 0x000ee80000300a00 */
[----:B------:R-:W3:Y:S01]  /*10730*/  LDL.LU.64 R12, [R1+0x660] ;  /* 0x00066000010c7983 */ /* 0x000ee20000300a00 */
[----:B------:R-:W-:Y:S03]  /*10740*/  HMMA.1688.F32.TF32 R212, R220, R148, R24 ;  /* 0x00000094dcd4723c */ /* 0x000fe60000081018 */
[----:B------:R-:W3:Y:S04]  /*10750*/  LDL.LU.64 R14, [R1+0x668] ;  /* 0x00066800010e7983 */ /* 0x000ee80000300a00 */
[----:B------:R-:W4:Y:S04]  /*10760*/  LDL.LU.64 R24, [R1+0x650] ;  /* 0x0006500001187983 */ /* 0x000f280000300a00 */
[----:B------:R-:W4:Y:S01]  /*10770*/  LDL.LU.64 R26, [R1+0x658] ;  /* 0x00065800011a7983 */ /* 0x000f220000300a00 */
[C---:B------:R-:W-:Y:S03]  /*10780*/  HMMA.1688.F32.TF32 R112, R188.reuse, R68, R112 ;  /* 0x00000044bc70723c */ /* 0x040fe60000081070 */
[----:B------:R-:W4:Y:S04]  /*10790*/  LDL.LU.64 R248, [R1+0x640] ;  /* 0x0006400001f87983 */ /* 0x000f280000300a00 */
[----:B------:R-:W4:Y:S01]  /*107a0*/  LDL.LU.64 R250, [R1+0x648] ;  /* 0x0006480001fa7983 */ /* 0x000f220000300a00 */
[C---:B------:R-:W-:Y:S08]  /*107b0*/  HMMA.1688.F32.TF32 R176, R188.reuse, R144, R176 ;  /* 0x00000090bcb0723c */ /* 0x040ff000000810b0 */
[C---:B------:R-:W-:Y:S08]  /*107c0*/  HMMA.1688.F32.TF32 R180, R188.reuse, R148, R180 ;  /* 0x00000094bcb4723c */ /* 0x040ff000000810b4 */
[C---:B------:R-:W-:Y:S08]  /*107d0*/  HMMA.1688.F32.TF32 R184, R188.reuse, R152, R184 ;  /* 0x00000098bcb8723c */ /* 0x040ff000000810b8 */
[----:B------:R-:W-:Y:S01]  /*107e0*/  HMMA.1688.F32.TF32 R188, R188, R156, R52 ;  /* 0x0000009cbcbc723c */ /* 0x000fe20000081034 */
[----:B------:R-:W4:Y:S04]  /*107f0*/  LDL.LU.64 R52, [R1+0x630] ;  /* 0x0006300001347983 */ /* 0x000f280000300a00 */
[----:B------:R-:W4:Y:S04]  /*10800*/  LDL.LU.64 R54, [R1+0x638] ;  /* 0x0006380001367983 */ /* 0x000f280000300a00 */
[----:B------:R-:W4:Y:S04]  /*10810*/  LDL.LU.64 R48, [R1+0x4e0] ;  /* 0x0004e00001307983 */ /* 0x000f280000300a00 */
[----:B------:R-:W4:Y:S04]  /*10820*/  LDL.LU.64 R50, [R1+0x4e8] ;  /* 0x0004e80001327983 */ /* 0x000f280000300a00 */
[----:B------:R-:W4:Y:S04]  /*10830*/  LDL.LU.64 R40, [R1+0x260] ;  /* 0x0002600001287983 */ /* 0x000f280000300a00 */
[----:B------:R-:W4:Y:S01]  /*10840*/  LDL.LU.64 R42, [R1+0x268] ;  /* 0x00026800012a7983 */ /* 0x000f220000300a00 */
[C---:B------:R-:W-:Y:S03]  /*10850*/  HMMA.1688.F32.TF32 R208, R220.reuse, R144, R28 ;  /* 0x00000090dcd0723c */ /* 0x040fe6000008101c */
[----:B------:R-:W4:Y:S04]  /*10860*/  LDL.LU.64 R36, [R1+0x370] ;  /* 0x0003700001247983 */ /* 0x000f280000300a00 */
[----:B------:R-:W4:Y:S04]  /*10870*/  LDL.LU.64 R38, [R1+0x378] ;  /* 0x0003780001267983 */ /* 0x000f280000300a00 */
[----:B------:R-:W4:Y:S04]  /*10880*/  LDL.LU.64 R28, [R1+0x230] ;  /* 0x00023000011c7983 */ /* 0x000f280000300a00 */
[----:B------:R-:W4:Y:S01]  /*10890*/  LDL.LU.64 R30, [R1+0x238] ;  /* 0x00023800011e7983 */ /* 0x000f220000300a00 */
[C---:B------:R-:W-:Y:S08]  /*108a0*/  HMMA.1688.F32.TF32 R104, R220.reuse, R64, R104 ;  /* 0x00000040dc68723c */ /* 0x040ff00000081068 */
[C---:B------:R-:W-:Y:S08]  /*108b0*/  HMMA.1688.F32.TF32 R120, R220.reuse, R68, R120 ;  /* 0x00000044dc78723c */ /* 0x040ff00000081078 */
[----:B--2---:R-:W-:Y:S01]  /*108c0*/  HMMA.1688.F32.TF32 R220, R220, R156, R32 ;  /* 0x0000009cdcdc723c */ /* 0x004fe20000081020 */
[----:B------:R-:W2:Y:S04]  /*108d0*/  LDL.LU.64 R34, [R1+0x11c8] ;  /* 0x0011c80001227983 */ /* 0x000ea80000300a00 */
[----:B------:R-:W2:Y:S03]  /*108e0*/  LDL.LU.64 R32, [R1+0x11c0] ;  /* 0x0011c00001207983 */ /* 0x000ea60000300a00 */
[C---:B---3--:R-:W-:Y:S08]  /*108f0*/  HMMA.1688.F32.TF32 R12, R4.reuse, R144, R12 ;  /* 0x00000090040c723c */ /* 0x048ff0000008100c */
[C---:B----4-:R-:W-:Y:S11]  /*10900*/  HMMA.1688.F32.TF32 R24, R4.reuse, R148, R24 ;  /* 0x000000940418723c */ /* 0x050ff60000081018 */
[----:B------:R-:W-:Y:S04]  /*10910*/  @!UPT UIADD3 URZ, URZ, URZ, URZ ;  /* 0x0000003f3f3ff290 */ /* 0x000fe8000fffe03f */
[----:B------:R-:W-:Y:S04]  /*10920*/  STL.64 [R1+0x40], R12 ;  /* 0x0000400c01007387 */ /* 0x000fe80000100a00 */
[----:B------:R1:W-:Y:S04]  /*10930*/  STL.64 [R1+0x48], R14 ;  /* 0x0000480e01007387 */ /* 0x0003e80000100a00 */
[----:B-1----:R-:W3:Y:S04]  /*10940*/  LDL.LU.64 R14, [R1+0x11b8] ;  /* 0x0011b800010e7983 */ /* 0x002ee80000300a00 */
[----:B------:R-:W4:Y:S04]  /*10950*/  LDL.LU.64 R12, [R1+0x11b0] ;  /* 0x0011b000010c7983 */ /* 0x000f280000300a00 */
[----:B------:R1:W-:Y:S04]  /*10960*/  STL.64 [R1+0x30], R24 ;  /* 0x0000301801007387 */ /* 0x0003e80000100a00 */
[----:B------:R-:W-:Y:S04]  /*10970*/  STL.64 [R1+0x38], R26 ;  /* 0x0000381a01007387 */ /* 0x000fe80000100a00 */
[----:B-1----:R-:W2:Y:S01]  /*10980*/  LDL.LU.64 R24, [R1+0x11a8] ;  /* 0x0011a80001187983 */ /* 0x002ea20000300a00 */
[C---:B------:R-:W-:Y:S08]  /*10990*/  HMMA.1688.F32.TF32 R248, R4.reuse, R152, R248 ;  /* 0x0000009804f8723c */ /* 0x040ff000000810f8 */
[----:B------:R-:W-:Y:S08]  /*109a0*/  HMMA.1688.F32.TF32 R52, R4, R156, R52 ;  /* 0x0000009c0434723c */ /* 0x000ff00000081034 */
[C---:B------:R-:W-:Y:S07]  /*109b0*/  HMMA.1688.F32.TF32 R4, R8.reuse, R144, R48 ;  /* 0x000000900804723c */ /* 0x040fee0000081030 */
[----:B------:R-:W-:Y:S01]  /*109c0*/  STL.64 [R1+0x20], R248 ;  /* 0x000020f801007387 */ /* 0x000fe20000100a00 */
[C---:B------:R-:W-:Y:S03]  /*109d0*/  HMMA.1688.F32.TF32 R40, R8.reuse, R148, R40 ;  /* 0x000000940828723c */ /* 0x040fe60000081028 */
[----:B------:R-:W-:Y:S04]  /*109e0*/  STL.64 [R1+0x28], R250 ;  /* 0x000028fa01007387 */ /* 0x000fe80000100a00 */
[----:B------:R-:W-:Y:S01]  /*109f0*/  STL.64 [R1+0x10], R52 ;  /* 0x0000103401007387 */ /* 0x000fe20000100a00 */
[C---:B------:R-:W-:Y:S03]  /*10a00*/  HMMA.1688.F32.TF32 R36, R8.reuse, R152, R36 ;  /* 0x000000980824723c */ /* 0x040fe60000081024 */
[----:B------:R-:W-:Y:S04]  /*10a10*/  STL.64 [R1+0x18], R54 ;  /* 0x0000183601007387 */ /* 0x000fe80000100a00 */
[----:B------:R-:W-:Y:S04]  /*10a20*/  STL.64 [R1+0x270], R4 ;  /* 0x0002700401007387 */ /* 0x000fe80000100a00 */
[----:B------:R1:W-:Y:S02]  /*10a30*/  STL.64 [R1+0x278], R6 ;  /* 0x0002780601007387 */ /* 0x0003e40000100a00 */
[----:B-1----:R-:W-:Y:S02]  /*10a40*/  HMMA.1688.F32.TF32 R4, R8, R156, R28 ;  /* 0x0000009c0804723c */ /* 0x002fe4000008101c */
[----:B------:R1:W-:Y:S04]  /*10a50*/  STL.64 [R1+0x260], R40 ;  /* 0x0002602801007387 */ /* 0x0003e80000100a00 */
[----:B------:R4:W-:Y:S04]  /*10a60*/  STL.64 [R1+0x268], R42 ;  /* 0x0002682a01007387 */ /* 0x0009e80000100a00 */
[----:B------:R-:W2:Y:S04]  /*10a70*/  LDL.LU.64 R28, [R1+0x1d0] ;  /* 0x0001d000011c7983 */ /* 0x000ea80000300a00 */
[----:B------:R-:W-:Y:S04]  /*10a80*/  STL.64 [R1+0x250], R36 ;  /* 0x0002502401007387 */ /* 0x000fe80000100a00 */
[----:B------:R-:W-:Y:S04]  /*10a90*/  STL.64 [R1+0x258], R38 ;  /* 0x0002582601007387 */ /* 0x000fe80000100a00 */
[----:B------:R-:W2:Y:S04]  /*10aa0*/  LDL.LU.64 R30, [R1+0x1d8] ;  /* 0x0001d800011e7983 */ /* 0x000ea80000300a00 */
[----:B------:R2:W-:Y:S04]  /*10ab0*/  STL.64 [R1+0x230], R4 ;  /* 0x0002300401007387 */ /* 0x0005e80000100a00 */
[----:B------:R2:W-:Y:S04]  /*10ac0*/  STL.64 [R1+0x238], R6 ;  /* 0x0002380601007387 */ /* 0x0005e80000100a00 */
[----:B-1----:R-:W2:Y:S04]  /*10ad0*/  LDL.LU R40, [R1+0x190] ;  /* 0x0001900001287983 */ /* 0x002ea80000300800 */
[----:B------:R-:W2:Y:S04]  /*10ae0*/  LDL.LU R41, [R1+0x194] ;  /* 0x0001940001297983 */ /* 0x000ea80000300800 */
[----:B------:R-:W2:Y:S04]  /*10af0*/  LDL.LU R52, [R1+0x300] ;  /* 0x0003000001347983 */ /* 0x000ea80000300800 */
[----:B------:R-:W2:Y:S04]  /*10b00*/  LDL.LU R53, [R1+0x304] ;  /* 0x0003040001357983 */ /* 0x000ea80000300800 */
[----:B------:R-:W2:Y:S04]  /*10b10*/  LDL.LU R54, [R1+0x308] ;  /* 0x0003080001367983 */ /* 0x000ea80000300800 */
[----:B------:R-:W2:Y:S01]  /*10b20*/  LDL.LU R55, [R1+0x30c] ;  /* 0x00030c0001377983 */ /* 0x000ea20000300800 */
[----:B---3--:R-:W-:-:S02]  /*10b30*/  IMAD.MOV.U32 R250, RZ, RZ, R15 ;  /* 0x000000fffffa7224 */ /* 0x008fc400078e000f */
[----:B------:R-:W-:Y:S02]  /*10b40*/  IMAD.MOV.U32 R251, RZ, RZ, R14 ;  /* 0x000000fffffb7224 */ /* 0x000fe400078e000e */
[----:B----4-:R-:W-:Y:S02]  /*10b50*/  IMAD.MOV.U32 R42, RZ, RZ, R13 ;  /* 0x000000ffff2a7224 */ /* 0x010fe400078e000d */
[----:B------:R-:W-:Y:S02]  /*10b60*/  IMAD.MOV.U32 R43, RZ, RZ, R12 ;  /* 0x000000ffff2b7224 */ /* 0x000fe400078e000c */
[----:B--2---:R-:W-:Y:S02]  /*10b70*/  IMAD.MOV.U32 R248, RZ, RZ, R25 ;  /* 0x000000fffff87224 */ /* 0x004fe400078e0019 */
[----:B------:R-:W-:Y:S02]  /*10b80*/  IMAD.MOV.U32 R249, RZ, RZ, R24 ;  /* 0x000000fffff97224 */ /* 0x000fe400078e0018 */
[----:B------:R-:W2:Y:S04]  /*10b90*/  LDL.LU.64 R24, [R1+0x1c0] ;  /* 0x0001c00001187983 */ /* 0x000ea80000300a00 */
[----:B------:R-:W2:Y:S04]  /*10ba0*/  LDL.LU.64 R26, [R1+0x1c8] ;  /* 0x0001c800011a7983 */ /* 0x000ea80000300a00 */
[----:B------:R-:W3:Y:S04]  /*10bb0*/  LDL.LU.64 R12, [R1+0x1b0] ;  /* 0x0001b000010c7983 */ /* 0x000ee80000300a00 */
[----:B------:R-:W3:Y:S04]  /*10bc0*/  LDL.LU.64 R14, [R1+0x1b8] ;  /* 0x0001b800010e7983 */ /* 0x000ee80000300a00 */
[----:B------:R-:W4:Y:S04]  /*10bd0*/  LDL.LU.64 R4, [R1+0x170] ;  /* 0x0001700001047983 */ /* 0x000f280000300a00 */
[----:B------:R-:W4:Y:S04]  /*10be0*/  LDL.LU.64 R6, [R1+0x178] ;  /* 0x0001780001067983 */ /* 0x000f280000300a00 */
[----:B------:R-:W4:Y:S01]  /*10bf0*/  LDL.LU R48, [R1+0x280] ;  /* 0x0002800001307983 */ /* 0x000f220000300800 */
[----:B------:R-:W-:-:S03]  /*10c00*/  IMAD.MOV.U32 R37, RZ, RZ, R23 ;  /* 0x000000ffff257224 */ /* 0x000fc600078e0017 */
[----:B------:R-:W4:Y:S01]  /*10c10*/  LDL.LU R49, [R1+0x284] ;  /* 0x0002840001317983 */ /* 0x000f220000300800 */
[----:B------:R-:W-:-:S03]  /*10c20*/  IMAD.MOV.U32 R38, RZ, RZ, R22 ;  /* 0x000000ffff267224 */ /* 0x000fc600078e0016 */
[----:B------:R-:W4:Y:S04]  /*10c30*/  LDL.LU R50, [R1+0x288] ;  /* 0x0002880001327983 */ /* 0x000f280000300800 */
[----:B------:R-:W4:Y:S04]  /*10c40*/  LDL.LU R51, [R1+0x28c] ;  /* 0x00028c0001337983 */ /* 0x000f280000300800 */
[----:B------:R-:W4:Y:S04]  /*10c50*/  LDL.LU R36, [R1+0xf0] ;  /* 0x0000f00001247983 */ /* 0x000f280000300800 */
[----:B------:R-:W4:Y:S04]  /*10c60*/  LDL.LU R23, [R1+0x11a4] ;  /* 0x0011a40001177983 */ /* 0x000f280000300800 */
[----:B------:R-:W4:Y:S01]  /*10c70*/  LDL.LU R22, [R1+0x11a0] ;  /* 0x0011a00001167983 */ /* 0x000f220000300800 */
[C---:B------:R-:W-:Y:S01]  /*10c80*/  HMMA.1688.F32.TF32 R28, R16.reuse, R144, R28 ;  /* 0x00000090101c723c */ /* 0x040fe2000008101c */
[----:B------:R-:W-:Y:S11]  /*10c90*/  IMAD.MOV.U32 R8, RZ, RZ, R246 ;  /* 0x000000ffff087224 */ /* 0x000ff600078e00f6 */
[----:B------:R-:W-:Y:S11]  /*10ca0*/  @!UPT UIADD3 URZ, URZ, URZ, URZ ;  /* 0x0000003f3f3ff290 */ /* 0x000ff6000fffe03f */
[----:B------:R-:W-:Y:S04]  /*10cb0*/  STL.64 [R1+0x3c0], R28 ;  /* 0x0003c01c01007387 */ /* 0x000fe80000100a00 */
[----:B------:R1:W-:Y:S04]  /*10cc0*/  STL.64 [R1+0x3c8], R30 ;  /* 0x0003c81e01007387 */ /* 0x0003e80000100a00 */
[----:B-1----:R-:W4:Y:S01]  /*10cd0*/  LDL.LU.64 R30, [R1+0x1198] ;  /* 0x00119800011e7983 */ /* 0x002f220000300a00 */
[C---:B--2---:R-:W-:Y:S08]  /*10ce0*/  HMMA.1688.F32.TF32 R24, R16.reuse, R148, R24 ;  /* 0x000000941018723c */ /* 0x044ff00000081018 */
[C---:B---3--:R-:W-:Y:S11]  /*10cf0*/  HMMA.1688.F32.TF32 R12, R16.reuse, R152, R12 ;  /* 0x00000098100c723c */ /* 0x048ff6000008100c */
[----:B------:R-:W-:Y:S04]  /*10d00*/  @!UPT UIADD3 URZ, URZ, URZ, URZ ;  /* 0x0000003f3f3ff290 */ /* 0x000fe8000fffe03f */
[----:B------:R1:W-:Y:S04]  /*10d10*/  STL.64 [R1+0x3a0], R24 ;  /* 0x0003a01801007387 */ /* 0x0003e80000100a00 */
[----:B------:R2:W-:Y:S05]  /*10d20*/  STL.64 [R1+0x3a8], R26 ;  /* 0x0003a81a01007387 */ /* 0x0005ea0000100a00 */
[----:B------:R-:W-:Y:S02]  /*10d30*/  IMAD.MOV.U32 R246, RZ, RZ, R14 ;  /* 0x000000fffff67224 */ /* 0x000fe400078e000e */
[----:B-1----:R-:W-:Y:S01]  /*10d40*/  IMAD.MOV.U32 R25, RZ, RZ, R15 ;  /* 0x000000ffff197224 */ /* 0x002fe200078e000f */
[----:B--2---:R-:W2:Y:S04]  /*10d50*/  LDL.LU.64 R26, [R1+0x1190] ;  /* 0x00119000011a7983 */ /* 0x004ea80000300a00 */
[----:B------:R-:W-:Y:S04]  /*10d60*/  STL [R1+0x370], R12 ;  /* 0x0003700c01007387 */ /* 0x000fe80000100800 */
[----:B------:R-:W3:Y:S01]  /*10d70*/  LDL.LU.64 R14, [R1+0x1188] ;  /* 0x00118800010e7983 */ /* 0x000ee20000300a00 */
[----:B----4-:R-:W-:Y:S07]  /*10d80*/  HMMA.1688.F32.TF32 R4, R16, R156, R4 ;  /* 0x0000009c1004723c */ /* 0x010fee0000081004 */
[----:B------:R-:W-:-:S02]  /*10d90*/  IMAD.MOV.U32 R18, RZ, RZ, R22 ;  /* 0x000000ffff127224 */ /* 0x000fc400078e0016 */
[----:B------:R-:W-:Y:S01]  /*10da0*/  IMAD.MOV.U32 R19, RZ, RZ, R23 ;  /* 0x000000ffff137224 */ /* 0x000fe200078e0017 */
[C---:B------:R-:W-:Y:S08]  /*10db0*/  HMMA.1688.F32.TF32 R224, R236.reuse, R144, R224 ;  /* 0x00000090ece0723c */ /* 0x040ff000000810e0 */
[C---:B------:R-:W-:Y:S08]  /*10dc0*/  HMMA.1688.F32.TF32 R228, R236.reuse, R148, R228 ;  /* 0x00000094ece4723c */ /* 0x040ff000000810e4 */
[----:B------:R-:W-:Y:S01]  /*10dd0*/  HMMA.1688.F32.TF32 R232, R236, R152, R232 ;  /* 0x00000098ece8723c */ /* 0x000fe200000810e8 */
[----:B--2---:R-:W-:-:S02]  /*10de0*/  IMAD.MOV.U32 R17, RZ, RZ, R27 ;  /* 0x000000ffff117224 */ /* 0x004fc400078e001b */
[----:B---3--:R-:W-:Y:S02]  /*10df0*/  IMAD.MOV.U32 R16, RZ, RZ, R15 ;  /* 0x000000ffff107224 */ /* 0x008fe400078e000f */
[----:B------:R-:W2:Y:S04]  /*10e00*/  LDL.LU R15, [R1+0x1184] ;  /* 0x00118400010f7983 */ /* 0x000ea80000300800 */
[----:B------:R-:W3:Y:S04]  /*10e10*/  LDL.LU R27, [R1+0x1180] ;  /* 0x00118000011b7983 */ /* 0x000ee80000300800 */
[----:B------:R-:W4:Y:S04]  /*10e20*/  LDL.LU R22, [R1+0x117c] ;  /* 0x00117c0001167983 */ /* 0x000f280000300800 */
[----:B------:R-:W4:Y:S01]  /*10e30*/  LDL.LU R23, [R1+0x1178] ;  /* 0x0011780001177983 */ /* 0x000f220000300800 */
[----:B------:R-:W-:Y:S03]  /*10e40*/  HMMA.1688.F32.TF32 R236, R236, R156, R240 ;  /* 0x0000009cecec723c */ /* 0x000fe600000810f0 */
[----:B------:R-:W-:Y:S04]  /*10e50*/  LDS R240, [R0+0x4000] ;  /* 0x0040000000f07984 */ /* 0x000fe80000000800 */
[----:B------:R-:W-:Y:S04]  /*10e60*/  LDS R242, [R0+0x6000] ;  /* 0x0060000000f27984 */ /* 0x000fe80000000800 */
[----:B------:R-:W-:Y:S04]  /*10e70*/  LDS R241, [R2+0x4000] ;  /* 0x0040000002f17984 */ /* 0x000fe80000000800 */
[----:B------:R-:W2:Y:S01]  /*10e80*/  LDS R243, [R2+0x6000] ;  /* 0x0060000002f37984 */ /* 0x000ea20000000800 */
[----:B------:R-:W-:-:S02]  /*10e90*/  IMAD.MOV.U32 R9, RZ, RZ, R33 ;  /* 0x000000ffff097224 */ /* 0x000fc400078e0021 */
[----:B------:R-:W-:Y:S01]  /*10ea0*/  IMAD.MOV.U32 R10, RZ, RZ, R32 ;  /* 0x000000ffff0a7224 */ /* 0x000fe200078e0020 */
[C---:B--2---:R-:W-:Y:S08]  /*10eb0*/  HMMA.1688.F32.TF32 R52, R240.reuse, R14, R52 ;  /* 0x0000000ef034723c */ /* 0x044ff00000081034 */
[C---:B---3--:R-:W-:Y:S08]  /*10ec0*/  HMMA.1688.F32.TF32 R40, R240.reuse, R26, R40 ;  /* 0x0000001af028723c */ /* 0x048ff00000081028 */
[----:B----4-:R-:W-:Y:S08]  /*10ed0*/  HMMA.1688.F32.TF32 R48, R240, R22, R48 ;  /* 0x00000016f030723c */ /* 0x010ff00000081030 */
[----:B------:R-:W-:-:S02]  /*10ee0*/  IMAD.MOV.U32 R29, RZ, RZ, R54 ;  /* 0x000000ffff1d7224 */ /* 0x000fc400078e0036 */
[----:B------:R-:W-:Y:S02]  /*10ef0*/  IMAD.MOV.U32 R28, RZ, RZ, R55 ;  /* 0x000000ffff1c7224 */ /* 0x000fe400078e0037 */
[----:B------:R-:W-:Y:S01]  /*10f00*/  IMAD.MOV.U32 R33, RZ, RZ, R52 ;  /* 0x000000ffff217224 */ /* 0x000fe200078e0034 */
[----:B------:R-:W2:Y:S01]  /*10f10*/  LDL.LU.64 R54, [R1+0x1170] ;  /* 0x0011700001367983 */ /* 0x000ea20000300a00 */
[----:B------:R-:W-:-:S03]  /*10f20*/  IMAD.MOV.U32 R32, RZ, RZ, R53 ;  /* 0x000000ffff207224 */ /* 0x000fc600078e0035 */
[----:B------:R-:W2:Y:S06]  /*10f30*/  LDL.LU.64 R52, [R1+0x1168] ;  /* 0x0011680001347983 */ /* 0x000eac0000300a00 */
[----:B------:R-:W-:Y:S04]  /*10f40*/  STL.64 [R1+0x4e0], R48 ;  /* 0x0004e03001007387 */ /* 0x000fe80000100a00 */
[----:B------:R1:W-:Y:S04]  /*10f50*/  STL.64 [R1+0x4e8], R50 ;  /* 0x0004e83201007387 */ /* 0x0003e80000100a00 */
[----:B-1----:R-:W3:Y:S04]  /*10f60*/  LDL.LU.64 R50, [R1+0x1160] ;  /* 0x0011600001327983 */ /* 0x002ee80000300a00 */
[----:B------:R-:W3:Y:S04]  /*10f70*/  LDL.LU.64 R48, [R1+0x1158] ;  /* 0x0011580001307983 */ /* 0x000ee80000300a00 */
[----:B------:R-:W-:Y:S04]  /*10f80*/  STL.64 [R1+0x540], R40 ;  /* 0x0005402801007387 */ /* 0x000fe80000100a00 */
[----:B------:R1:W-:Y:S04]  /*10f90*/  STL.64 [R1+0x548], R42 ;  /* 0x0005482a01007387 */ /* 0x0003e80000100a00 */
[----:B-1----:R-:W4:Y:S01]  /*10fa0*/  LDL.LU.64 R42, [R1+0x1150] ;  /* 0x00115000012a7983 */ /* 0x002f220000300a00 */
[----:B------:R-:W-:Y:S01]  /*10fb0*/  IMAD.MOV.U32 R39, RZ, RZ, R247 ;  /* 0x000000ffff277224 */ /* 0x000fe200078e00f7 */
[C---:B------:R-:W-:Y:S08]  /*10fc0*/  HMMA.1688.F32.TF32 R16, R240.reuse, R30, R16 ;  /* 0x0000001ef010723c */ /* 0x040ff00000081010 */
[----:B------:R-:W-:Y:S11]  /*10fd0*/  HMMA.1688.F32.TF32 R36, R240, R34, R36 ;  /* 0x00000022f024723c */ /* 0x000ff60000081024 */
[----:B------:R-:W-:Y:S04]  /*10fe0*/  @!UPT UIADD3 URZ, URZ, URZ, URZ ;  /* 0x0000003f3f3ff290 */ /* 0x000fe8000fffe03f */
[----:B------:R1:W-:Y:S04]  /*10ff0*/  STL.64 [R1+0x5d0], R16 ;  /* 0x0005d01001007387 */ /* 0x0003e80000100a00 */
[----:B------:R1:W-:Y:S02]  /*11000*/  STL.64 [R1+0x5d8], R18 ;  /* 0x0005d81201007387 */ /* 0x0003e40000100a00 */
[----:B-1----:R-:W-:Y:S02]  /*11010*/  IMAD.MOV.U32 R16, RZ, RZ, R46 ;  /* 0x000000ffff107224 */ /* 0x002fe400078e002e */
[----:B------:R-:W3:Y:S01]  /*11020*/  LDL.LU R46, [R1+0x114c] ;  /* 0x00114c00012e7983 */ /* 0x000ee20000300800 */
[----:B------:R-:W-:Y:S02]  /*11030*/  IMAD.MOV.U32 R19, RZ, RZ, R47 ;  /* 0x000000ffff137224 */ /* 0x000fe400078e002f */
[----:B----4-:R-:W-:-:S02]  /*11040*/  IMAD.MOV.U32 R17, RZ, RZ, R42 ;  /* 0x000000ffff117224 */ /* 0x010fc400078e002a */
[----:B------:R-:W4:Y:S01]  /*11050*/  LDL.LU R42, [R1+0x1148] ;  /* 0x00114800012a7983 */ /* 0x000f220000300800 */
[----:B------:R-:W-:-:S03]  /*11060*/  IMAD.MOV.U32 R18, RZ, RZ, R43 ;  /* 0x000000ffff127224 */ /* 0x000fc600078e002b */
[----:B------:R-:W4:Y:S04]  /*11070*/  LDL.LU R43, [R1+0x1144] ;  /* 0x00114400012b7983 */ /* 0x000f280000300800 */
[----:B------:R-:W3:Y:S04]  /*11080*/  LDL.LU R47, [R1+0x1140] ;  /* 0x00114000012f7983 */ /* 0x000ee80000300800 */
[----:B------:R-:W-:Y:S04]  /*11090*/  STL.64 [R1+0x6a0], R36 ;  /* 0x0006a02401007387 */ /* 0x000fe80000100a00 */
[----:B------:R1:W-:Y:S04]  /*110a0*/  STL.64 [R1+0x6a8], R38 ;  /* 0x0006a82601007387 */ /* 0x0003e80000100a00 */
[----:B-1----:R-:W2:Y:S01]  /*110b0*/  LDL.LU.64 R38, [R1+0x1138] ;  /* 0x0011380001267983 */ /* 0x002ea20000300a00 */
[----:B------:R-:W-:-:S07]  /*110c0*/  IMAD.MOV.U32 R11, RZ, RZ, R20 ;  /* 0x000000ffff0b7224 */ /* 0x000fce00078e0014 */
[C---:B----4-:R-:W-:Y:S08]  /*110d0*/  HMMA.1688.F32.TF32 R8, R240.reuse, R42, R8 ;  /* 0x0000002af008723c */ /* 0x050ff00000081008 */
[C---:B--2---:R-:W-:Y:S11]  /*110e0*/  HMMA.1688.F32.TF32 R248, R240.reuse, R38, R248 ;  /* 0x00000026f0f8723c */ /* 0x044ff600000810f8 */
[----:B------:R-:W-:Y:S11]  /*110f0*/  @!UPT UIADD3 URZ, URZ, URZ, URZ ;  /* 0x0000003f3f3ff290 */ /* 0x000ff6000fffe03f */
[----:B------:R-:W-:Y:S01]  /*11100*/  @!UPT UIADD3 URZ, URZ, URZ, URZ ;  /* 0x0000003f3f3ff290 */ /* 0x000fe2000fffe03f */
[----:B------:R-:W-:Y:S04]  /*11110*/  STL.64 [R1+0x6e0], R248 ;  /* 0x0006e0f801007387 */ /* 0x000fe80000100a00 */
[----:B------:R1:W-:Y:S04]  /*11120*/  STL.64 [R1+0x6e8], R250 ;  /* 0x0006e8fa01007387 */ /* 0x0003e80000100a00 */
[----:B-1----:R-:W2:Y:S04]  /*11130*/  LDL.LU.64 R250, [R1+0x1130] ;  /* 0x0011300001fa7983 */ /* 0x002ea80000300a00 */
[----:B------:R-:W2:Y:S04]  /*11140*/  LDL.LU.64 R248, [R1+0x1128] ;  /* 0x0011280001f87983 */ /* 0x000ea80000300a00 */
[----:B------:R-:W-:Y:S04]  /*11150*/  STL.64 [R1+0x740], R8 ;  /* 0x0007400801007387 */ /* 0x000fe80000100a00 */
[----:B------:R3:W-:Y:S02]  /*11160*/  STL.64 [R1+0x748], R10 ;  /* 0x0007480a01007387 */ /* 0x0007e40000100a00 */
[C---:B---3--:R-:W-:Y:S02]  /*11170*/  HMMA.1688.F32.TF32 R8, R240.reuse, R46, R48 ;  /* 0x0000002ef008723c */ /* 0x048fe40000081030 */
[----:B------:R-:W3:Y:S11]  /*11180*/  LDL.LU R48, [R1+0xb0] ;  /* 0x0000b00001307983 */ /* 0x000ef60000300800 */
[----:B------:R-:W-:Y:S10]  /*11190*/  @!UPT UIADD3 URZ, URZ, URZ, URZ ;  /* 0x0000003f3f3ff290 */ /* 0x000ff4000fffe03f */
[----:B------:R-:W-:Y:S04]  /*111a0*/  STL.64 [R1+0x770], R8 ;  /* 0x0007700801007387 */ /* 0x000fe80000100a00 */
[----:B------:R1:W-:Y:S04]  /*111b0*/  STL.64 [R1+0x778], R10 ;  /* 0x0007780a01007387 */ /* 0x0003e80000100a00 */
[----:B------:R-:W3:Y:S04]  /*111c0*/  LDL.LU R49, [R1+0xb4] ;  /* 0x0000b40001317983 */ /* 0x000ee80000300800 */
[----:B------:R-:W3:Y:S01]  /*111d0*/  LDL.LU R50, [R1+0xb8] ;  /* 0x0000b80001327983 */ /* 0x000ee20000300800 */
[C---:B-1----:R-:W-:Y:S03]  /*111e0*/  HMMA.1688.F32.TF32 R8, R240.reuse, R62, R76 ;  /* 0x0000003ef008723c */ /* 0x042fe6000008104c */
[----:B------:R-:W3:Y:S04]  /*111f0*/  LDL.LU R51, [R1+0xbc] ;  /* 0x0000bc0001337983 */ /* 0x000ee80000300800 */
[----:B------:R-:W4:Y:S11]  /*11200*/  LDL.LU R76, [R1+0x110] ;  /* 0x00011000014c7983 */ /* 0x000f360000300800 */
[----:B------:R-:W-:Y:S05]  /*11210*/  @!UPT UIADD3 URZ, URZ, URZ, URZ ;  /* 0x0000003f3f3ff290 */ /* 0x000fea000fffe03f */
[----:B------:R-:W-:Y:S04]  /*11220*/  STL.64 [R1+0x7e0], R8 ;  /* 0x0007e00801007387 */ /* 0x000fe80000100a00 */
[----:B------:R1:W-:Y:S04]  /*11230*/  STL.64 [R1+0x7e8], R10 ;  /* 0x0007e80a01007387 */ /* 0x0003e80000100a00 */
[----:B------:R-:W4:Y:S04]  /*11240*/  LDL.LU R77, [R1+0x114] ;  /* 0x00011400014d7983 */ /* 0x000f280000300800 */
[----:B------:R-:W4:Y:S01]  /*11250*/  LDL.LU R78, [R1+0x118] ;  /* 0x00011800014e7983 */ /* 0x000f220000300800 */
[C---:B-1----:R-:W-:Y:S03]  /*11260*/  HMMA.1688.F32.TF32 R8, R240.reuse, R66, R92 ;  /* 0x00000042f008723c */ /* 0x042fe6000008105c */
[----:B------:R-:W4:Y:S11]  /*11270*/  LDL.LU R79, [R1+0x11c] ;  /* 0x00011c00014f7983 */ /* 0x000f360000300800 */
[----:B------:R-:W-:Y:S09]  /*11280*/  @!UPT UIADD3 URZ, URZ, URZ, URZ ;  /* 0x0000003f3f3ff290 */ /* 0x000ff2000fffe03f */
[----:B------:R1:W-:Y:S01]  /*11290*/  STL.64 [R1+0x848], R10 ;  /* 0x0008480a01007387 */ /* 0x0003e20000100a00 */
[----:B------:R-:W-:Y:S02]  /*112a0*/  IMAD.MOV.U32 R152, RZ, RZ, R8 ;  /* 0x000000ffff987224 */ /* 0x000fe400078e0008 */
[----:B------:R-:W-:Y:S01]  /*112b0*/  IMAD.MOV.U32 R153, RZ, RZ, R9 ;  /* 0x000000ffff997224 */ /* 0x000fe200078e0009 */
[----:B------:R-:W2:Y:S04]  /*112c0*/  LDL.LU R92, [R1+0x140] ;  /* 0x00014000015c7983 */ /* 0x000ea80000300800 */
[----:B------:R-:W2:Y:S01]  /*112d0*/  LDL.LU R93, [R1+0x144] ;  /* 0x00014400015d7983 */ /* 0x000ea20000300800 */
[C---:B-1----:R-:W-:Y:S03]  /*112e0*/  HMMA.1688.F32.TF32 R8, R240.reuse, R70, R108 ;  /* 0x00000046f008723c */ /* 0x042fe6000008106c */
[----:B------:R-:W2:Y:S04]  /*112f0*/  LDL.LU R94, [R1+0x148] ;  /* 0x00014800015e7983 */ /* 0x000ea80000300800 */
[----:B------:R-:W2:Y:S04]  /*11300*/  LDL.LU R95, [R1+0x14c] ;  /* 0x00014c00015f7983 */ /* 0x000ea80000300800 */
[----:B------:R-:W-:Y:S04]  /*11310*/  STL [R1+0x1020], R153 ;  /* 0x0010209901007387 */ /* 0x000fe80000100800 */
[----:B------:R-:W-:Y:S04]  /*11320*/  STL [R1+0x101c], R152 ;  /* 0x00101c9801007387 */ /* 0x000fe80000100800 */
[----:B------:R-:W2:Y:S04]  /*11330*/  LDL.LU R108, [R1+0x1a0] ;  /* 0x0001a000016c7983 */ /* 0x000ea80000300800 */
[----:B------:R-:W-:Y:S04]  /*11340*/  STL.64 [R1+0x850], R8 ;  /* 0x0008500801007387 */ /* 0x000fe80000100a00 */
[----:B------:R1:W-:Y:S04]  /*11350*/  STL.64 [R1+0x858], R10 ;  /* 0x0008580a01007387 */ /* 0x0003e80000100a00 */
[----:B------:R-:W2:Y:S04]  /*11360*/  LDL.LU R109, [R1+0x1a4] ;  /* 0x0001a400016d7983 */ /* 0x000ea80000300800 */
[----:B------:R-:W2:Y:S01]  /*11370*/  LDL.LU R110, [R1+0x1a8] ;  /* 0x0001a800016e7983 */ /* 0x000ea20000300800 */
[C---:B-1----:R-:W-:Y:S03]  /*11380*/  HMMA.1688.F32.TF32 R8, R240.reuse, R74, R124 ;  /* 0x0000004af008723c */ /* 0x042fe6000008107c */
[----:B------:R-:W2:Y:S04]  /*11390*/  LDL.LU R111, [R1+0x1ac] ;  /* 0x0001ac00016f7983 */ /* 0x000ea80000300800 */
[----:B------:R-:W2:Y:S11]  /*113a0*/  LDL.LU R124, [R1+0x2a0] ;  /* 0x0002a000017c7983 */ /* 0x000eb60000300800 */
[----:B------:R-:W-:Y:S05]  /*113b0*/  @!UPT UIADD3 URZ, URZ, URZ, URZ ;  /* 0x0000003f3f3ff290 */ /* 0x000fea000fffe03f */
[----:B------:R-:W-:Y:S04]  /*113c0*/  STL.64 [R1+0x8a0], R8 ;  /* 0x0008a00801007387 */ /* 0x000fe80000100a00 */
[----:B------:R1:W-:Y:S04]  /*113d0*/  STL.64 [R1+0x8a8], R10 ;  /* 0x0008a80a01007387 */ /* 0x0003e80000100a00 */
[----:B------:R-:W2:Y:S04]  /*113e0*/  LDL.LU R125, [R1+0x2a4] ;  /* 0x0002a400017d7983 */ /* 0x000ea80000300800 */
[----:B------:R-:W2:Y:S01]  /*113f0*/  LDL.LU R126, [R1+0x2a8] ;  /* 0x0002a800017e7983 */ /* 0x000ea20000300800 */
[----:B-1----:R-:W-:Y:S03]  /*11400*/  HMMA.1688.F32.TF32 R8, R240, R146, R160 ;  /* 0x00000092f008723c */ /* 0x002fe600000810a0 */
[----:B------:R-:W2:Y:S04]  /*11410*/  LDL.LU R127, [R1+0x2ac] ;  /* 0x0002ac00017f7983 */ /* 0x000ea80000300800 */
[----:B------:R-:W2:Y:S11]  /*11420*/  LDL.LU R160, [R1+0x2f0] ;  /* 0x0002f00001a07983 */ /* 0x000eb60000300800 */
[----:B------:R-:W-:Y:S05]  /*11430*/  @!UPT UIADD3 URZ, URZ, URZ, URZ ;  /* 0x0000003f3f3ff290 */ /* 0x000fea000fffe03f */
[----:B------:R-:W-:Y:S04]  /*11440*/  STL.64 [R1+0x8e0], R8 ;  /* 0x0008e00801007387 */ /* 0x000fe80000100a00 */
[----:B------:R1:W-:Y:S04]  /*11450*/  STL.64 [R1+0x8e8], R10 ;  /* 0x0008e80a01007387 */ /* 0x0003e80000100a00 */
[----:B------:R-:W2:Y:S04]  /*11460*/  LDL.LU R161, [R1+0x2f4] ;  /* 0x0002f40001a17983 */ /* 0x000ea80000300800 */
[----:B------:R-:W2:Y:S04]  /*11470*/  LDL.LU R162, [R1+0x2f8] ;  /* 0x0002f80001a27983 */ /* 0x000ea80000300800 */
[----:B------:R-:W2:Y:S01]  /*11480*/  LDL.LU R163, [R1+0x2fc] ;  /* 0x0002fc0001a37983 */ /* 0x000ea20000300800 */
[----:B------:R-:W-:-:S02]  /*11490*/  IMAD.MOV.U32 R247, RZ, RZ, R13 ;  /* 0x000000fffff77224 */ /* 0x000fc400078e000d */
[----:B------:R-:W-:Y:S02]  /*114a0*/  IMAD.MOV.U32 R24, RZ, RZ, R4 ;  /* 0x000000ffff187224 */ /* 0x000fe400078e0004 */
[----:B------:R-:W-:Y:S01]  /*114b0*/  IMAD.MOV.U32 R20, RZ, RZ, R5 ;  /* 0x000000ffff147224 */ /* 0x000fe200078e0005 */
[----:B------:R-:W-:Y:S01]  /*114c0*/  LDS R4, [R0+0x4100] ;  /* 0x0041000000047984 */ /* 0x000fe20000000800 */
[----:B------:R-:W-:Y:S02]  /*114d0*/  IMAD.MOV.U32 R13, RZ, RZ, R6 ;  /* 0x000000ffff0d7224 */ /* 0x000fe400078e0006 */
[----:B------:R-:W-:Y:S01]  /*114e0*/  IMAD.MOV.U32 R12, RZ, RZ, R7 ;  /* 0x000000ffff0c7224 */ /* 0x000fe200078e0007 */
[----:B------:R-:W-:Y:S04]  /*114f0*/  LDS R6, [R0+0x6100] ;  /* 0x0061000000067984 */ /* 0x000fe80000000800 */
[----:B------:R-:W-:Y:S04]  /*11500*/  LDS R5, [R2+0x4100] ;  /* 0x0041000002057984 */ /* 0x000fe80000000800 */
[----:B------:R-:W2:Y:S01]  /*11510*/  LDS R7, [R2+0x6100] ;  /* 0x0061000002077984 */ /* 0x000ea20000000800 */
[C---:B-1----:R-:W-:Y:S08]  /*11520*/  HMMA.1688.F32.TF32 R8, R240.reuse, R150, R164 ;  /* 0x00000096f008723c */ /* 0x042ff000000810a4 */
[C---:B------:R-:W-:Y:S08]  /*11530*/  HMMA.1688.F32.TF32 R168, R240.reuse, R154, R168 ;  /* 0x0000009af0a8723c */ /* 0x040ff000000810a8 */
[----:B------:R-:W-:Y:S07]  /*11540*/  HMMA.1688.F32.TF32 R164, R240, R158, R172 ;  /* 0x0000009ef0a4723c */ /* 0x000fee00000810ac */
[----:B------:R-:W-:Y:S04]  /*11550*/  STL.64 [R1+0x8d0], R8 ;  /* 0x0008d00801007387 */ /* 0x000fe80000100a00 */
[----:B------:R-:W-:Y:S04]  /*11560*/  STL.64 [R1+0x8d8], R10 ;  /* 0x0008d80a01007387 */ /* 0x000fe80000100a00 */
[----:B------:R-:W-:Y:S04]  /*11570*/  STL.64 [R1+0x8c0], R168 ;  /* 0x0008c0a801007387 */ /* 0x000fe80000100a00 */
[----:B------:R-:W-:Y:S04]  /*11580*/  STL.64 [R1+0x8c8], R170 ;  /* 0x0008c8aa01007387 */ /* 0x000fe80000100a00 */
[----:B------:R-:W-:Y:S04]  /*11590*/  STL.64 [R1+0x8b0], R164 ;  /* 0x0008b0a401007387 */ /* 0x000fe80000100a00 */
[----:B------:R-:W-:Y:S04]  /*115a0*/  STL.64 [R1+0x8b8], R166 ;  /* 0x0008b8a601007387 */ /* 0x000fe80000100a00 */
[----:B------:R-:W-:Y:S04]  /*115b0*/  LDS R8, [R0+0x4200] ;  /* 0x0042000000087984 */ /* 0x000fe80000000800 */
[----:B------:R-:W-:Y:S04]  /*115c0*/  LDS R10, [R0+0x6200] ;  /* 0x00620000000a7984 */ /* 0x000fe80000000800 */
[----:B------:R-:W-:Y:S04]  /*115d0*/  LDS R9, [R2+0x4200] ;  /* 0x0042000002097984 */ /* 0x000fe80000000800 */
[----:B------:R-:W1:Y:S01]  /*115e0*/  LDS R11, [R2+0x6200] ;  /* 0x00620000020b7984 */ /* 0x000e620000000800 */
[C---:B--2---:R-:W-:Y:S11]  /*115f0*/  HMMA.1688.F32.TF32 R160, R4.reuse, R14, R160 ;  /* 0x0000000e04a0723c */ /* 0x044ff600000810a0 */
[----:B------:R-:W-:Y:S11]  /*11600*/  @!UPT UIADD3 URZ, URZ, URZ, URZ ;  /* 0x0000003f3f3ff290 */ /* 0x000ff6000fffe03f */
[----:B------:R-:W-:Y:S02]  /*11610*/  @!UPT UIADD3 URZ, URZ, URZ, URZ ;  /* 0x0000003f3f3ff290 */ /* 0x000fe4000fffe03f */
[----:B------:R-:W-:Y:S02]  /*11620*/  IMAD.MOV.U32 R41, RZ, RZ, R160 ;  /* 0x000000ffff297224 */ /* 0x000fe400078e00a0 */
[----:B------:R-:W-:Y:S02]  /*11630*/  IMAD.MOV.U32 R40, RZ, RZ, R161 ;  /* 0x000000ffff287224 */ /* 0x000fe400078e00a1 */
[----:B------:R-:W-:Y:S02]  /*11640*/  IMAD.MOV.U32 R37, RZ, RZ, R162 ;  /* 0x000000ffff257224 */ /* 0x000fe400078e00a2 */
[----:B------:R-:W-:Y:S02]  /*11650*/  IMAD.MOV.U32 R36, RZ, RZ, R163 ;  /* 0x000000ffff247224 */ /* 0x000fe400078e00a3 */
[C---:B------:R-:W-:Y:S08]  /*11660*/  HMMA.1688.F32.TF32 R160, R4.reuse, R22, R124 ;  /* 0x0000001604a0723c */ /* 0x040ff0000008107c */
[C---:B------:R-:W-:Y:S08]  /*11670*/  HMMA.1688.F32.TF32 R124, R4.reuse, R26, R108 ;  /* 0x0000001a047c723c */ /* 0x040ff0000008106c */
[C---:B------:R-:W-:Y:S08]  /*11680*/  HMMA.1688.F32.TF32 R108, R4.reuse, R30, R92 ;  /* 0x0000001e046c723c */ /* 0x040ff0000008105c */
[C---:B----4-:R-:W-:Y:S08]  /*11690*/  HMMA.1688.F32.TF32 R92, R4.reuse, R34, R76 ;  /* 0x00000022045c723c */ /* 0x050ff0000008104c */
[C---:B---3--:R-:W-:Y:S08]  /*116a0*/  HMMA.1688.F32.TF32 R76, R4.reuse, R38, R48 ;  /* 0x00000026044c723c */ /* 0x048ff00000081030 */
[C---:B------:R-:W-:Y:S08]  /*116b0*/  HMMA.1688.F32.TF32 R48, R4.reuse, R42, R16 ;  /* 0x0000002a0430723c */ /* 0x040ff00000081010 */
[C---:B------:R-:W-:Y:S01]  /*116c0*/  HMMA.1688.F32.TF32 R16, R4.reuse, R46, R52 ;  /* 0x0000002e0410723c */ /* 0x040fe20000081034 */
[----:B------:R-:W-:Y:S04]  /*116d0*/  STL.64 [R1+0x1b0], R160 ;  /* 0x0001b0a001007387 */ /* 0x000fe80000100a00 */
[----:B------:R-:W-:Y:S04]  /*116e0*/  STL.64 [R1+0x1b8], R162 ;  /* 0x0001b8a201007387 */ /* 0x000fe80000100a00 */
[----:B------:R-:W-:Y:S04]  /*116f0*/  STL.64 [R1+0x1a0], R124 ;  /* 0x0001a07c01007387 */ /* 0x000fe80000100a00 */
[----:B------:R-:W-:Y:S04]  /*11700*/  STL.64 [R1+0x1a8], R126 ;  /* 0x0001a87e01007387 */ /* 0x000fe80000100a00 */
[----:B------:R-:W-:Y:S04]  /*11710*/  STL.64 [R1+0x2a0], R108 ;  /* 0x0002a06c01007387 */ /* 0x000fe80000100a00 */
[----:B------:R-:W-:Y:S04]  /*11720*/  STL.64 [R1+0x2a8], R110 ;  /* 0x0002a86e01007387 */ /* 0x000fe80000100a00 */
[----:B------:R-:W-:Y:S04]  /*11730*/  STL.64 [R1+0x2f0], R92 ;  /* 0x0002f05c01007387 */ /* 0x000fe80000100a00 */
[----:B------:R-:W-:Y:S04]  /*11740*/  STL.64 [R1+0x2f8], R94 ;  /* 0x0002f85e01007387 */ /* 0x000fe80000100a00 */
[----:B------:R2:W-:Y:S04]  /*11750*/  STL.64 [R1+0x600], R76 ;  /* 0x0006004c01007387 */ /* 0x0005e80000100a00 */
[----:B------:R3:W-:Y:S04]  /*11760*/  STL.64 [R1+0x608], R78 ;  /* 0x0006084e01007387 */ /* 0x0007e80000100a00 */
[----:B--2---:R-:W1:Y:S04]  /*11770*/  LDL.LU R76, [R1+0x120] ;  /* 0x00012000014c7983 */ /* 0x004e680000300800 */
[----:B------:R2:W-:Y:S04]  /*11780*/  STL.64 [R1+0x640], R48 ;  /* 0x0006403001007387 */ /* 0x0005e80000100a00 */
[----:B------:R4:W-:Y:S04]  /*11790*/  STL.64 [R1+0x648], R50 ;  /* 0x0006483201007387 */ /* 0x0009e80000100a00 */
[----:B------:R-:W-:Y:S04]  /*117a0*/  STL.64 [R1+0x6c0], R16 ;  /* 0x0006c01001007387 */ /* 0x000fe80000100a00 */
[----:B------:R2:W-:Y:S04]  /*117b0*/  STL.64 [R1+0x6c8], R18 ;  /* 0x0006c81201007387 */ /* 0x0005e80000100a00 */
[----:B------:R-:W1:Y:S04]  /*117c0*/  LDL.LU R77, [R1+0x124] ;  /* 0x00012400014d7983 */ /* 0x000e680000300800 */
[----:B---3--:R-:W1:Y:S04]  /*117d0*/  LDL.LU R78, [R1+0x128] ;  /* 0x00012800014e7983 */ /* 0x008e680000300800 */
[----:B------:R-:W1:Y:S04]  /*117e0*/  LDL.LU R79, [R1+0x12c] ;  /* 0x00012c00014f7983 */ /* 0x000e680000300800 */
[----:B------:R-:W3:Y:S04]  /*117f0*/  LDL.LU R92, [R1+0x160] ;  /* 0x00016000015c7983 */ /* 0x000ee80000300800 */
        /* <DEDUP_REMOVED lines=15> */
[----:B--2---:R-:W2:Y:S04]  /*118f0*/  LDL.LU R48, [R1+0xa0] ;  /* 0x0000a00001307983 */ /* 0x004ea80000300800 */
[----:B------:R-:W2:Y:S04]  /*11900*/  LDL.LU R49, [R1+0xa4] ;  /* 0x0000a40001317983 */ /* 0x000ea80000300800 */
[----:B----4-:R-:W2:Y:S04]  /*11910*/  LDL.LU R50, [R1+0xa8] ;  /* 0x0000a80001327983 */ /* 0x010ea80000300800 */
[----:B------:R-:W2:Y:S01]  /*11920*/  LDL.LU R51, [R1+0xac] ;  /* 0x0000ac0001337983 */ /* 0x000ea20000300800 */
[C---:B------:R-:W-:Y:S11]  /*11930*/  HMMA.1688.F32.TF32 R16, R4.reuse, R62, R80 ;  /* 0x0000003e0410723c */ /* 0x040ff60000081050 */
[----:B------:R-:W-:Y:S11]  /*11940*/  @!UPT UIADD3 URZ, URZ, URZ, URZ ;  /* 0x0000003f3f3ff290 */ /* 0x000ff6000fffe03f */
[----:B------:R-:W-:Y:S01]  /*11950*/  @!UPT UIADD3 URZ, URZ, URZ, URZ ;  /* 0x0000003f3f3ff290 */ /* 0x000fe2000fffe03f */
[----:B------:R4:W-:Y:S01]  /*11960*/  STL.64 [R1+0x758], R18 ;  /* 0x0007581201007387 */ /* 0x0009e20000100a00 */
[----:B------:R-:W-:Y:S02]  /*11970*/  IMAD.MOV.U32 R144, RZ, RZ, R16 ;  /* 0x000000ffff907224 */ /* 0x000fe400078e0010 */
[----:B------:R-:W-:Y:S02]  /*11980*/  IMAD.MOV.U32 R145, RZ, RZ, R17 ;  /* 0x000000ffff917224 */ /* 0x000fe400078e0011 */
[C---:B----4-:R-:W-:Y:S03]  /*11990*/  HMMA.1688.F32.TF32 R16, R4.reuse, R66, R96 ;  /* 0x000000420410723c */ /* 0x050fe60000081060 */
[----:B------:R-:W-:Y:S04]  /*119a0*/  STL [R1+0x105c], R145 ;  /* 0x00105c9101007387 */ /* 0x000fe80000100800 */
[----:B------:R-:W-:Y:S01]  /*119b0*/  STL [R1+0x1058], R144 ;  /* 0x0010589001007387 */ /* 0x000fe20000100800 */
[C---:B------:R-:W-:Y:S11]  /*119c0*/  HMMA.1688.F32.TF32 R52, R4.reuse, R74, R128 ;  /* 0x0000004a0434723c */ /* 0x040ff60000081080 */
[----:B------:R-:W-:Y:S04]  /*119d0*/  @!UPT UIADD3 URZ, URZ, URZ, URZ ;  /* 0x0000003f3f3ff290 */ /* 0x000fe8000fffe03f */
        /* <DEDUP_REMOVED lines=8> */
[----:B------:R-:W-:Y:S04]  /*11a60*/  STL.64 [R1+0x7d0], R16 ;  /* 0x0007d01001007387 */ /* 0x000fe80000100a00 */
[----:B------:R4:W-:Y:S04]  /*11a70*/  STL.64 [R1+0x7d8], R18 ;  /* 0x0007d81201007387 */ /* 0x0009e80000100a00 */
[----:B------:R-:W-:Y:S04]  /*11a80*/  STL.64 [R1+0x800], R52 ;  /* 0x0008003401007387 */ /* 0x000fe80000100a00 */
[----:B------:R4:W-:Y:S02]  /*11a90*/  STL.64 [R1+0x808], R54 ;  /* 0x0008083601007387 */ /* 0x0009e40000100a00 */
[C---:B----4-:R-:W-:Y:S08]  /*11aa0*/  HMMA.1688.F32.TF32 R16, R4.reuse, R150, R180 ;  /* 0x000000960410723c */ /* 0x050ff000000810b4 */
[C---:B------:R-:W-:Y:S08]  /*11ab0*/  HMMA.1688.F32.TF32 R52, R4.reuse, R154, R184 ;  /* 0x0000009a0434723c */ /* 0x040ff000000810b8 */
[----:B------:R-:W-:Y:S01]  /*11ac0*/  HMMA.1688.F32.TF32 R4, R4, R158, R188 ;  /* 0x0000009e0404723c */ /* 0x000fe200000810bc */
[----:B------:R-:W-:Y:S04]  /*11ad0*/  STL.64 [R1+0x890], R80 ;  /* 0x0008905001007387 */ /* 0x000fe80000100a00 */
[----:B------:R-:W-:Y:S04]  /*11ae0*/  STL.64 [R1+0x898], R82 ;  /* 0x0008985201007387 */ /* 0x000fe80000100a00 */
[----:B------:R-:W-:Y:S04]  /*11af0*/  STL.64 [R1+0x880], R16 ;  /* 0x0008801001007387 */ /* 0x000fe80000100a00 */
[----:B------:R-:W-:Y:S04]  /*11b00*/  STL.64 [R1+0x888], R18 ;  /* 0x0008881201007387 */ /* 0x000fe80000100a00 */
[----:B------:R-:W-:Y:S04]  /*11b10*/  STL.64 [R1+0x870], R52 ;  /* 0x0008703401007387 */ /* 0x000fe80000100a00 */
[----:B------:R3:W-:Y:S04]  /*11b20*/  STL.64 [R1+0x878], R54 ;  /* 0x0008783601007387 */ /* 0x0007e80000100a00 */
[----:B------:R-:W-:Y:S04]  /*11b30*/  STL.64 [R1+0x860], R4 ;  /* 0x0008600401007387 */ /* 0x000fe80000100a00 */
[----:B------:R4:W-:Y:S04]  /*11b40*/  STL.64 [R1+0x868], R6 ;  /* 0x0008680601007387 */ /* 0x0009e80000100a00 */
[----:B------:R-:W-:Y:S04]  /*11b50*/  LDS R16, [R0+0x4300] ;  /* 0x0043000000107984 */ /* 0x000fe80000000800 */
[----:B------:R-:W-:Y:S04]  /*11b60*/  LDS R18, [R0+0x6300] ;  /* 0x0063000000127984 */ /* 0x000fe80000000800 */
[----:B------:R-:W-:Y:S04]  /*11b70*/  LDS R17, [R2+0x4300] ;  /* 0x0043000002117984 */ /* 0x000fe80000000800 */
[----:B------:R-:W1:Y:S02]  /*11b80*/  LDS R19, [R2+0x6300] ;  /* 0x0063000002137984 */ /* 0x000e640000000800 */
[C---:B-1----:R-:W-:Y:S08]  /*11b90*/  HMMA.1688.F32.TF32 R76, R8.reuse, R34, R76 ;  /* 0x00000022084c723c */ /* 0x042ff0000008104c */
[C---:B---3--:R-:W-:Y:S08]  /*11ba0*/  HMMA.1688.F32.TF32 R52, R8.reuse, R14, R160 ;  /* 0x0000000e0834723c */ /* 0x048ff000000810a0 */
[C---:B----4-:R-:W-:Y:S08]  /*11bb0*/  HMMA.1688.F32.TF32 R4, R8.reuse, R26, R108 ;  /* 0x0000001a0804723c */ /* 0x050ff0000008106c */
[----:B------:R-:W-:Y:S08]  /*11bc0*/  HMMA.1688.F32.TF32 R80, R8, R22, R124 ;  /* 0x000000160850723c */ /* 0x000ff0000008107c */
[----:B------:R-:W-:-:S02]  /*11bd0*/  IMAD.MOV.U32 R113, RZ, RZ, R52 ;  /* 0x000000ffff717224 */ /* 0x000fc400078e0034 */
[----:B------:R-:W-:Y:S02]  /*11be0*/  IMAD.MOV.U32 R112, RZ, RZ, R53 ;  /* 0x000000ffff707224 */ /* 0x000fe400078e0035 */
[----:B------:R-:W-:Y:S02]  /*11bf0*/  IMAD.MOV.U32 R45, RZ, RZ, R54 ;  /* 0x000000ffff2d7224 */ /* 0x000fe400078e0036 */
[----:B------:R-:W-:Y:S01]  /*11c00*/  IMAD.MOV.U32 R44, RZ, RZ, R55 ;  /* 0x000000ffff2c7224 */ /* 0x000fe200078e0037 */
[----:B------:R-:W-:Y:S01]  /*11c10*/  STL.64 [R1+0x10c0], R112 ;  /* 0x0010c07001007387 */ /* 0x000fe20000100a00 */
[C---:B------:R-:W-:Y:S07]  /*11c20*/  HMMA.1688.F32.TF32 R52, R8.reuse, R30, R92 ;  /* 0x0000001e0834723c */ /* 0x040fee000008105c */
[----:B------:R-:W-:Y:S04]  /*11c30*/  STL.64 [R1+0x130], R80 ;  /* 0x0001305001007387 */ /* 0x000fe80000100a00 */
[----:B------:R-:W-:Y:S04]  /*11c40*/  STL.64 [R1+0x138], R82 ;  /* 0x0001385201007387 */ /* 0x000fe80000100a00 */
[----:B------:R-:W-:Y:S04]  /*11c50*/  STL.64 [R1+0x110], R4 ;  /* 0x0001100401007387 */ /* 0x000fe80000100a00 */
[----:B------:R2:W-:Y:S02]  /*11c60*/  STL.64 [R1+0x118], R6 ;  /* 0x0001180601007387 */ /* 0x0005e40000100a00 */
[C---:B--2---:R-:W-:Y:S02]  /*11c70*/  HMMA.1688.F32.TF32 R4, R8.reuse, R38, R48 ;  /* 0x000000260804723c */ /* 0x044fe40000081030 */
[----:B------:R-:W-:Y:S04]  /*11c80*/  STL.64 [R1+0x160], R52 ;  /* 0x0001603401007387 */ /* 0x000fe80000100a00 */
[----:B------:R1:W-:Y:S04]  /*11c90*/  STL.64 [R1+0x168], R54 ;  /* 0x0001683601007387 */ /* 0x0003e80000100a00 */
[----:B------:R-:W-:Y:S01]  /*11ca0*/  STL.64 [R1+0x120], R76 ;  /* 0x0001204c01007387 */ /* 0x000fe20000100a00 */
[C---:B------:R-:W-:Y:S03]  /*11cb0*/  HMMA.1688.F32.TF32 R48, R8.reuse, R46, R56 ;  /* 0x0000002e0830723c */ /* 0x040fe60000081038 */
[----:B------:R-:W-:Y:S05]  /*11cc0*/  STL.64 [R1+0x128], R78 ;  /* 0x0001284e01007387 */ /* 0x000fea0000100a00 */
[C---:B-1----:R-:W-:Y:S04]  /*11cd0*/  HMMA.1688.F32.TF32 R52, R8.reuse, R42, R248 ;  /* 0x0000002a0834723c */ /* 0x042fe800000810f8 */
[----:B------:R-:W-:Y:S04]  /*11ce0*/  STL.64 [R1+0x190], R4 ;  /* 0x0001900401007387 */ /* 0x000fe80000100a00 */
[----:B------:R1:W-:Y:S02]  /*11cf0*/  STL.64 [R1+0x198], R6 ;  /* 0x0001980601007387 */ /* 0x0003e40000100a00 */
[C---:B-1----:R-:W-:Y:S01]  /*11d00*/  HMMA.1688.F32.TF32 R4, R8.reuse, R62, R84 ;  /* 0x0000003e0804723c */ /* 0x042fe20000081054 */
[----:B------:R-:W-:Y:S11]  /*11d10*/  IMAD.MOV.U32 R178, RZ, RZ, R3 ;  /* 0x000000ffffb27224 */ /* 0x000ff600078e0003 */
[----:B------:R-:W-:Y:S01]  /*11d20*/  @!UPT UIADD3 URZ, URZ, URZ, URZ ;  /* 0x0000003f3f3ff290 */ /* 0x000fe2000fffe03f */
[----:B------:R-:W-:Y:S04]  /*11d30*/  STL.64 [R1+0x2c0], R52 ;  /* 0x0002c03401007387 */ /* 0x000fe80000100a00 */
[----:B------:R-:W-:Y:S04]  /*11d40*/  STL.64 [R1+0x2c8], R54 ;  /* 0x0002c83601007387 */ /* 0x000fe80000100a00 */
[----:B------:R-:W-:Y:S04]  /*11d50*/  STL.64 [R1+0x5c0], R48 ;  /* 0x0005c03001007387 */ /* 0x000fe80000100a00 */
[----:B------:R1:W-:Y:S01]  /*11d60*/  STL.64 [R1+0x5c8], R50 ;  /* 0x0005c83201007387 */ /* 0x0003e20000100a00 */
[----:B------:R-:W-:Y:S01]  /*11d70*/  HMMA.1688.F32.TF32 R56, R8, R150, R196 ;  /* 0x000000960838723c */ /* 0x000fe200000810c4 */
[----:B------:R-:W-:-:S02]  /*11d80*/  IMAD.MOV.U32 R179, RZ, RZ, R21 ;  /* 0x000000ffffb37224 */ /* 0x000fc400078e0015 */
[----:B------:R-:W-:Y:S01]  /*11d90*/  IMAD.MOV.U32 R128, RZ, RZ, R244 ;  /* 0x000000ffff807224 */ /* 0x000fe200078e00f4 */
[----:B------:R-:W-:Y:S04]  /*11da0*/  LDS R84, [R0+0x4500] ;  /* 0x0045000000547984 */ /* 0x000fe80000000800 */
[----:B------:R2:W-:Y:S01]  /*11db0*/  STL.64 [R1+0x698], R6 ;  /* 0x0006980601007387 */ /* 0x0005e20000100a00 */
[----:B------:R-:W-:Y:S01]  /*11dc0*/  IMAD.MOV.U32 R148, RZ, RZ, R4 ;  /* 0x000000ffff947224 */ /* 0x000fe200078e0004 */
[----:B-1----:R-:W-:Y:S01]  /*11dd0*/  HMMA.1688.F32.TF32 R48, R8, R66, R100 ;  /* 0x000000420830723c */ /* 0x002fe20000081064 */
[----:B------:R-:W-:Y:S01]  /*11de0*/  IMAD.MOV.U32 R149, RZ, RZ, R5 ;  /* 0x000000ffff957224 */ /* 0x000fe200078e0005 */
[----:B------:R-:W-:Y:S01]  /*11df0*/  LDS R86, [R0+0x6500] ;  /* 0x0065000000567984 */ /* 0x000fe20000000800 */
[----:B------:R-:W-:-:S02]  /*11e00*/  IMAD.MOV.U32 R129, RZ, RZ, R245 ;  /* 0x000000ffff817224 */ /* 0x000fc400078e00f5 */
[----:B------:R-:W-:Y:S01]  /*11e10*/  IMAD.MOV.U32 R131, RZ, RZ, R252 ;  /* 0x000000ffff837224 */ /* 0x000fe200078e00fc */
[----:B------:R-:W-:Y:S02]  /*11e20*/  LDS R85, [R2+0x4500] ;  /* 0x0045000002557984 */ /* 0x000fe40000000800 */
[C---:B--2---:R-:W-:Y:S02]  /*11e30*/  HMMA.1688.F32.TF32 R4, R8.reuse, R70, R116 ;  /* 0x000000460804723c */ /* 0x044fe40000081074 */
[----:B------:R-:W-:Y:S04]  /*11e40*/  STL [R1+0x1054], R149 ;  /* 0x0010549501007387 */ /* 0x000fe80000100800 */
[----:B------:R-:W-:Y:S04]  /*11e50*/  STL [R1+0x1050], R148 ;  /* 0x0010509401007387 */ /* 0x000fe80000100800 */
[----:B------:R-:W2:Y:S04]  /*11e60*/  LDL.LU R76, [R1+0xd0] ;  /* 0x0000d000014c7983 */ /* 0x000ea80000300800 */
[----:B------:R-:W-:Y:S04]  /*11e70*/  LDS R87, [R2+0x6500] ;  /* 0x0065000002577984 */ /* 0x000fe80000000800 */
[----:B------:R1:W-:Y:S04]  /*11e80*/  STL.64 [R1+0x6d0], R48 ;  /* 0x0006d03001007387 */ /* 0x0003e80000100a00 */
[----:B------:R3:W-:Y:S04]  /*11e90*/  STL.64 [R1+0x6d8], R50 ;  /* 0x0006d83201007387 */ /* 0x0007e80000100a00 */
[----:B------:R-:W-:Y:S04]  /*11ea0*/  STL.64 [R1+0x730], R4 ;  /* 0x0007300401007387 */ /* 0x000fe80000100a00 */
[----:B------:R4:W-:Y:S04]  /*11eb0*/  STL.64 [R1+0x738], R6 ;  /* 0x0007380601007387 */ /* 0x0009e80000100a00 */
[----:B------:R-:W2:Y:S04]  /*11ec0*/  LDL.LU R77, [R1+0xd4] ;  /* 0x0000d400014d7983 */ /* 0x000ea80000300800 */
        /* <DEDUP_REMOVED lines=26> */
[----:B-1----:R-:W2:Y:S04]  /*12070*/  LDL.LU R48, [R1+0x70] ;  /* 0x0000700001307983 */ /* 0x002ea80000300800 */
[----:B------:R-:W2:Y:S04]  /*12080*/  LDL.LU R49, [R1+0x74] ;  /* 0x0000740001317983 */ /* 0x000ea80000300800 */
[----:B---3--:R-:W3:Y:S04]  /*12090*/  LDL.LU R50, [R1+0x78] ;  /* 0x0000780001327983 */ /* 0x008ee80000300800 */
[----:B------:R-:W3:Y:S01]  /*120a0*/  LDL.LU R51, [R1+0x7c] ;  /* 0x00007c0001337983 */ /* 0x000ee20000300800 */
[C---:B------:R-:W-:Y:S08]  /*120b0*/  HMMA.1688.F32.TF32 R52, R8.reuse, R74, R132 ;  /* 0x0000004a0834723c */ /* 0x040ff00000081084 */
[C---:B----4-:R-:W-:Y:S11]  /*120c0*/  HMMA.1688.F32.TF32 R4, R8.reuse, R146, R192 ;  /* 0x000000920804723c */ /* 0x050ff600000810c0 */
[----:B------:R-:W-:Y:S04]  /*120d0*/  @!UPT UIADD3 URZ, URZ, URZ, URZ ;  /* 0x0000003f3f3ff290 */ /* 0x000fe8000fffe03f */
[----:B------:R-:W-:Y:S04]  /*120e0*/  STL.64 [R1+0x760], R52 ;  /* 0x0007603401007387 */ /* 0x000fe80000100a00 */
[----:B------:R1:W-:Y:S04]  /*120f0*/  STL.64 [R1+0x768], R54 ;  /* 0x0007683601007387 */ /* 0x0003e80000100a00 */
[----:B------:R-:W-:Y:S04]  /*12100*/  STL.64 [R1+0x830], R4 ;  /* 0x0008300401007387 */ /* 0x000fe80000100a00 */
[----:B------:R4:W-:Y:S01]  /*12110*/  STL.64 [R1+0x838], R6 ;  /* 0x0008380601007387 */ /* 0x0009e20000100a00 */
[C---:B-1----:R-:W-:Y:S08]  /*12120*/  HMMA.1688.F32.TF32 R52, R8.reuse, R154, R200 ;  /* 0x0000009a0834723c */ /* 0x042ff000000810c8 */
[----:B----4-:R-:W-:Y:S01]  /*12130*/  HMMA.1688.F32.TF32 R4, R8, R158, R204 ;  /* 0x0000009e0804723c */ /* 0x010fe200000810cc */
[----:B------:R-:W-:Y:S04]  /*12140*/  STL.64 [R1+0x820], R56 ;  /* 0x0008203801007387 */ /* 0x000fe80000100a00 */
[----:B------:R-:W-:Y:S04]  /*12150*/  STL.64 [R1+0x828], R58 ;  /* 0x0008283a01007387 */ /* 0x000fe80000100a00 */
[----:B------:R-:W-:Y:S04]  /*12160*/  LDS R8, [R0+0x4400] ;  /* 0x0044000000087984 */ /* 0x000fe80000000800 */
[----:B------:R-:W-:Y:S04]  /*12170*/  LDS R10, [R0+0x6400] ;  /* 0x00640000000a7984 */ /* 0x000fe80000000800 */
[----:B------:R-:W-:Y:S04]  /*12180*/  STL.64 [R1+0x810], R52 ;  /* 0x0008103401007387 */ /* 0x000fe80000100a00 */
[----:B------:R-:W-:Y:S04]  /*12190*/  STL.64 [R1+0x818], R54 ;  /* 0x0008183601007387 */ /* 0x000fe80000100a00 */
[----:B------:R-:W-:Y:S04]  /*121a0*/  STL.64 [R1+0x7f0], R4 ;  /* 0x0007f00401007387 */ /* 0x000fe80000100a00 */
[----:B------:R2:W-:Y:S04]  /*121b0*/  STL.64 [R1+0x7f8], R6 ;  /* 0x0007f80601007387 */ /* 0x0005e80000100a00 */
[----:B------:R-:W-:Y:S04]  /*121c0*/  LDS R9, [R2+0x4400] ;  /* 0x0044000002097984 */ /* 0x000fe80000000800 */
[----:B------:R-:W1:Y:S01]  /*121d0*/  LDS R11, [R2+0x6400] ;  /* 0x00640000020b7984 */ /* 0x000e620000000800 */
[C---:B--2---:R-:W-:Y:S11]  /*121e0*/  HMMA.1688.F32.TF32 R4, R16.reuse, R14, R168 ;  /* 0x0000000e1004723c */ /* 0x044ff600000810a8 */
[----:B------:R-:W-:Y:S11]  /*121f0*/  @!UPT UIADD3 URZ, URZ, URZ, URZ ;  /* 0x0000003f3f3ff290 */ /* 0x000ff6000fffe03f */
[----:B------:R-:W-:Y:S02]  /*12200*/  @!UPT UIADD3 URZ, URZ, URZ, URZ ;  /* 0x0000003f3f3ff290 */ /* 0x000fe4000fffe03f */
[----:B------:R-:W-:Y:S02]  /*12210*/  IMAD.MOV.U32 R103, RZ, RZ, R4 ;  /* 0x000000ffff677224 */ /* 0x000fe400078e0004 */
[----:B------:R-:W-:Y:S02]  /*12220*/  IMAD.MOV.U32 R102, RZ, RZ, R5 ;  /* 0x000000ffff667224 */ /* 0x000fe400078e0005 */
[----:B------:R-:W-:Y:S01]  /*12230*/  IMAD.MOV.U32 R101, RZ, RZ, R6 ;  /* 0x000000ffff657224 */ /* 0x000fe200078e0006 */
[----:B------:R-:W-:Y:S01]  /*12240*/  HMMA.1688.F32.TF32 R248, R16, R22, R164 ;  /* 0x0000001610f8723c */ /* 0x000fe200000810a4 */
[----:B------:R-:W-:-:S07]  /*12250*/  IMAD.MOV.U32 R100, RZ, RZ, R7 ;  /* 0x000000ffff647224 */ /* 0x000fce00078e0007 */
[C---:B------:R-:W-:Y:S08]  /*12260*/  HMMA.1688.F32.TF32 R240, R16.reuse, R26, R160 ;  /* 0x0000001a10f0723c */ /* 0x040ff000000810a0 */
[C---:B------:R-:W-:Y:S01]  /*12270*/  HMMA.1688.F32.TF32 R4, R16.reuse, R30, R124 ;  /* 0x0000001e1004723c */ /* 0x040fe2000008107c */
[----:B------:R-:W-:Y:S04]  /*12280*/  STL.64 [R1+0x10d0], R102 ;  /* 0x0010d06601007387 */ /* 0x000fe80000100a00 */
[----:B------:R-:W-:Y:S04]  /*12290*/  STL.64 [R1+0x10c8], R100 ;  /* 0x0010c86401007387 */ /* 0x000fe80000100a00 */
[----:B------:R-:W-:Y:S04]  /*122a0*/  STL.64 [R1+0x1078], R250 ;  /* 0x001078fa01007387 */ /* 0x000fe80000100a00 */
[----:B------:R-:W-:Y:S01]  /*122b0*/  STL.64 [R1+0x1070], R248 ;  /* 0x001070f801007387 */ /* 0x000fe20000100a00 */
[C---:B------:R-:W-:Y:S03]  /*122c0*/  HMMA.1688.F32.TF32 R52, R16.reuse, R34, R108 ;  /* 0x000000221034723c */ /* 0x040fe6000008106c */
[----:B------:R-:W-:Y:S04]  /*122d0*/  STL.64 [R1+0x1088], R242 ;  /* 0x001088f201007387 */ /* 0x000fe80000100a00 */
[----:B------:R-:W-:Y:S04]  /*122e0*/  STL.64 [R1+0x1080], R240 ;  /* 0x001080f001007387 */ /* 0x000fe80000100a00 */
[----:B------:R-:W-:Y:S04]  /*122f0*/  STL.64 [R1+0x1098], R6 ;  /* 0x0010980601007387 */ /* 0x000fe80000100a00 */
[----:B------:R2:W-:Y:S02]  /*12300*/  STL.64 [R1+0x1090], R4 ;  /* 0x0010900401007387 */ /* 0x0005e40000100a00 */
[C---:B--2---:R-:W-:Y:S06]  /*12310*/  HMMA.1688.F32.TF32 R4, R16.reuse, R38, R92 ;  /* 0x000000261004723c */ /* 0x044fec000008105c */
[----:B------:R-:W-:Y:S04]  /*12320*/  STL.64 [R1+0x80], R52 ;  /* 0x0000803401007387 */ /* 0x000fe80000100a00 */
[----:B------:R2:W-:Y:S02]  /*12330*/  STL.64 [R1+0x88], R54 ;  /* 0x0000883601007387 */ /* 0x0005e40000100a00 */
[----:B--2---:R-:W-:Y:S11]  /*12340*/  HMMA.1688.F32.TF32 R52, R16, R42, R76 ;  /* 0x0000002a1034723c */ /* 0x004ff6000008104c */
[----:B------:R3:W-:Y:S01]  /*12350*/  STL.64 [R1+0x90], R4 ;  /* 0x0000900401007387 */ /* 0x0007e20000100a00 */
[----:B------:R-:W-:-:S02]  /*12360*/  IMAD.MOV.U32 R61, RZ, RZ, R6 ;  /* 0x000000ffff3d7224 */ /* 0x000fc400078e0006 */
[----:B------:R-:W-:Y:S02]  /*12370*/  IMAD.MOV.U32 R60, RZ, RZ, R7 ;  /* 0x000000ffff3c7224 */ /* 0x000fe400078e0007 */
[C---:B---3--:R-:W-:Y:S07]  /*12380*/  HMMA.1688.F32.TF32 R4, R16.reuse, R46, R48 ;  /* 0x0000002e1004723c */ /* 0x048fee0000081030 */
[----:B------:R-:W-:Y:S04]  /*12390*/  STL.64 [R1+0xf0], R52 ;  /* 0x0000f03401007387 */ /* 0x000fe80000100a00 */
[----:B------:R-:W-:Y:S11]  /*123a0*/  STL.64 [R1+0xf8], R54 ;  /* 0x0000f83601007387 */ /* 0x000ff60000100a00 */
[----:B------:R-:W-:Y:S01]  /*123b0*/  @!UPT UIADD3 URZ, URZ, URZ, URZ ;  /* 0x0000003f3f3ff290 */ /* 0x000fe2000fffe03f */
[----:B------:R2:W-:Y:S01]  /*123c0*/  STL.64 [R1+0x100], R4 ;  /* 0x0001000401007387 */ /* 0x0005e20000100a00 */
[----:B------:R-:W-:Y:S02]  /*123d0*/  IMAD.MOV.U32 R145, RZ, RZ, R6 ;  /* 0x000000ffff917224 */ /* 0x000fe400078e0006 */
[----:B------:R-:W-:Y:S02]  /*123e0*/  IMAD.MOV.U32 R144, RZ, RZ, R7 ;  /* 0x000000ffff907224 */ /* 0x000fe400078e0007 */
[C---:B--2---:R-:W-:Y:S03]  /*123f0*/  HMMA.1688.F32.TF32 R4, R16.reuse, R62, R88 ;  /* 0x0000003e1004723c */ /* 0x044fe60000081058 */
[----:B------:R-:W-:Y:S11]  /*12400*/  STL [R1+0x1064], R144 ;  /* 0x0010649001007387 */ /* 0x000ff60000100800 */
[----:B------:R-:W-:Y:S10]  /*12410*/  @!UPT UIADD3 URZ, URZ, URZ, URZ ;  /* 0x0000003f3f3ff290 */ /* 0x000ff4000fffe03f */
[----:B------:R-:W-:Y:S02]  /*12420*/  IMAD.MOV.U32 R64, RZ, RZ, R4 ;  /* 0x000000ffff407224 */ /* 0x000fe400078e0004 */
[----:B------:R-:W-:Y:S02]  /*12430*/  IMAD.MOV.U32 R65, RZ, RZ, R5 ;  /* 0x000000ffff417224 */ /* 0x000fe400078e0005 */
[----:B------:R-:W-:Y:S02]  /*12440*/  IMAD.MOV.U32 R149, RZ, RZ, R6 ;  /* 0x000000ffff957224 */ /* 0x000fe400078e0006 */
[----:B------:R-:W-:Y:S02]  /*12450*/  IMAD.MOV.U32 R148, RZ, RZ, R7 ;  /* 0x000000ffff947224 */ /* 0x000fe400078e0007 */
[----:B------:R-:W-:Y:S01]  /*12460*/  HMMA.1688.F32.TF32 R4, R16, R66, R104 ;  /* 0x000000421004723c */ /* 0x000fe20000081068 */
[----:B------:R-:W-:Y:S04]  /*12470*/  STL [R1+0x1060], R145 ;  /* 0x0010609101007387 */ /* 0x000fe80000100800 */
[----:B------:R-:W-:Y:S04]  /*12480*/  STL [R1+0x106c], R65 ;  /* 0x00106c4101007387 */ /* 0x000fe80000100800 */
[----:B------:R-:W-:Y:S11]  /*12490*/  STL [R1+0x1068], R64 ;  /* 0x0010684001007387 */ /* 0x000ff60000100800 */
[----:B------:R-:W-:Y:S03]  /*124a0*/  @!UPT UIADD3 URZ, URZ, URZ, URZ ;  /* 0x0000003f3f3ff290 */ /* 0x000fe6000fffe03f */
[----:B------:R2:W-:Y:S04]  /*124b0*/  STL.64 [R1+0x5f8], R6 ;  /* 0x0005f80601007387 */ /* 0x0005e80000100a00 */
[----:B------:R-:W1:Y:S04]  /*124c0*/  LDL.LU R92, [R1+0xe0] ;  /* 0x0000e000015c7983 */ /* 0x000e680000300800 */
[----:B------:R-:W1:Y:S04]  /*124d0*/  LDL.LU R93, [R1+0xe4] ;  /* 0x0000e400015d7983 */ /* 0x000e680000300800 */
[----:B------:R-:W1:Y:S04]  /*124e0*/  LDL.LU R94, [R1+0xe8] ;  /* 0x0000e800015e7983 */ /* 0x000e680000300800 */
[----:B------:R-:W1:Y:S04]  /*124f0*/  LDL.LU R95, [R1+0xec] ;  /* 0x0000ec00015f7983 */ /* 0x000e680000300800 */
[----:B------:R-:W3:Y:S04]  /*12500*/  LDL.LU R76, [R1+0x210] ;  /* 0x00021000014c7983 */ /* 0x000ee80000300800 */
[----:B------:R-:W3:Y:S04]  /*12510*/  LDL.LU R77, [R1+0x214] ;  /* 0x00021400014d7983 */ /* 0x000ee80000300800 */
[----:B------:R-:W3:Y:S04]  /*12520*/  LDL.LU R78, [R1+0x218] ;  /* 0x00021800014e7983 */ /* 0x000ee80000300800 */
[----:B------:R-:W3:Y:S04]  /*12530*/  LDL.LU R79, [R1+0x21c] ;  /* 0x00021c00014f7983 */ /* 0x000ee80000300800 */
[----:B------:R-:W4:Y:S04]  /*12540*/  LDL.LU R108, [R1+0x320] ;  /* 0x00032000016c7983 */ /* 0x000f280000300800 */
[----:B------:R-:W4:Y:S04]  /*12550*/  LDL.LU R109, [R1+0x324] ;  /* 0x00032400016d7983 */ /* 0x000f280000300800 */
[----:B------:R-:W4:Y:S04]  /*12560*/  LDL.LU R110, [R1+0x328] ;  /* 0x00032800016e7983 */ /* 0x000f280000300800 */
[----:B------:R-:W4:Y:S04]  /*12570*/  LDL.LU R111, [R1+0x32c] ;  /* 0x00032c00016f7983 */ /* 0x000f280000300800 */
        /* <DEDUP_REMOVED lines=19> */
[----:B------:R-:W3:Y:S01]  /*126b0*/  LDL.LU R127, [R1+0x18c] ;  /* 0x00018c00017f7983 */ /* 0x000ee20000300800 */
[----:B------:R-:W-:-:S02]  /*126c0*/  IMAD.MOV.U32 R68, RZ, RZ, R4 ;  /* 0x000000ffff447224 */ /* 0x000fc400078e0004 */
[----:B------:R-:W-:Y:S02]  /*126d0*/  IMAD.MOV.U32 R69, RZ, RZ, R5 ;  /* 0x000000ffff457224 */ /* 0x000fe400078e0005 */
[C---:B--2---:R-:W-:Y:S08]  /*126e0*/  HMMA.1688.F32.TF32 R4, R16.reuse, R70, R120 ;  /* 0x000000461004723c */ /* 0x044ff00000081078 */
[C---:B------:R-:W-:Y:S01]  /*126f0*/  HMMA.1688.F32.TF32 R52, R16.reuse, R74, R136 ;  /* 0x0000004a1034723c */ /* 0x040fe20000081088 */
[----:B------:R-:W-:Y:S04]  /*12700*/  STL [R1+0x1030], R69 ;  /* 0x0010304501007387 */ /* 0x000fe80000100800 */
[----:B------:R-:W-:Y:S03]  /*12710*/  STL [R1+0x102c], R68 ;  /* 0x00102c4401007387 */ /* 0x000fe60000100800 */
[----:B------:R-:W-:Y:S08]  /*12720*/  HMMA.1688.F32.TF32 R56, R16, R150, R212 ;  /* 0x000000961038723c */ /* 0x000ff000000810d4 */
[----:B------:R-:W-:-:S02]  /*12730*/  IMAD.MOV.U32 R73, RZ, RZ, R5 ;  /* 0x000000ffff497224 */ /* 0x000fc400078e0005 */
[----:B------:R-:W-:Y:S01]  /*12740*/  IMAD.MOV.U32 R72, RZ, RZ, R4 ;  /* 0x000000ffff487224 */ /* 0x000fe200078e0004 */
[----:B------:R2:W-:Y:S04]  /*12750*/  STL.64 [R1+0x638], R6 ;  /* 0x0006380601007387 */ /* 0x0005e80000100a00 */
[----:B------:R-:W-:Y:S04]  /*12760*/  STL [R1+0x1038], R73 ;  /* 0x0010384901007387 */ /* 0x000fe80000100800 */
[----:B------:R-:W-:Y:S01]  /*12770*/  STL [R1+0x1034], R72 ;  /* 0x0010344801007387 */ /* 0x000fe20000100800 */
[C---:B--2---:R-:W-:Y:S03]  /*12780*/  HMMA.1688.F32.TF32 R4, R16.reuse, R146, R208 ;  /* 0x000000921004723c */ /* 0x044fe600000810d0 */
[----:B------:R-:W-:Y:S04]  /*12790*/  STL.64 [R1+0x6b0], R52 ;  /* 0x0006b03401007387 */ /* 0x000fe80000100a00 */
[----:B------:R2:W-:Y:S02]  /*127a0*/  STL.64 [R1+0x6b8], R54 ;  /* 0x0006b83601007387 */ /* 0x0005e40000100a00 */
[C---:B--2---:R-:W-:Y:S11]  /*127b0*/  HMMA.1688.F32.TF32 R52, R16.reuse, R154, R216 ;  /* 0x0000009a1034723c */ /* 0x044ff600000810d8 */
[----:B------:R-:W-:Y:S03]  /*127c0*/  @!UPT UIADD3 URZ, URZ, URZ, URZ ;  /* 0x0000003f3f3ff290 */ /* 0x000fe6000fffe03f */
[----:B------:R-:W-:Y:S04]  /*127d0*/  STL.64 [R1+0x7c0], R4 ;  /* 0x0007c00401007387 */ /* 0x000fe80000100a00 */
[----:B------:R2:W-:Y:S04]  /*127e0*/  STL.64 [R1+0x7c8], R6 ;  /* 0x0007c80601007387 */ /* 0x0005e80000100a00 */
[----:B------:R-:W-:Y:S04]  /*127f0*/  STL.64 [R1+0x7b0], R56 ;  /* 0x0007b03801007387 */ /* 0x000fe80000100a00 */
[----:B------:R-:W-:Y:S01]  /*12800*/  STL.64 [R1+0x7b8], R58 ;  /* 0x0007b83a01007387 */ /* 0x000fe20000100a00 */
[----:B--2---:R-:W-:Y:S03]  /*12810*/  HMMA.1688.F32.TF32 R4, R16, R158, R220 ;  /* 0x0000009e1004723c */ /* 0x004fe600000810dc */
[----:B------:R-:W-:Y:S04]  /*12820*/  STL.64 [R1+0x7a0], R52 ;  /* 0x0007a03401007387 */ /* 0x000fe80000100a00 */
[----:B------:R-:W-:Y:S11]  /*12830*/  STL.64 [R1+0x7a8], R54 ;  /* 0x0007a83601007387 */ /* 0x000ff60000100a00 */
[----:B------:R-:W-:Y:S05]  /*12840*/  @!UPT UIADD3 URZ, URZ, URZ, URZ ;  /* 0x0000003f3f3ff290 */ /* 0x000fea000fffe03f */
[----:B------:R-:W-:Y:S04]  /*12850*/  STL.64 [R1+0x790], R4 ;  /* 0x0007900401007387 */ /* 0x000fe80000100a00 */
[----:B------:R1:W-:Y:S02]  /*12860*/  STL.64 [R1+0x798], R6 ;  /* 0x0007980601007387 */ /* 0x0003e40000100a00 */
[C---:B-1----:R-:W-:Y:S08]  /*12870*/  HMMA.1688.F32.TF32 R4, R8.reuse, R46, R92 ;  /* 0x0000002e0804723c */ /* 0x042ff0000008105c */
[C---:B----4-:R-:W-:Y:S08]  /*12880*/  HMMA.1688.F32.TF32 R108, R8.reuse, R30, R108 ;  /* 0x0000001e086c723c */ /* 0x050ff0000008106c */
[C---:B---3--:R-:W-:Y:S08]  /*12890*/  HMMA.1688.F32.TF32 R48, R8.reuse, R14, R48 ;  /* 0x0000000e0830723c */ /* 0x048ff00000081030 */
[C---:B------:R-:W-:Y:S08]  /*128a0*/  HMMA.1688.F32.TF32 R52, R8.reuse, R22, R168 ;  /* 0x000000160834723c */ /* 0x040ff000000810a8 */
[C---:B------:R-:W-:Y:S07]  /*128b0*/  HMMA.1688.F32.TF32 R56, R8.reuse, R26, R164 ;  /* 0x0000001a0838723c */ /* 0x040fee00000810a4 */
[----:B------:R-:W-:Y:S04]  /*128c0*/  STL.64 [R1+0x10a8], R50 ;  /* 0x0010a83201007387 */ /* 0x000fe80000100a00 */
[----:B------:R1:W-:Y:S04]  /*128d0*/  STL.64 [R1+0x10a0], R48 ;  /* 0x0010a03001007387 */ /* 0x0003e80000100a00 */
[----:B------:R-:W-:Y:S04]  /*128e0*/  STL.64 [R1+0x10b8], R54 ;  /* 0x0010b83601007387 */ /* 0x000fe80000100a00 */
[----:B------:R-:W-:Y:S04]  /*128f0*/  STL.64 [R1+0x10b0], R52 ;  /* 0x0010b03401007387 */ /* 0x000fe80000100a00 */
[----:B------:R-:W-:Y:S04]  /*12900*/  STL.64 [R1+0x10e0], R58 ;  /* 0x0010e03a01007387 */ /* 0x000fe80000100a00 */
[----:B------:R-:W-:Y:S04]  /*12910*/  STL.64 [R1+0x10d8], R56 ;  /* 0x0010d83801007387 */ /* 0x000fe80000100a00 */
[----:B------:R-:W-:Y:S04]  /*12920*/  STL.64 [R1+0x10f0], R110 ;  /* 0x0010f06e01007387 */ /* 0x000fe80000100a00 */
[----:B------:R-:W-:Y:S01]  /*12930*/  STL.64 [R1+0x10e8], R108 ;  /* 0x0010e86c01007387 */ /* 0x000fe20000100a00 */
[C---:B------:R-:W-:Y:S03]  /*12940*/  HMMA.1688.F32.TF32 R220, R8.reuse, R42, R124 ;  /* 0x0000002a08dc723c */ /* 0x040fe6000008107c */
[----:B------:R-:W2:Y:S04]  /*12950*/  LDL.LU R92, [R1+0x2d0] ;  /* 0x0002d000015c7983 */ /* 0x000ea80000300800 */
[----:B------:R-:W2:Y:S04]  /*12960*/  LDL.LU R93, [R1+0x2d4] ;  /* 0x0002d400015d7983 */ /* 0x000ea80000300800 */
[----:B------:R-:W2:Y:S04]  /*12970*/  LDL.LU R94, [R1+0x2d8] ;  /* 0x0002d800015e7983 */ /* 0x000ea80000300800 */
[----:B------:R-:W2:Y:S04]  /*12980*/  LDL.LU R95, [R1+0x2dc] ;  /* 0x0002dc00015f7983 */ /* 0x000ea80000300800 */
        /* <DEDUP_REMOVED lines=8> */
[----:B------:R-:W1:Y:S04]  /*12a10*/  LDL.LU R176, [R1+0x60] ;  /* 0x0000600001b07983 */ /* 0x000e680000300800 */
[----:B------:R-:W1:Y:S04]  /*12a20*/  LDL.LU R177, [R1+0x64] ;  /* 0x0000640001b17983 */ /* 0x000e680000300800 */
[----:B------:R-:W2:Y:S04]  /*12a30*/  LDL.LU R3, [R1+0x1120] ;  /* 0x0011200001037983 */ /* 0x000ea80000300800 */
[----:B------:R-:W3:Y:S04]  /*12a40*/  LDL.LU R21, [R1+0x111c] ;  /* 0x00111c0001157983 */ /* 0x000ee80000300800 */
[----:B------:R-:W4:Y:S04]  /*12a50*/  LDL.LU R244, [R1+0x1118] ;  /* 0x0011180001f47983 */ /* 0x000f280000300800 */
[----:B------:R-:W4:Y:S04]  /*12a60*/  LDL.LU R245, [R1+0x1114] ;  /* 0x0011140001f57983 */ /* 0x000f280000300800 */
[----:B------:R-:W4:Y:S04]  /*12a70*/  LDL.LU R130, [R1+0x58] ;  /* 0x0000580001827983 */ /* 0x000f280000300800 */
[----:B------:R-:W4:Y:S01]  /*12a80*/  LDL.LU R252, [R1+0x1110] ;  /* 0x0011100001fc7983 */ /* 0x000f220000300800 */
[----:B------:R-:W-:Y:S01]  /*12a90*/  HMMA.1688.F32.TF32 R16, R8, R34, R160 ;  /* 0x000000220810723c */ /* 0x000fe200000810a0 */
[----:B--2---:R-:W-:-:S02]  /*12aa0*/  IMAD.MOV.U32 R164, RZ, RZ, R3 ;  /* 0x000000ffffa47224 */ /* 0x004fc400078e0003 */
[----:B------:R-:W2:Y:S01]  /*12ab0*/  LDL.LU R3, [R1+0x110c] ;  /* 0x00110c0001037983 */ /* 0x000ea20000300800 */
[----:B---3--:R-:W-:-:S03]  /*12ac0*/  IMAD.MOV.U32 R165, RZ, RZ, R21 ;  /* 0x000000ffffa57224 */ /* 0x008fc600078e0015 */
[----:B------:R-:W3:Y:S01]  /*12ad0*/  LDL.LU R21, [R1+0x1108] ;  /* 0x0011080001157983 */ /* 0x000ee20000300800 */
[----:B----4-:R-:W-:-:S03]  /*12ae0*/  IMAD.MOV.U32 R166, RZ, RZ, R244 ;  /* 0x000000ffffa67224 */ /* 0x010fc600078e00f4 */
[----:B------:R-:W4:Y:S01]  /*12af0*/  LDL.LU R244, [R1+0x1104] ;  /* 0x0011040001f47983 */ /* 0x000f220000300800 */
[----:B------:R-:W-:-:S03]  /*12b00*/  IMAD.MOV.U32 R167, RZ, RZ, R245 ;  /* 0x000000ffffa77224 */ /* 0x000fc600078e00f5 */
[----:B------:R-:W2:Y:S04]  /*12b10*/  LDL.LU R245, [R1+0x1100] ;  /* 0x0011000001f57983 */ /* 0x000ea80000300800 */
[----:B------:R-:W2:Y:S01]  /*12b20*/  LDL.LU R160, [R1+0x440] ;  /* 0x0004400001a07983 */ /* 0x000ea20000300800 */
[----:B------:R-:W-:-:S03]  /*12b30*/  IMAD.MOV.U32 R161, RZ, RZ, R252 ;  /* 0x000000ffffa17224 */ /* 0x000fc600078e00fc */
[----:B------:R-:W2:Y:S04]  /*12b40*/  LDL.LU R252, [R1+0x10fc] ;  /* 0x0010fc0001fc7983 */ /* 0x000ea80000300800 */
[----:B------:R-:W3:Y:S04]  /*12b50*/  LDL.LU R162, [R1+0x448] ;  /* 0x0004480001a27983 */ /* 0x000ee80000300800 */
[----:B------:R-:W3:Y:S04]  /*12b60*/  LDL.LU R163, [R1+0x44c] ;  /* 0x00044c0001a37983 */ /* 0x000ee80000300800 */
[----:B------:R-:W3:Y:S04]  /*12b70*/  LDL.LU R172, [R1+0x4a0] ;  /* 0x0004a00001ac7983 */ /* 0x000ee80000300800 */
[----:B------:R-:W3:Y:S04]  /*12b80*/  LDL.LU R173, [R1+0x4a4] ;  /* 0x0004a40001ad7983 */ /* 0x000ee80000300800 */
[----:B------:R-:W3:Y:S01]  /*12b90*/  LDL.LU R174, [R1+0x4a8] ;  /* 0x0004a80001ae7983 */ /* 0x000ee20000300800 */
[----:B------:R-:W-:-:S02]  /*12ba0*/  IMAD.MOV.U32 R65, RZ, RZ, R4 ;  /* 0x000000ffff417224 */ /* 0x000fc400078e0004 */
[----:B------:R-:W-:Y:S02]  /*12bb0*/  IMAD.MOV.U32 R64, RZ, RZ, R5 ;  /* 0x000000ffff407224 */ /* 0x000fe400078e0005 */
[----:B--2---:R-:W-:Y:S02]  /*12bc0*/  IMAD.MOV.U32 R175, RZ, RZ, R252 ;  /* 0x000000ffffaf7224 */ /* 0x004fe400078e00fc */
[----:B------:R-:W2:Y:S04]  /*12bd0*/  LDL.LU R252, [R1+0x10f8] ;  /* 0x0010f80001fc7983 */ /* 0x000ea80000300800 */
[----:B------:R-:W2:Y:S04]  /*12be0*/  LDL.LU R96, [R1+0x530] ;  /* 0x0005300001607983 */ /* 0x000ea80000300800 */
[----:B------:R-:W2:Y:S04]  /*12bf0*/  LDL.LU R97, [R1+0x534] ;  /* 0x0005340001617983 */ /* 0x000ea80000300800 */
[----:B------:R-:W2:Y:S04]  /*12c00*/  LDL.LU R98, [R1+0x538] ;  /* 0x0005380001627983 */ /* 0x000ea80000300800 */
[----:B------:R-:W2:Y:S04]  /*12c10*/  LDL.LU R99, [R1+0x53c] ;  /* 0x00053c0001637983 */ /* 0x000ea80000300800 */
[----:B------:R-:W2:Y:S04]  /*12c20*/  LDL.LU R80, [R1+0x4f0] ;  /* 0x0004f00001507983 */ /* 0x000ea80000300800 */
[----:B------:R-:W2:Y:S04]  /*12c30*/  LDL.LU R81, [R1+0x4f4] ;  /* 0x0004f40001517983 */ /* 0x000ea80000300800 */
[----:B------:R-:W2:Y:S01]  /*12c40*/  LDL.LU R82, [R1+0x4f8] ;  /* 0x0004f80001527983 */ /* 0x000ea20000300800 */
[----:B------:R-:W-:-:S02]  /*12c50*/  IMAD.MOV.U32 R144, RZ, RZ, R6 ;  /* 0x000000ffff907224 */ /* 0x000fc400078e0006 */
[----:B------:R-:W-:Y:S02]  /*12c60*/  IMAD.MOV.U32 R145, RZ, RZ, R7 ;  /* 0x000000ffff917224 */ /* 0x000fe400078e0007 */
[----:B------:R-:W-:Y:S01]  /*12c70*/  HMMA.1688.F32.TF32 R4, R8, R62, R180 ;  /* 0x0000003e0804723c */ /* 0x000fe200000810b4 */
[----:B------:R-:W-:Y:S02]  /*12c80*/  IMAD.MOV.U32 R168, RZ, RZ, R245 ;  /* 0x000000ffffa87224 */ /* 0x000fe400078e00f5 */
[----:B----4-:R-:W-:Y:S02]  /*12c90*/  IMAD.MOV.U32 R169, RZ, RZ, R244 ;  /* 0x000000ffffa97224 */ /* 0x010fe400078e00f4 */
[----:B------:R-:W-:-:S03]  /*12ca0*/  IMAD.MOV.U32 R171, RZ, RZ, R3 ;  /* 0x000000ffffab7224 */ /* 0x000fc600078e0003 */
[----:B-1----:R-:W-:Y:S11]  /*12cb0*/  HMMA.1688.F32.TF32 R48, R8, R66, R176 ;  /* 0x000000420830723c */ /* 0x002ff600000810b0 */
[----:B------:R-:W-:Y:S05]  /*12cc0*/  @!UPT UIADD3 URZ, URZ, URZ, URZ ;  /* 0x0000003f3f3ff290 */ /* 0x000fea000fffe03f */
[----:B------:R-:W-:Y:S02]  /*12cd0*/  IMAD.MOV.U32 R245, RZ, RZ, R5 ;  /* 0x000000fffff57224 */ /* 0x000fe400078e0005 */
[----:B------:R-:W-:Y:S02]  /*12ce0*/  IMAD.MOV.U32 R244, RZ, RZ, R6 ;  /* 0x000000fffff47224 */ /* 0x000fe400078e0006 */
[----:B------:R-:W-:-:S03]  /*12cf0*/  IMAD.MOV.U32 R3, RZ, RZ, R7 ;  /* 0x000000ffff037224 */ /* 0x000fc600078e0007 */
[----:B------:R-:W-:Y:S04]  /*12d00*/  STL.64 [R1+0x180], R48 ;  /* 0x0001803001007387 */ /* 0x000fe80000100a00 */
[----:B------:R1:W-:Y:S02]  /*12d10*/  STL.64 [R1+0x188], R50 ;  /* 0x0001883201007387 */ /* 0x0003e40000100a00 */
[C---:B-1----:R-:W-:Y:S08]  /*12d20*/  HMMA.1688.F32.TF32 R48, R8.reuse, R74, R140 ;  /* 0x0000004a0830723c */ /* 0x042ff0000008108c */
[----:B------:R-:W-:Y:S01]  /*12d30*/  HMMA.1688.F32.TF32 R52, R8, R150, R228 ;  /* 0x000000960834723c */ /* 0x000fe200000810e4 */
[----:B---3--:R-:W-:-:S07]  /*12d40*/  IMAD.MOV.U32 R170, RZ, RZ, R21 ;  /* 0x000000ffffaa7224 */ /* 0x008fce00078e0015 */
[C---:B------:R-:W-:Y:S08]  /*12d50*/  HMMA.1688.F32.TF32 R140, R84.reuse, R26, R172 ;  /* 0x0000001a548c723c */ /* 0x040ff000000810ac */
[C---:B------:R-:W-:Y:S08]  /*12d60*/  HMMA.1688.F32.TF32 R116, R84.reuse, R34, R168 ;  /* 0x000000225474723c */ /* 0x040ff000000810a8 */
[----:B------:R-:W-:Y:S01]  /*12d70*/  HMMA.1688.F32.TF32 R120, R84, R38, R164 ;  /* 0x000000265478723c */ /* 0x000fe200000810a4 */
[----:B--2---:R-:W-:-:S02]  /*12d80*/  IMAD.MOV.U32 R83, RZ, RZ, R252 ;  /* 0x000000ffff537224 */ /* 0x004fc400078e00fc */
[----:B------:R-:W-:-:S05]  /*12d90*/  IMAD.MOV.U32 R252, RZ, RZ, R4 ;  /* 0x000000fffffc7224 */ /* 0x000fca00078e0004 */
[C---:B------:R-:W-:Y:S11]  /*12da0*/  HMMA.1688.F32.TF32 R4, R8.reuse, R70, R128 ;  /* 0x000000460804723c */ /* 0x040ff60000081080 */
[----:B------:R-:W-:Y:S11]  /*12db0*/  @!UPT UIADD3 URZ, URZ, URZ, URZ ;  /* 0x0000003f3f3ff290 */ /* 0x000ff6000fffe03f */
[----:B------:R-:W-:Y:S01]  /*12dc0*/  @!UPT UIADD3 URZ, URZ, URZ, URZ ;  /* 0x0000003f3f3ff290 */ /* 0x000fe2000fffe03f */
[----:B------:R1:W-:Y:S01]  /*12dd0*/  STL.64 [R1+0x320], R4 ;  /* 0x0003200401007387 */ /* 0x0003e20000100a00 */
[----:B------:R-:W-:Y:S02]  /*12de0*/  IMAD.MOV.U32 R69, RZ, RZ, R6 ;  /* 0x000000ffff457224 */ /* 0x000fe400078e0006 */
[----:B------:R-:W-:Y:S02]  /*12df0*/  IMAD.MOV.U32 R68, RZ, RZ, R7 ;  /* 0x000000ffff447224 */ /* 0x000fe400078e0007 */
[C---:B-1----:R-:W-:Y:S03]  /*12e00*/  HMMA.1688.F32.TF32 R4, R8.reuse, R146, R224 ;  /* 0x000000920804723c */ /* 0x042fe600000810e0 */
[----:B------:R-:W-:Y:S04]  /*12e10*/  STL [R1+0x1040], R68 ;  /* 0x0010404401007387 */ /* 0x000fe80000100800 */
[----:B------:R-:W-:Y:S04]  /*12e20*/  STL [R1+0x103c], R69 ;  /* 0x00103c4501007387 */ /* 0x000fe80000100800 */
[----:B------:R-:W-:Y:S04]  /*12e30*/  STL.64 [R1+0x5b0], R48 ;  /* 0x0005b03001007387 */ /* 0x000fe80000100a00 */
[----:B------:R1:W-:Y:S08]  /*12e40*/  STL.64 [R1+0x5b8], R50 ;  /* 0x0005b83201007387 */ /* 0x0003f00000100a00 */
[----:B------:R-:W-:Y:S04]  /*12e50*/  STL.64 [R1+0x720], R4 ;  /* 0x0007200401007387 */ /* 0x000fe80000100a00 */
[----:B------:R2:W-:Y:S01]  /*12e60*/  STL.64 [R1+0x728], R6 ;  /* 0x0007280601007387 */ /* 0x0005e20000100a00 */
[C---:B-1----:R-:W-:Y:S08]  /*12e70*/  HMMA.1688.F32.TF32 R48, R8.reuse, R154, R232 ;  /* 0x0000009a0830723c */ /* 0x042ff000000810e8 */
[----:B--2---:R-:W-:Y:S01]  /*12e80*/  HMMA.1688.F32.TF32 R4, R8, R158, R236 ;  /* 0x0000009e0804723c */ /* 0x004fe200000810ec */
[----:B------:R-:W-:Y:S04]  /*12e90*/  STL.64 [R1+0x710], R52 ;  /* 0x0007103401007387 */ /* 0x000fe80000100a00 */
[----:B------:R-:W-:Y:S03]  /*12ea0*/  STL.64 [R1+0x718], R54 ;  /* 0x0007183601007387 */ /* 0x000fe60000100a00 */
[----:B------:R-:W-:Y:S11]  /*12eb0*/  HMMA.1688.F32.TF32 R136, R84, R22, R80 ;  /* 0x000000165488723c */ /* 0x000ff60000081050 */
[----:B------:R-:W-:Y:S04]  /*12ec0*/  @!UPT UIADD3 URZ, URZ, URZ, URZ ;  /* 0x0000003f3f3ff290 */ /* 0x000fe8000fffe03f */
[----:B------:R-:W-:Y:S01]  /*12ed0*/  STL.64 [R1+0x6f0], R4 ;  /* 0x0006f00401007387 */ /* 0x000fe20000100a00 */
[----:B------:R-:W-:-:S03]  /*12ee0*/  IMAD.MOV.U32 R21, RZ, RZ, R7 ;  /* 0x000000ffff157224 */ /* 0x000fc600078e0007 */
[----:B------:R-:W-:Y:S04]  /*12ef0*/  STL.64 [R1+0x700], R48 ;  /* 0x0007003001007387 */ /* 0x000fe80000100a00 */
[----:B------:R-:W-:Y:S04]  /*12f00*/  STL.64 [R1+0x708], R50 ;  /* 0x0007083201007387 */ /* 0x000fe80000100a00 */
[----:B------:R1:W-:Y:S04]  /*12f10*/  STL [R1+0x6f8], R6 ;  /* 0x0006f80601007387 */ /* 0x0003e80000100800 */
[----:B------:R-:W-:Y:S01]  /*12f20*/  STL [R1+0x1018], R21 ;  /* 0x0010181501007387 */ /* 0x000fe20000100800 */
        /* <DEDUP_REMOVED lines=29> */
[----:B------:R-:W1:Y:S04]  /*13100*/  LDL.LU R100, [R1+0x240] ;  /* 0x0002400001647983 */ /* 0x000e680000300800 */
[----:B------:R-:W1:Y:S04]  /*13110*/  LDL.LU R101, [R1+0x244] ;  /* 0x0002440001657983 */ /* 0x000e680000300800 */
[----:B------:R-:W1:Y:S04]  /*13120*/  LDL.LU R102, [R1+0x248] ;  /* 0x0002480001667983 */ /* 0x000e680000300800 */
[----:B------:R-:W1:Y:S04]  /*13130*/  LDL.LU R103, [R1+0x24c] ;  /* 0x00024c0001677983 */ /* 0x000e680000300800 */
        /* <DEDUP_REMOVED lines=20> */
[----:B------:R-:W4:Y:S04]  /*13280*/  LDL.LU R196, [R1+0x40] ;  /* 0x0000400001c47983 */ /* 0x000f280000300800 */
[----:B------:R-:W4:Y:S04]  /*13290*/  LDL.LU R197, [R1+0x44] ;  /* 0x0000440001c57983 */ /* 0x000f280000300800 */
[----:B------:R-:W4:Y:S04]  /*132a0*/  LDL.LU R198, [R1+0x48] ;  /* 0x0000480001c67983 */ /* 0x000f280000300800 */
[----:B------:R-:W4:Y:S01]  /*132b0*/  LDL.LU R199, [R1+0x4c] ;  /* 0x00004c0001c77983 */ /* 0x000f220000300800 */
[----:B------:R-:W-:Y:S03]  /*132c0*/  HMMA.1688.F32.TF32 R88, R84, R42, R124 ;  /* 0x0000002a5458723c */ /* 0x000fe6000008107c */
[----:B------:R-:W4:Y:S04]  /*132d0*/  LDL.LU R176, [R1+0x590] ;  /* 0x0005900001b07983 */ /* 0x000f280000300800 */
        /* <DEDUP_REMOVED lines=10> */
[----:B------:R-:W4:Y:S01]  /*13380*/  LDL.LU R183, [R1+0x3ec] ;  /* 0x0003ec0001b77983 */ /* 0x000f220000300800 */
[----:B------:R-:W-:Y:S03]  /*13390*/  HMMA.1688.F32.TF32 R76, R8, R38, R76 ;  /* 0x00000026084c723c */ /* 0x000fe6000008104c */
[----:B------:R-:W-:Y:S04]  /*133a0*/  LDS R8, [R0+0x4600] ;  /* 0x0046000000087984 */ /* 0x000fe80000000800 */
[----:B------:R-:W-:Y:S04]  /*133b0*/  LDS R10, [R0+0x6600] ;  /* 0x00660000000a7984 */ /* 0x000fe80000000800 */
[----:B------:R-:W-:Y:S04]  /*133c0*/  LDS R9, [R2+0x4600] ;  /* 0x0046000002097984 */ /* 0x000fe80000000800 */
[----:B------:R-:W1:Y:S02]  /*133d0*/  LDS R11, [R2+0x6600] ;  /* 0x00660000020b7984 */ /* 0x000e640000000800 */
[C---:B-1----:R-:W-:Y:S11]  /*133e0*/  HMMA.1688.F32.TF32 R4, R84.reuse, R66, R100 ;  /* 0x000000425404723c */ /* 0x042ff60000081064 */
[----:B------:R-:W-:Y:S11]  /*133f0*/  @!UPT UIADD3 URZ, URZ, URZ, URZ ;  /* 0x0000003f3f3ff290 */ /* 0x000ff6000fffe03f */
[----:B------:R-:W-:Y:S02]  /*13400*/  @!UPT UIADD3 URZ, URZ, URZ, URZ ;  /* 0x0000003f3f3ff290 */ /* 0x000fe4000fffe03f */
[----:B------:R-:W-:Y:S02]  /*13410*/  IMAD.MOV.U32 R157, RZ, RZ, R4 ;  /* 0x000000ffff9d7224 */ /* 0x000fe400078e0004 */
[----:B------:R-:W-:Y:S02]  /*13420*/  IMAD.MOV.U32 R156, RZ, RZ, R5 ;  /* 0x000000ffff9c7224 */ /* 0x000fe400078e0005 */
[----:B------:R-:W-:Y:S02]  /*13430*/  IMAD.MOV.U32 R153, RZ, RZ, R6 ;  /* 0x000000ffff997224 */ /* 0x000fe400078e0006 */
[----:B------:R-:W-:Y:S02]  /*13440*/  IMAD.MOV.U32 R152, RZ, RZ, R7 ;  /* 0x000000ffff987224 */ /* 0x000fe400078e0007 */
[C---:B--2---:R-:W-:Y:S01]  /*13450*/  HMMA.1688.F32.TF32 R4, R84.reuse, R70, R204 ;  /* 0x000000465404723c */ /* 0x044fe200000810cc */
[----:B------:R-:W-:Y:S04]  /*13460*/  STL [R1+0x104c], R153 ;  /* 0x00104c9901007387 */ /* 0x000fe80000100800 */
[----:B------:R-:W-:Y:S04]  /*13470*/  STL [R1+0x1048], R156 ;  /* 0x0010489c01007387 */ /* 0x000fe80000100800 */
[----:B------:R-:W-:Y:S11]  /*13480*/  STL [R1+0x1044], R157 ;  /* 0x0010449d01007387 */ /* 0x000ff60000100800 */
[----:B------:R-:W-:Y:S03]  /*13490*/  @!UPT UIADD3 URZ, URZ, URZ, URZ ;  /* 0x0000003f3f3ff290 */ /* 0x000fe6000fffe03f */
[----:B------:R3:W-:Y:S01]  /*134a0*/  STL [R1+0x17c], R7 ;  /* 0x00017c0701007387 */ /* 0x0007e20000100800 */
[----:B------:R-:W-:Y:S02]  /*134b0*/  IMAD.MOV.U32 R69, RZ, RZ, R4 ;  /* 0x000000ffff457224 */ /* 0x000fe400078e0004 */
[----:B------:R-:W-:Y:S02]  /*134c0*/  IMAD.MOV.U32 R73, RZ, RZ, R5 ;  /* 0x000000ffff497224 */ /* 0x000fe400078e0005 */
[----:B------:R-:W-:Y:S02]  /*134d0*/  IMAD.MOV.U32 R72, RZ, RZ, R6 ;  /* 0x000000ffff487224 */ /* 0x000fe400078e0006 */
[C---:B---3--:R-:W-:Y:S11]  /*134e0*/  HMMA.1688.F32.TF32 R4, R84.reuse, R74, R200 ;  /* 0x0000004a5404723c */ /* 0x048ff600000810c8 */
[----:B------:R-:W-:Y:S11]  /*134f0*/  @!UPT UIADD3 URZ, URZ, URZ, URZ ;  /* 0x0000003f3f3ff290 */ /* 0x000ff6000fffe03f */
[----:B------:R-:W-:Y:S02]  /*13500*/  @!UPT UIADD3 URZ, URZ, URZ, URZ ;  /* 0x0000003f3f3ff290 */ /* 0x000fe4000fffe03f */
[----:B------:R-:W-:Y:S02]  /*13510*/  IMAD.MOV.U32 R153, RZ, RZ, R4 ;  /* 0x000000ffff997224 */ /* 0x000fe400078e0004 */
[----:B------:R-:W-:Y:S02]  /*13520*/  IMAD.MOV.U32 R156, RZ, RZ, R5 ;  /* 0x000000ffff9c7224 */ /* 0x000fe400078e0005 */
[----:B------:R-:W-:Y:S02]  /*13530*/  IMAD.MOV.U32 R157, RZ, RZ, R6 ;  /* 0x000000ffff9d7224 */ /* 0x000fe400078e0006 */
[----:B------:R-:W-:Y:S02]  /*13540*/  IMAD.MOV.U32 R68, RZ, RZ, R7 ;  /* 0x000000ffff447224 */ /* 0x000fe400078e0007 */
[C---:B----4-:R-:W-:Y:S08]  /*13550*/  HMMA.1688.F32.TF32 R4, R84.reuse, R146, R196 ;  /* 0x000000925404723c */ /* 0x050ff000000810c4 */
[C---:B------:R-:W-:Y:S08]  /*13560*/  HMMA.1688.F32.TF32 R52, R84.reuse, R150, R192 ;  /* 0x000000965434723c */ /* 0x040ff000000810c0 */
[C---:B------:R-:W-:Y:S07]  /*13570*/  HMMA.1688.F32.TF32 R48, R84.reuse, R154, R112 ;  /* 0x0000009a5430723c */ /* 0x040fee0000081070 */
[----:B------:R-:W-:Y:S04]  /*13580*/  STL.64 [R1+0x670], R4 ;  /* 0x0006700401007387 */ /* 0x000fe80000100a00 */
[----:B------:R1:W-:Y:S02]  /*13590*/  STL.64 [R1+0x678], R6 ;  /* 0x0006780601007387 */ /* 0x0003e40000100a00 */
[C---:B-1----:R-:W-:Y:S02]  /*135a0*/  HMMA.1688.F32.TF32 R4, R84.reuse, R158, R188 ;  /* 0x0000009e5404723c */ /* 0x042fe400000810bc */
[----:B------:R-:W-:Y:S04]  /*135b0*/  STL.64 [R1+0x660], R52 ;  /* 0x0006603401007387 */ /* 0x000fe80000100a00 */
[----:B------:R-:W-:Y:S04]  /*135c0*/  STL.64 [R1+0x668], R54 ;  /* 0x0006683601007387 */ /* 0x000fe80000100a00 */
[----:B------:R-:W-:Y:S04]  /*135d0*/  STL.64 [R1+0x650], R48 ;  /* 0x0006503001007387 */ /* 0x000fe80000100a00 */
[----:B------:R-:W-:Y:S09]  /*135e0*/  STL.64 [R1+0x658], R50 ;  /* 0x0006583201007387 */ /* 0x000ff20000100a00 */
[----:B------:R1:W-:Y:S04]  /*135f0*/  STL.64 [R1+0x620], R4 ;  /* 0x0006200401007387 */ /* 0x0003e80000100a00 */
[----:B------:R2:W-:Y:S04]  /*13600*/  STL.64 [R1+0x628], R6 ;  /* 0x0006280601007387 */ /* 0x0005e80000100a00 */
[----:B-1----:R-:W3:Y:S04]  /*13610*/  LDL.LU R4, [R1+0x3c0] ;  /* 0x0003c00001047983 */ /* 0x002ee80000300800 */
[----:B------:R-:W3:Y:S04]  /*13620*/  LDL.LU R5, [R1+0x3c4] ;  /* 0x0003c40001057983 */ /* 0x000ee80000300800 */
[----:B--2---:R-:W3:Y:S04]  /*13630*/  LDL.LU R6, [R1+0x3c8] ;  /* 0x0003c80001067983 */ /* 0x004ee80000300800 */
[----:B------:R-:W3:Y:S04]  /*13640*/  LDL.LU R7, [R1+0x3cc] ;  /* 0x0003cc0001077983 */ /* 0x000ee80000300800 */
[----:B------:R-:W2:Y:S04]  /*13650*/  LDL.LU R104, [R1+0x450] ;  /* 0x0004500001687983 */ /* 0x000ea80000300800 */
[----:B------:R-:W2:Y:S04]  /*13660*/  LDL.LU R105, [R1+0x454] ;  /* 0x0004540001697983 */ /* 0x000ea80000300800 */
[----:B------:R-:W2:Y:S04]  /*13670*/  LDL.LU R106, [R1+0x458] ;  /* 0x00045800016a7983 */ /* 0x000ea80000300800 */
[----:B------:R-:W2:Y:S04]  /*13680*/  LDL.LU R107, [R1+0x45c] ;  /* 0x00045c00016b7983 */ /* 0x000ea80000300800 */
        /* <DEDUP_REMOVED lines=10> */
[----:B------:R-:W2:Y:S01]  /*13730*/  LDL.LU R54, [R1+0x4d8] ;  /* 0x0004d80001367983 */ /* 0x000ea20000300800 */
[C---:B------:R-:W-:Y:S03]  /*13740*/  HMMA.1688.F32.TF32 R132, R84.reuse, R14, R96 ;  /* 0x0000000e5484723c */ /* 0x040fe60000081060 */
[----:B------:R-:W2:Y:S04]  /*13750*/  LDL.LU R55, [R1+0x4dc] ;  /* 0x0004dc0001377983 */ /* 0x000ea80000300800 */
[----:B------:R-:W2:Y:S01]  /*13760*/  LDL.LU R196, [R1+0x520] ;  /* 0x0005200001c47983 */ /* 0x000ea20000300800 */
[C---:B------:R-:W-:Y:S03]  /*13770*/  HMMA.1688.F32.TF32 R160, R84.reuse, R30, R160 ;  /* 0x0000001e54a0723c */ /* 0x040fe600000810a0 */
[----:B------:R-:W2:Y:S04]  /*13780*/  LDL.LU R197, [R1+0x524] ;  /* 0x0005240001c57983 */ /* 0x000ea80000300800 */
[----:B------:R-:W2:Y:S01]  /*13790*/  LDL.LU R198, [R1+0x528] ;  /* 0x0005280001c67983 */ /* 0x000ea20000300800 */
[----:B------:R-:W-:Y:S03]  /*137a0*/  HMMA.1688.F32.TF32 R236, R84, R62, R248 ;  /* 0x0000003e54ec723c */ /* 0x000fe600000810f8 */
[----:B------:R-:W2:Y:S04]  /*137b0*/  LDL.LU R199, [R1+0x52c] ;  /* 0x00052c0001c77983 */ /* 0x000ea80000300800 */
[----:B------:R-:W-:Y:S01]  /*137c0*/  LDS R96, [R0+0x4700] ;  /* 0x0047000000607984 */ /* 0x000fe20000000800 */
[C---:B------:R-:W-:Y:S03]  /*137d0*/  HMMA.1688.F32.TF32 R84, R8.reuse, R46, R184 ;  /* 0x0000002e0854723c */ /* 0x040fe600000810b8 */
        /* <DEDUP_REMOVED lines=62> */
[----:B------:R-:W-:Y:S04]  /*13bc0*/  LDS R98, [R0+0x6700] ;  /* 0x0067000000627984 */ /* 0x000fe80000000800 */
[----:B------:R-:W-:Y:S04]  /*13bd0*/  LDS R97, [R2+0x4700] ;  /* 0x0047000002617984 */ /* 0x000fe80000000800 */
[----:B------:R-:W2:Y:S01]  /*13be0*/  LDS R99, [R2+0x6700] ;  /* 0x0067000002637984 */ /* 0x000ea20000000800 */
[C---:B------:R-:W-:Y:S08]  /*13bf0*/  HMMA.1688.F32.TF32 R176, R8.reuse, R14, R176 ;  /* 0x0000000e08b0723c */ /* 0x040ff000000810b0 */
[C---:B------:R-:W-:Y:S08]  /*13c00*/  HMMA.1688.F32.TF32 R164, R8.reuse, R22, R164 ;  /* 0x0000001608a4723c */ /* 0x040ff000000810a4 */
[C---:B------:R-:W-:Y:S08]  /*13c10*/  HMMA.1688.F32.TF32 R168, R8.reuse, R26, R168 ;  /* 0x0000001a08a8723c */ /* 0x040ff000000810a8 */
[C---:B------:R-:W-:Y:S08]  /*13c20*/  HMMA.1688.F32.TF32 R172, R8.reuse, R30, R172 ;  /* 0x0000001e08ac723c */ /* 0x040ff000000810ac */
[C---:B------:R-:W-:Y:S08]  /*13c30*/  HMMA.1688.F32.TF32 R124, R8.reuse, R34, R124 ;  /* 0x00000022087c723c */ /* 0x040ff0000008107c */
[C---:B------:R-:W-:Y:S08]  /*13c40*/  HMMA.1688.F32.TF32 R128, R8.reuse, R38, R128 ;  /* 0x000000260880723c */ /* 0x040ff00000081080 */
[----:B------:R-:W-:Y:S01]  /*13c50*/  HMMA.1688.F32.TF32 R92, R8, R42, R92 ;  /* 0x0000002a085c723c */ /* 0x000fe2000008105c */
[----:B------:R-:W-:-:S02]  /*13c60*/  IMAD.MOV.U32 R249, RZ, RZ, R247 ;  /* 0x000000fffff97224 */ /* 0x000fc400078e00f7 */
[----:B------:R-:W-:Y:S02]  /*13c70*/  IMAD.MOV.U32 R250, RZ, RZ, R246 ;  /* 0x000000fffffa7224 */ /* 0x000fe400078e00f6 */
[----:B------:R-:W-:-:S03]  /*13c80*/  IMAD.MOV.U32 R251, RZ, RZ, R25 ;  /* 0x000000fffffb7224 */ /* 0x000fc600078e0019 */
[----:B--2---:R-:W-:Y:S08]  /*13c90*/  HMMA.1688.F32.TF32 R180, R96, R14, R180 ;  /* 0x0000000e60b4723c */ /* 0x004ff000000810b4 */
[C---:B---3--:R-:W-:Y:S08]  /*13ca0*/  HMMA.1688.F32.TF32 R200, R8.reuse, R66, R200 ;  /* 0x0000004208c8723c */ /* 0x048ff000000810c8 */
[C---:B------:R-:W-:Y:S08]  /*13cb0*/  HMMA.1688.F32.TF32 R112, R8.reuse, R150, R112 ;  /* 0x000000960870723c */ /* 0x040ff00000081070 */
[C---:B----4-:R-:W-:Y:S08]  /*13cc0*/  HMMA.1688.F32.TF32 R100, R8.reuse, R146, R100 ;  /* 0x000000920864723c */ /* 0x050ff00000081064 */
[C---:B------:R-:W-:Y:S01]  /*13cd0*/  HMMA.1688.F32.TF32 R108, R8.reuse, R70, R108 ;  /* 0x00000046086c723c */ /* 0x040fe2000008106c */
[----:B------:R1:W-:Y:S07]  /*13ce0*/  STL.64 [R1+0x30], R200 ;  /* 0x000030c801007387 */ /* 0x0003ee0000100a00 */
[----:B------:R-:W-:Y:S01]  /*13cf0*/  HMMA.1688.F32.TF32 R56, R8, R74, R56 ;  /* 0x0000004a0838723c */ /* 0x000fe20000081038 */
[----:B------:R2:W-:Y:S01]  /*13d00*/  STL.64 [R1+0x38], R202 ;  /* 0x000038ca01007387 */ /* 0x0005e20000100a00 */
[----:B-1----:R-:W-:-:S03]  /*13d10*/  IMAD.MOV.U32 R201, RZ, RZ, R20 ;  /* 0x000000ffffc97224 */ /* 0x002fc600078e0014 */
[----:B------:R-:W1:Y:S01]  /*13d20*/  S2R R20, SR_TID.X ;  /* 0x0000000000147919 */ /* 0x000e620000002100 */
[----:B--2---:R-:W-:Y:S02]  /*13d30*/  IMAD.MOV.U32 R202, RZ, RZ, R13 ;  /* 0x000000ffffca7224 */ /* 0x004fe400078e000d */
[----:B------:R-:W-:Y:S01]  /*13d40*/  HMMA.1688.F32.TF32 R232, R8, R154, R232 ;  /* 0x0000009a08e8723c */ /* 0x000fe200000810e8 */
[----:B------:R-:W-:-:S06]  /*13d50*/  IMAD.MOV.U32 R203, RZ, RZ, R12 ;  /* 0x000000ffffcb7224 */ /* 0x000fcc00078e000c */
[----:B------:R-:W-:Y:S01]  /*13d60*/  STL.64 [R1+0xd0], R108 ;  /* 0x0000d06c01007387 */ /* 0x000fe20000100a00 */
[----:B------:R-:W-:Y:S03]  /*13d70*/  HMMA.1688.F32.TF32 R8, R8, R158, R228 ;  /* 0x0000009e0808723c */ /* 0x000fe600000810e4 */
[----:B------:R2:W-:Y:S05]  /*13d80*/  STL.64 [R1+0xd8], R110 ;  /* 0x0000d86e01007387 */ /* 0x0005ea0000100a00 */
[C---:B------:R-:W-:Y:S01]  /*13d90*/  HMMA.1688.F32.TF32 R12, R96.reuse, R62, R48 ;  /* 0x0000003e600c723c */ /* 0x040fe20000081030 */
[----:B------:R-:W-:Y:S01]  /*13da0*/  IMAD.MOV.U32 R21, RZ, RZ, R59 ;  /* 0x000000ffff157224 */ /* 0x000fe200078e003b */
[----:B--2---:R-:W2:Y:S06]  /*13db0*/  LDL.LU.64 R110, [R1+0x10f0] ;  /* 0x0010f000016e7983 */ /* 0x004eac0000300a00 */
[C---:B------:R-:W-:Y:S01]  /*13dc0*/  HMMA.1688.F32.TF32 R48, R96.reuse, R146, R4 ;  /* 0x000000926030723c */ /* 0x040fe20000081004 */
[----:B------:R-:W2:Y:S04]  /*13dd0*/  LDL.LU.64 R108, [R1+0x10e8] ;  /* 0x0010e800016c7983 */ /* 0x000ea80000300a00 */
[----:B------:R-:W-:Y:S04]  /*13de0*/  STL.64 [R1+0x1c0], R56 ;  /* 0x0001c03801007387 */ /* 0x000fe80000100a00 */
[----:B------:R3:W-:Y:S04]  /*13df0*/  STL [R1+0x1c8], R58 ;  /* 0x0001c83a01007387 */ /* 0x0007e80000100800 */
[----:B---3--:R-:W2:Y:S04]  /*13e00*/  LDL.LU.64 R58, [R1+0x10e0] ;  /* 0x0010e000013a7983 */ /* 0x008ea80000300a00 */
[----:B------:R-:W2:Y:S04]  /*13e10*/  LDL.LU.64 R56, [R1+0x10d8] ;  /* 0x0010d80001387983 */ /* 0x000ea80000300a00 */
[----:B------:R-:W-:Y:S01]  /*13e20*/  STL.64 [R1+0x5a0], R100 ;  /* 0x0005a06401007387 */ /* 0x000fe20000100a00 */
[C---:B------:R-:W-:Y:S03]  /*13e30*/  HMMA.1688.F32.TF32 R4, R96.reuse, R150, R240 ;  /* 0x000000966004723c */ /* 0x040fe600000810f0 */
[----:B------:R4:W-:Y:S04]  /*13e40*/  STL.64 [R1+0x5a8], R102 ;  /* 0x0005a86601007387 */ /* 0x0009e80000100a00 */
[----:B----4-:R-:W4:Y:S04]  /*13e50*/  LDL.LU.64 R102, [R1+0x10d0] ;  /* 0x0010d00001667983 */ /* 0x010f280000300a00 */
[----:B------:R-:W2:Y:S04]  /*13e60*/  LDL.LU.64 R100, [R1+0x10c8] ;  /* 0x0010c80001647983 */ /* 0x000ea80000300a00 */
[----:B------:R1:W-:Y:S04]  /*13e70*/  STL.64 [R1+0x590], R112 ;  /* 0x0005907001007387 */ /* 0x0003e80000100a00 */
[----:B------:R-:W-:Y:S01]  /*13e80*/  STL.64 [R1+0x598], R114 ;  /* 0x0005987201007387 */ /* 0x000fe20000100a00 */
[----:B------:R-:W-:Y:S01]  /*13e90*/  IMAD.MOV.U32 R200, RZ, RZ, R24 ;  /* 0x000000ffffc87224 */ /* 0x000fe200078e0018 */
[C---:B------:R-:W-:Y:S03]  /*13ea0*/  HMMA.1688.F32.TF32 R204, R96.reuse, R26, R204 ;  /* 0x0000001a60cc723c */ /* 0x040fe600000810cc */
[----:B------:R-:W-:Y:S01]  /*13eb0*/  IMAD.MOV.U32 R246, RZ, RZ, R6 ;  /* 0x000000fffff67224 */ /* 0x000fe200078e0006 */
[----:B------:R-:W-:Y:S04]  /*13ec0*/  LDS R114, [R0+0xa700] ;  /* 0x00a7000000727984 */ /* 0x000fe80000000800 */
[----:B-1----:R-:W2:Y:S04]  /*13ed0*/  LDL.LU.64 R112, [R1+0x10c0] ;  /* 0x0010c00001707983 */ /* 0x002ea80000300a00 */
[----:B------:R-:W-:Y:S04]  /*13ee0*/  STL.64 [R1+0x570], R232 ;  /* 0x000570e801007387 */ /* 0x000fe80000100a00 */
[----:B------:R-:W-:Y:S04]  /*13ef0*/  STL.64 [R1+0x578], R234 ;  /* 0x000578ea01007387 */ /* 0x000fe80000100a00 */
[----:B------:R-:W-:Y:S04]  /*13f00*/  STL.64 [R1+0x550], R8 ;  /* 0x0005500801007387 */ /* 0x000fe80000100a00 */
        /* <DEDUP_REMOVED lines=8> */
[C---:B------:R-:W-:Y:S01]  /*13f90*/  HMMA.1688.F32.TF32 R188, R96.reuse, R42, R188 ;  /* 0x0000002a60bc723c */ /* 0x040fe200000810bc */
[----:B------:R-:W-:Y:S01]  /*13fa0*/  LDS R234, [R0+0xa200] ;  /* 0x00a2000000ea7984 */ /* 0x000fe20000000800 */
[C---:B-1----:R-:W-:Y:S01]  /*13fb0*/  LOP3.LUT R4, R20.reuse, 0x7, RZ, 0xc0, !PT ;  /* 0x0000000714047812 */ /* 0x042fe200078ec0ff */
[----:B------:R-:W-:Y:S02]  /*13fc0*/  IMAD.SHL.U32 R5, R20, 0x2, RZ ;  /* 0x0000000214057824 */ /* 0x000fe400078e00ff */
[----:B------:R-:W-:Y:S02]  /*13fd0*/  LDS R233, [R2+0x8200] ;  /* 0x0082000002e97984 */ /* 0x000fe40000000800 */
[----:B------:R-:W-:Y:S01]  /*13fe0*/  IMAD R4, R4, 0x90, RZ ;  /* 0x0000009004047824 */ /* 0x000fe200078e02ff */
[C---:B------:R-:W-:Y:S01]  /*13ff0*/  HMMA.1688.F32.TF32 R52, R96.reuse, R154, R248 ;  /* 0x0000009a6034723c */ /* 0x040fe200000810f8 */
[----:B------:R-:W-:Y:S03]  /*14000*/  LDS R235, [R2+0xa200] ;  /* 0x00a2000002eb7984 */ /* 0x000fe60000000800 */
[----:B------:R-:W-:Y:S01]  /*14010*/  LOP3.LUT R4, R4, 0x30, R5, 0x78, !PT ;  /* 0x0000003004047812 */ /* 0x000fe200078e7805 */
[----:B------:R-:W-:Y:S01]  /*14020*/  IMAD.U32 R20, RZ, RZ, UR4 ;  /* 0x00000004ff147e24 */ /* 0x000fe2000f8e00ff */
[----:B------:R-:W-:Y:S02]  /*14030*/  LDS R115, [R2+0xa700] ;  /* 0x00a7000002737984 */ /* 0x000fe40000000800 */
[----:B------:R-:W-:Y:S01]  /*14040*/  LOP3.LUT R4, R4, 0x40, RZ, 0x3c, !PT ;  /* 0x0000004004047812 */ /* 0x000fe200078e3cff */
[----:B------:R-:W-:Y:S01]  /*14050*/  HMMA.1688.F32.TF32 R48, R96, R158, R200 ;  /* 0x0000009e6030723c */ /* 0x000fe200000810c8 */
[----:B------:R-:W-:Y:S01]  /*14060*/  IMAD.MOV.U32 R7, RZ, RZ, R44 ;  /* 0x000000ffff077224 */ /* 0x000fe200078e002c */
[----:B------:R-:W-:Y:S02]  /*14070*/  LDS R200, [R0+0x8000] ;  /* 0x0080000000c87984 */ /* 0x000fe40000000800 */
[----:B------:R-:W-:-:S02]  /*14080*/  IMAD R20, R20, 0x4000, R4 ;  /* 0x0000400014147824 */ /* 0x000fc400078e0204 */
[----:B------:R-:W-:Y:S04]  /*14090*/  LDS R202, [R0+0xa000] ;  /* 0x00a0000000ca7984 */ /* 0x000fe80000000800 */
[----:B------:R-:W-:Y:S01]  /*140a0*/  LDS R201, [R2+0x8000] ;  /* 0x0080000002c97984 */ /* 0x000fe20000000800 */
[C---:B------:R-:W-:Y:S03]  /*140b0*/  HMMA.1688.F32.TF32 R8, R96.reuse, R66, R216 ;  /* 0x000000426008723c */ /* 0x040fe600000810d8 */
[----:B------:R-:W-:Y:S04]  /*140c0*/  LDS R203, [R2+0xa000] ;  /* 0x00a0000002cb7984 */ /* 0x000fe80000000800 */
[----:B------:R-:W-:Y:S04]  /*140d0*/  LDSM.16.M88.4 R44, [R20+0x20000] ;  /* 0x02000000142c783b */ /* 0x000fe80000000200 */
[----:B------:R-:W-:Y:S04]  /*140e0*/  LDS R216, [R0+0x8100] ;  /* 0x0081000000d87984 */ /* 0x000fe80000000800 */
[----:B------:R-:W-:Y:S04]  /*140f0*/  LDS R218, [R0+0xa100] ;  /* 0x00a1000000da7984 */ /* 0x000fe80000000800 */
[----:B------:R-:W-:Y:S04]  /*14100*/  LDS R217, [R2+0x8100] ;  /* 0x0081000002d97984 */ /* 0x000fe80000000800 */
[----:B------:R-:W1:Y:S04]  /*14110*/  LDS R219, [R2+0xa100] ;  /* 0x00a1000002db7984 */ /* 0x000e680000000800 */
[----:B------:R1:W-:Y:S04]  /*14120*/  STL.64 [R1+0x410], R52 ;  /* 0x0004103401007387 */ /* 0x0003e80000100a00 */
[----:B------:R-:W-:Y:S04]  /*14130*/  STL.64 [R1+0x418], R54 ;  /* 0x0004183601007387 */ /* 0x000fe80000100a00 */
[----:B------:R-:W3:Y:S01]  /*14140*/  LDL.LU R248, [R1+0x4e0] ;  /* 0x0004e00001f87983 */ /* 0x000ee20000300800 */
[----:B------:R-:W-:Y:S03]  /*14150*/  HMMA.1688.F32.TF32 R196, R96, R38, R196 ;  /* 0x0000002660c4723c */ /* 0x000fe600000810c4 */
[----:B------:R1:W-:Y:S02]  /*14160*/  STL.64 [R1+0x3a0], R48 ;  /* 0x0003a03001007387 */ /* 0x0003e40000100a00 */
[----:B-1----:R-:W-:-:S02]  /*14170*/  IMAD.MOV.U32 R52, RZ, RZ, R33 ;  /* 0x000000ffff347224 */ /* 0x002fc400078e0021 */
[----:B------:R1:W-:Y:S01]  /*14180*/  STL.64 [R1+0x3a8], R50 ;  /* 0x0003a83201007387 */ /* 0x0003e20000100a00 */
[----:B------:R-:W-:Y:S01]  /*14190*/  HMMA.1688.F32.TF32 R184, R96, R34, R184 ;  /* 0x0000002260b8723c */ /* 0x000fe200000810b8 */
[----:B------:R-:W-:Y:S02]  /*141a0*/  IMAD.MOV.U32 R53, RZ, RZ, R32 ;  /* 0x000000ffff357224 */ /* 0x000fe400078e0020 */
[----:B------:R-:W-:Y:S01]  /*141b0*/  LDSM.16.M88.4 R32, [R20+0x20c00] ;  /* 0x020c00001420783b */ /* 0x000fe20000000200 */
[----:B------:R-:W-:-:S03]  /*141c0*/  IMAD.MOV.U32 R48, RZ, RZ, R41 ;  /* 0x000000ffff307224 */ /* 0x000fc600078e0029 */
[----:B------:R-:W3:Y:S01]  /*141d0*/  LDL.LU R249, [R1+0x4e4] ;  /* 0x0004e40001f97983 */ /* 0x000ee20000300800 */
[----:B------:R-:W-:Y:S02]  /*141e0*/  IMAD.MOV.U32 R49, RZ, RZ, R40 ;  /* 0x000000ffff317224 */ /* 0x000fe400078e0028 */
[----:B-1----:R-:W-:Y:S01]  /*141f0*/  IMAD.MOV.U32 R50, RZ, RZ, R37 ;  /* 0x000000ffff327224 */ /* 0x002fe200078e0025 */
[----:B------:R-:W1:Y:S01]  /*14200*/  LDSM.16.M88.4 R40, [R20+0x20400] ;  /* 0x020400001428783b */ /* 0x000e620000000200 */
[----:B------:R-:W-:-:S03]  /*14210*/  IMAD.MOV.U32 R51, RZ, RZ, R36 ;  /* 0x000000ffff337224 */ /* 0x000fc600078e0024 */
[----:B------:R-:W1:Y:S01]  /*14220*/  LDSM.16.M88.4 R36, [R20+0x20800] ;  /* 0x020800001424783b */ /* 0x000e620000000200 */
[----:B------:R-:W-:Y:S02]  /*14230*/  IMAD.MOV.U32 R54, RZ, RZ, R29 ;  /* 0x000000ffff367224 */ /* 0x000fe400078e001d */
[----:B------:R-:W-:Y:S01]  /*14240*/  IMAD.MOV.U32 R55, RZ, RZ, R28 ;  /* 0x000000ffff377224 */ /* 0x000fe200078e001c */
[-C--:B------:R-:W-:Y:S01]  /*14250*/  HMMA.1688.F32.TF32 R48, R216, R44.reuse, R48 ;  /* 0x0000002cd830723c */ /* 0x080fe20000081030 */
[----:B------:R-:W3:Y:S04]  /*14260*/  LDL.LU R250, [R1+0x4e8] ;  /* 0x0004e80001fa7983 */ /* 0x000ee80000300800 */
[----:B------:R-:W3:Y:S03]  /*14270*/  LDL.LU R251, [R1+0x4ec] ;  /* 0x0004ec0001fb7983 */ /* 0x000ee60000300800 */
[----:B------:R-:W-:Y:S01]  /*14280*/  HMMA.1688.F32.TF32 R52, R200, R44, R52 ;  /* 0x0000002cc834723c */ /* 0x000fe20000081034 */
[----:B------:R-:W-:Y:S04]  /*14290*/  STL [R1+0xfd0], R46 ;  /* 0x000fd02e01007387 */ /* 0x000fe80000100800 */
[----:B------:R-:W-:Y:S03]  /*142a0*/  STL [R1+0xfcc], R47 ;  /* 0x000fcc2f01007387 */ /* 0x000fe60000100800 */
[C---:B------:R-:W-:Y:S01]  /*142b0*/  HMMA.1688.F32.TF32 R192, R96.reuse, R22, R192 ;  /* 0x0000001660c0723c */ /* 0x040fe200000810c0 */
[----:B------:R-:W-:Y:S04]  /*142c0*/  LDS R28, [R0+0x8400] ;  /* 0x00840000001c7984 */ /* 0x000fe80000000800 */
[----:B------:R-:W-:Y:S04]  /*142d0*/  LDS R29, [R2+0x8400] ;  /* 0x00840000021d7984 */ /* 0x000fe80000000800 */
[----:B-1----:R-:W-:Y:S04]  /*142e0*/  STL [R1+0xfc8], R42 ;  /* 0x000fc82a01007387 */ /* 0x002fe80000100800 */
[----:B------:R-:W-:Y:S04]  /*142f0*/  STL [R1+0xfc4], R43 ;  /* 0x000fc42b01007387 */ /* 0x000fe80000100800 */
[----:B------:R-:W-:Y:S04]  /*14300*/  STL [R1+0xfd4], R38 ;  /* 0x000fd42601007387 */ /* 0x000fe80000100800 */
[----:B------:R-:W-:Y:S04]  /*14310*/  STL [R1+0xfc0], R39 ;  /* 0x000fc02701007387 */ /* 0x000fe80000100800 */
[----:B------:R-:W-:Y:S04]  /*14320*/  STL [R1+0xfdc], R34 ;  /* 0x000fdc2201007387 */ /* 0x000fe80000100800 */
[----:B------:R-:W-:Y:S04]  /*14330*/  STL [R1+0xfd8], R35 ;  /* 0x000fd82301007387 */ /* 0x000fe80000100800 */
[----:B------:R-:W-:Y:S04]  /*14340*/  STL.64 [R1+0x3c0], R52 ;  /* 0x0003c03401007387 */ /* 0x000fe80000100a00 */
[----:B------:R1:W-:Y:S04]  /*14350*/  STL.64 [R1+0x3c8], R54 ;  /* 0x0003c83601007387 */ /* 0x0003e80000100a00 */
[----:B-1----:R-:W3:Y:S04]  /*14360*/  LDL.LU.64 R54, [R1+0x10b8] ;  /* 0x0010b80001367983 */ /* 0x002ee80000300a00 */
[----:B------:R-:W3:Y:S04]  /*14370*/  LDL.LU.64 R52, [R1+0x10b0] ;  /* 0x0010b00001347983 */ /* 0x000ee80000300a00 */
[----:B------:R-:W-:Y:S04]  /*14380*/  STL.64 [R1+0x3b0], R48 ;  /* 0x0003b03001007387 */ /* 0x000fe80000100a00 */
[----:B------:R1:W-:Y:S04]  /*14390*/  STL.64 [R1+0x3b8], R50 ;  /* 0x0003b83201007387 */ /* 0x0003e80000100a00 */
[----:B-1----:R-:W3:Y:S04]  /*143a0*/  LDL.LU.64 R50, [R1+0x10a8] ;  /* 0x0010a80001327983 */ /* 0x002ee80000300a00 */
[----:B------:R-:W3:Y:S01]  /*143b0*/  LDL.LU.64 R48, [R1+0x10a0] ;  /* 0x0010a00001307983 */ /* 0x000ee20000300a00 */
[C---:B------:R-:W-:Y:S03]  /*143c0*/  HMMA.1688.F32.TF32 R208, R96.reuse, R30, R208 ;  /* 0x0000001e60d0723c */ /* 0x040fe600000810d0 */
[----:B------:R-:W-:Y:S04]  /*143d0*/  LDS R30, [R0+0xa400] ;  /* 0x00a40000001e7984 */ /* 0x000fe80000000800 */
[----:B------:R-:W-:Y:S01]  /*143e0*/  LDS R31, [R2+0xa400] ;  /* 0x00a40000021f7984 */ /* 0x000fe20000000800 */
[C---:B------:R-:W-:Y:S08]  /*143f0*/  HMMA.1688.F32.TF32 R212, R96.reuse, R70, R212 ;  /* 0x0000004660d4723c */ /* 0x040ff000000810d4 */
[----:B------:R-:W-:Y:S01]  /*14400*/  HMMA.1688.F32.TF32 R228, R96, R74, R104 ;  /* 0x0000004a60e4723c */ /* 0x000fe20000081068 */
[----:B------:R-:W-:Y:S04]  /*14410*/  LDS R96, [R0+0x8300] ;  /* 0x0083000000607984 */ /* 0x000fe80000000800 */
[----:B------:R-:W-:Y:S04]  /*14420*/  LDS R98, [R0+0xa300] ;  /* 0x00a3000000627984 */ /* 0x000fe80000000800 */
[----:B------:R-:W-:Y:S04]  /*14430*/  LDS R97, [R2+0x8300] ;  /* 0x0083000002617984 */ /* 0x000fe80000000800 */
[----:B------:R-:W1:Y:S04]  /*14440*/  LDS R99, [R2+0xa300] ;  /* 0x00a3000002637984 */ /* 0x000e680000000800 */
[----:B------:R-:W-:Y:S04]  /*14450*/  LDS R104, [R0+0x8600] ;  /* 0x0086000000687984 */ /* 0x000fe80000000800 */
[----:B------:R-:W-:Y:S04]  /*14460*/  LDS R106, [R0+0xa600] ;  /* 0x00a60000006a7984 */ /* 0x000fe80000000800 */
[----:B------:R-:W-:Y:S04]  /*14470*/  LDS R105, [R2+0x8600] ;  /* 0x0086000002697984 */ /* 0x000fe80000000800 */
[----:B------:R-:W1:Y:S01]  /*14480*/  LDS R107, [R2+0xa600] ;  /* 0x00a60000026b7984 */ /* 0x000e620000000800 */
[----:B----4-:R-:W-:-:S02]  /*14490*/  IMAD.MOV.U32 R240, RZ, RZ, R103 ;  /* 0x000000fffff07224 */ /* 0x010fc400078e0067 */
[----:B------:R-:W-:Y:S01]  /*144a0*/  IMAD.MOV.U32 R241, RZ, RZ, R102 ;  /* 0x000000fffff17224 */ /* 0x000fe200078e0066 */
[----:B------:R-:W-:Y:S01]  /*144b0*/  LDS R103, [R2+0xa500] ;  /* 0x00a5000002677984 */ /* 0x000fe20000000800 */
[----:B--2---:R-:W-:Y:S02]  /*144c0*/  IMAD.MOV.U32 R242, RZ, RZ, R101 ;  /* 0x000000fffff27224 */ /* 0x004fe400078e0065 */
[----:B------:R-:W-:Y:S01]  /*144d0*/  IMAD.MOV.U32 R243, RZ, RZ, R100 ;  /* 0x000000fffff37224 */ /* 0x000fe200078e0064 */
[----:B------:R-:W-:Y:S04]  /*144e0*/  LDS R102, [R0+0xa500] ;  /* 0x00a5000000667984 */ /* 0x000fe80000000800 */
[----:B------:R-:W-:Y:S04]  /*144f0*/  LDS R100, [R0+0x8500] ;  /* 0x0085000000647984 */ /* 0x000fe80000000800 */
[----:B------:R-:W2:Y:S01]  /*14500*/  LDS R101, [R2+0x8500] ;  /* 0x0085000002657984 */ /* 0x000ea20000000800 */
[----:B------:R-:W-:-:S02]  /*14510*/  IMAD.MOV.U32 R4, RZ, RZ, R113 ;  /* 0x000000ffff047224 */ /* 0x000fc400078e0071 */
[----:B------:R-:W-:Y:S01]  /*14520*/  IMAD.MOV.U32 R5, RZ, RZ, R112 ;  /* 0x000000ffff057224 */ /* 0x000fe200078e0070 */
[----:B------:R-:W-:Y:S04]  /*14530*/  LDS R113, [R2+0x8700] ;  /* 0x0087000002717984 */ /* 0x000fe80000000800 */
[----:B------:R-:W4:Y:S02]  /*14540*/  LDS R112, [R0+0x8700] ;  /* 0x0087000000707984 */ /* 0x000f240000000800 */
[-C--:B------:R-:W-:Y:S08]  /*14550*/  HMMA.1688.F32.TF32 R4, R232, R44.reuse, R4 ;  /* 0x0000002ce804723c */ /* 0x080ff00000081004 */
[-C--:B-1----:R-:W-:Y:S08]  /*14560*/  HMMA.1688.F32.TF32 R240, R96, R44.reuse, R240 ;  /* 0x0000002c60f0723c */ /* 0x082ff000000810f0 */
[-C--:B------:R-:W-:Y:S08]  /*14570*/  HMMA.1688.F32.TF32 R176, R104, R44.reuse, R176 ;  /* 0x0000002c68b0723c */ /* 0x080ff000000810b0 */
[-C--:B--2---:R-:W-:Y:S01]  /*14580*/  HMMA.1688.F32.TF32 R132, R100, R44.reuse, R132 ;  /* 0x0000002c6484723c */ /* 0x084fe20000081084 */
[----:B------:R-:W-:Y:S04]  /*14590*/  STL.64 [R1+0x3f0], R4 ;  /* 0x0003f00401007387 */ /* 0x000fe80000100a00 */
[----:B------:R1:W-:Y:S04]  /*145a0*/  STL.64 [R1+0x3f8], R6 ;  /* 0x0003f80601007387 */ /* 0x0003e80000100a00 */
[----:B-1----:R-:W2:Y:S04]  /*145b0*/  LDL.LU.64 R6, [R1+0x1098] ;  /* 0x0010980001067983 */ /* 0x002ea80000300a00 */
[----:B------:R-:W2:Y:S04]  /*145c0*/  LDL.LU.64 R4, [R1+0x1090] ;  /* 0x0010900001047983 */ /* 0x000ea80000300a00 */
[----:B------:R-:W-:Y:S04]  /*145d0*/  STL.64 [R1+0x440], R240 ;  /* 0x000440f001007387 */ /* 0x000fe80000100a00 */
[----:B------:R1:W-:Y:S01]  /*145e0*/  STL.64 [R1+0x448], R242 ;  /* 0x000448f201007387 */ /* 0x0003e20000100a00 */
[----:B----4-:R-:W-:Y:S03]  /*145f0*/  HMMA.1688.F32.TF32 R180, R112, R44, R180 ;  /* 0x0000002c70b4723c */ /* 0x010fe600000810b4 */
[----:B-1----:R-:W4:Y:S04]  /*14600*/  LDL.LU.64 R242, [R1+0x1088] ;  /* 0x0010880001f27983 */ /* 0x002f280000300a00 */
[----:B------:R-:W4:Y:S01]  /*14610*/  LDL.LU.64 R240, [R1+0x1080] ;  /* 0x0010800001f07983 */ /* 0x000f220000300a00 */
[----:B---3--:R-:W-:Y:S08]  /*14620*/  HMMA.1688.F32.TF32 R248, R200, R40, R248 ;  /* 0x00000028c8f8723c */ /* 0x008ff000000810f8 */
[----:B------:R-:W-:Y:S11]  /*14630*/  HMMA.1688.F32.TF32 R48, R28, R44, R48 ;  /* 0x0000002c1c30723c */ /* 0x000ff60000081030 */
[----:B------:R-:W-:Y:S11]  /*14640*/  @!UPT UIADD3 URZ, URZ, URZ, URZ ;  /* 0x0000003f3f3ff290 */ /* 0x000ff6000fffe03f */
[----:B------:R-:W-:Y:S01]  /*14650*/  @!UPT UIADD3 URZ, URZ, URZ, URZ ;  /* 0x0000003f3f3ff290 */ /* 0x000fe2000fffe03f */
[----:B------:R1:W-:Y:S04]  /*14660*/  STL.64 [R1+0x490], R48 ;  /* 0x0004903001007387 */ /* 0x0003e80000100a00 */
[----:B------:R3:W-:Y:S04]  /*14670*/  STL.64 [R1+0x498], R50 ;  /* 0x0004983201007387 */ /* 0x0007e80000100a00 */
[----:B-1----:R-:W2:Y:S04]  /*14680*/  LDL.LU R48, [R1+0x130] ;  /* 0x0001300001307983 */ /* 0x002ea80000300800 */
[----:B------:R-:W2:Y:S04]  /*14690*/  LDL.LU R49, [R1+0x134] ;  /* 0x0001340001317983 */ /* 0x000ea80000300800 */
[----:B---3--:R-:W2:Y:S04]  /*146a0*/  LDL.LU R50, [R1+0x138] ;  /* 0x0001380001327983 */ /* 0x008ea80000300800 */
[----:B------:R-:W2:Y:S04]  /*146b0*/  LDL.LU R51, [R1+0x13c] ;  /* 0x00013c0001337983 */ /* 0x000ea80000300800 */
[----:B------:R1:W-:Y:S04]  /*146c0*/  STL.64 [R1+0x4f0], R132 ;  /* 0x0004f08401007387 */ /* 0x0003e80000100a00 */
[----:B------:R3:W-:Y:S04]  /*146d0*/  STL.64 [R1+0x4f8], R134 ;  /* 0x0004f88601007387 */ /* 0x0007e80000100a00 */
[----:B-1----:R-:W2:Y:S04]  /*146e0*/  LDL.LU R132, [R1+0x5d0] ;  /* 0x0005d00001847983 */ /* 0x002ea80000300800 */
[----:B------:R-:W2:Y:S04]  /*146f0*/  LDL.LU R133, [R1+0x5d4] ;  /* 0x0005d40001857983 */ /* 0x000ea80000300800 */
[----:B---3--:R-:W3:Y:S04]  /*14700*/  LDL.LU R134, [R1+0x5d8] ;  /* 0x0005d80001867983 */ /* 0x008ee80000300800 */
[----:B------:R-:W3:Y:S04]  /*14710*/  LDL.LU R135, [R1+0x5dc] ;  /* 0x0005dc0001877983 */ /* 0x000ee80000300800 */
[----:B------:R1:W-:Y:S04]  /*14720*/  STL.64 [R1+0x560], R176 ;  /* 0x000560b001007387 */ /* 0x0003e80000100a00 */
[----:B------:R1:W-:Y:S04]  /*14730*/  STL.64 [R1+0x568], R178 ;  /* 0x000568b201007387 */ /* 0x0003e80000100a00 */
[----:B-1----:R-:W2:Y:S04]  /*14740*/  LDL.LU R176, [R1+0x1b0] ;  /* 0x0001b00001b07983 */ /* 0x002ea80000300800 */
[----:B------:R-:W2:Y:S04]  /*14750*/  LDL.LU R177, [R1+0x1b4] ;  /* 0x0001b40001b17983 */ /* 0x000ea80000300800 */
[----:B------:R-:W2:Y:S04]  /*14760*/  LDL.LU R178, [R1+0x1b8] ;  /* 0x0001b80001b27983 */ /* 0x000ea80000300800 */
[----:B------:R-:W2:Y:S04]  /*14770*/  LDL.LU R179, [R1+0x1bc] ;  /* 0x0001bc0001b37983 */ /* 0x000ea80000300800 */
[----:B------:R-:W3:Y:S04]  /*14780*/  LDL.LU R44, [R1+0x1a0] ;  /* 0x0001a000012c7983 */ /* 0x000ee80000300800 */
[----:B------:R1:W-:Y:S04]  /*14790*/  STL.64 [R1+0x5e0], R180 ;  /* 0x0005e0b401007387 */ /* 0x0003e80000100a00 */
[----:B------:R1:W-:Y:S04]  /*147a0*/  STL.64 [R1+0x5e8], R182 ;  /* 0x0005e8b601007387 */ /* 0x0003e80000100a00 */
[----:B------:R-:W3:Y:S04]  /*147b0*/  LDL.LU R45, [R1+0x1a4] ;  /* 0x0001a400012d7983 */ /* 0x000ee80000300800 */
[----:B------:R-:W3:Y:S04]  /*147c0*/  LDL.LU R46, [R1+0x1a8] ;  /* 0x0001a800012e7983 */ /* 0x000ee80000300800 */
[----:B------:R-:W3:Y:S04]  /*147d0*/  LDL.LU R47, [R1+0x1ac] ;  /* 0x0001ac00012f7983 */ /* 0x000ee80000300800 */
[----:B-1----:R-:W3:Y:S04]  /*147e0*/  LDL.LU R180, [R1+0x110] ;  /* 0x0001100001b47983 */ /* 0x002ee80000300800 */
[----:B------:R-:W3:Y:S04]  /*147f0*/  LDL.LU R181, [R1+0x114] ;  /* 0x0001140001b57983 */ /* 0x000ee80000300800 */
[----:B------:R-:W3:Y:S04]  /*14800*/  LDL.LU R182, [R1+0x118] ;  /* 0x0001180001b67983 */ /* 0x000ee80000300800 */
[----:B------:R-:W3:Y:S04]  /*14810*/  LDL.LU R183, [R1+0x11c] ;  /* 0x00011c0001b77983 */ /* 0x000ee80000300800 */
[----:B------:R-:W-:Y:S04]  /*14820*/  STL.64 [R1+0x310], R248 ;  /* 0x000310f801007387 */ /* 0x000fe80000100a00 */
[----:B------:R1:W-:Y:S04]  /*14830*/  STL.64 [R1+0x318], R250 ;  /* 0x000318fa01007387 */ /* 0x0003e80000100a00 */
[----:B-1----:R-:W3:Y:S04]  /*14840*/  LDL.LU.64 R250, [R1+0x1078] ;  /* 0x0010780001fa7983 */ /* 0x002ee80000300a00 */
[----:B------:R-:W3:Y:S01]  /*14850*/  LDL.LU.64 R248, [R1+0x1070] ;  /* 0x0010700001f87983 */ /* 0x000ee20000300a00 */
[-C--:B--2---:R-:W-:Y:S11]  /*14860*/  HMMA.1688.F32.TF32 R176, R216, R40.reuse, R176 ;  /* 0x00000028d8b0723c */ /* 0x084ff600000810b0 */
[----:B------:R-:W-:Y:S11]  /*14870*/  @!UPT UIADD3 URZ, URZ, URZ, URZ ;  /* 0x0000003f3f3ff290 */ /* 0x000ff6000fffe03f */
[----:B------:R-:W-:Y:S01]  /*14880*/  @!UPT UIADD3 URZ, URZ, URZ, URZ ;  /* 0x0000003f3f3ff290 */ /* 0x000fe2000fffe03f */
[----:B------:R-:W-:Y:S04]  /*14890*/  STL.64 [R1+0x330], R176 ;  /* 0x000330b001007387 */ /* 0x000fe80000100a00 */
[----:B------:R1:W-:Y:S02]  /*148a0*/  STL.64 [R1+0x338], R178 ;  /* 0x000338b201007387 */ /* 0x0003e40000100a00 */
[-C--:B-1----:R-:W-:Y:S08]  /*148b0*/  HMMA.1688.F32.TF32 R176, R232, R40.reuse, R48 ;  /* 0x00000028e8b0723c */ /* 0x082ff00000081030 */
[-C--:B---3--:R-:W-:Y:S01]  /*148c0*/  HMMA.1688.F32.TF32 R48, R96, R40.reuse, R248 ;  /* 0x000000286030723c */ /* 0x088fe200000810f8 */
[----:B------:R-:W2:Y:S11]  /*148d0*/  LDL.LU R248, [R1+0x540] ;  /* 0x0005400001f87983 */ /* 0x000eb60000300800 */
[----:B------:R-:W-:Y:S03]  /*148e0*/  @!UPT UIADD3 URZ, URZ, URZ, URZ ;  /* 0x0000003f3f3ff290 */ /* 0x000fe6000fffe03f */
[----:B------:R1:W-:Y:S04]  /*148f0*/  STL.64 [R1+0x350], R176 ;  /* 0x000350b001007387 */ /* 0x0003e80000100a00 */
[----:B------:R3:W-:Y:S04]  /*14900*/  STL.64 [R1+0x358], R178 ;  /* 0x000358b201007387 */ /* 0x0007e80000100a00 */
[----:B------:R1:W-:Y:S04]  /*14910*/  STL.64 [R1+0x390], R48 ;  /* 0x0003903001007387 */ /* 0x0003e80000100a00 */
[----:B------:R1:W-:Y:S04]  /*14920*/  STL.64 [R1+0x398], R50 ;  /* 0x0003983201007387 */ /* 0x0003e80000100a00 */
[----:B------:R-:W2:Y:S04]  /*14930*/  LDL.LU R249, [R1+0x544] ;  /* 0x0005440001f97983 */ /* 0x000ea80000300800 */
[----:B------:R-:W2:Y:S04]  /*14940*/  LDL.LU R250, [R1+0x548] ;  /* 0x0005480001fa7983 */ /* 0x000ea80000300800 */
[----:B------:R-:W2:Y:S01]  /*14950*/  LDL.LU R251, [R1+0x54c] ;  /* 0x00054c0001fb7983 */ /* 0x000ea20000300800 */
[-C--:B------:R-:W-:Y:S03]  /*14960*/  HMMA.1688.F32.TF32 R52, R28, R40.reuse, R52 ;  /* 0x000000281c34723c */ /* 0x080fe60000081034 */
[----:B-1----:R-:W2:Y:S04]  /*14970*/  LDL.LU R176, [R1+0x2a0] ;  /* 0x0002a00001b07983 */ /* 0x002ea80000300800 */
[----:B------:R-:W2:Y:S01]  /*14980*/  LDL.LU R177, [R1+0x2a4] ;  /* 0x0002a40001b17983 */ /* 0x000ea20000300800 */
[-C--:B------:R-:W-:Y:S03]  /*14990*/  HMMA.1688.F32.TF32 R136, R100, R40.reuse, R136 ;  /* 0x000000286488723c */ /* 0x080fe60000081088 */
[----:B---3--:R-:W3:Y:S04]  /*149a0*/  LDL.LU R178, [R1+0x2a8] ;  /* 0x0002a80001b27983 */ /* 0x008ee80000300800 */
[----:B------:R-:W3:Y:S04]  /*149b0*/  LDL.LU R179, [R1+0x2ac] ;  /* 0x0002ac0001b37983 */ /* 0x000ee80000300800 */
[----:B------:R-:W3:Y:S04]  /*149c0*/  LDL.LU R48, [R1+0x160] ;  /* 0x0001600001307983 */ /* 0x000ee80000300800 */
[----:B------:R-:W3:Y:S04]  /*149d0*/  LDL.LU R49, [R1+0x164] ;  /* 0x0001640001317983 */ /* 0x000ee80000300800 */
[----:B------:R-:W3:Y:S04]  /*149e0*/  LDL.LU R50, [R1+0x168] ;  /* 0x0001680001327983 */ /* 0x000ee80000300800 */
[----:B------:R-:W3:Y:S01]  /*149f0*/  LDL.LU R51, [R1+0x16c] ;  /* 0x00016c0001337983 */ /* 0x000ee20000300800 */
[-C--:B------:R-:W-:Y:S03]  /*14a00*/  HMMA.1688.F32.TF32 R164, R104, R40.reuse, R164 ;  /* 0x0000002868a4723c */ /* 0x080fe600000810a4 */
[----:B------:R-:W-:Y:S04]  /*14a10*/  STL.64 [R1+0x430], R52 ;  /* 0x0004303401007387 */ /* 0x000fe80000100a00 */
[----:B------:R1:W-:Y:S04]  /*14a20*/  STL.64 [R1+0x438], R54 ;  /* 0x0004383601007387 */ /* 0x0003e80000100a00 */
[----:B------:R-:W-:Y:S04]  /*14a30*/  STL.64 [R1+0x4c0], R136 ;  /* 0x0004c08801007387 */ /* 0x000fe80000100a00 */
[----:B------:R-:W-:Y:S01]  /*14a40*/  STL.64 [R1+0x4c8], R138 ;  /* 0x0004c88a01007387 */ /* 0x000fe20000100a00 */
[----:B-1----:R-:W-:Y:S08]  /*14a50*/  HMMA.1688.F32.TF32 R52, R112, R40, R192 ;  /* 0x000000287034723c */ /* 0x002ff000000810c0 */
[-C--:B------:R-:W-:Y:S01]  /*14a60*/  HMMA.1688.F32.TF32 R40, R216, R36.reuse, R44 ;  /* 0x00000024d828723c */ /* 0x080fe2000008102c */
[----:B------:R-:W-:Y:S04]  /*14a70*/  STL.64 [R1+0x510], R164 ;  /* 0x000510a401007387 */ /* 0x000fe80000100a00 */
[----:B------:R-:W-:Y:S03]  /*14a80*/  STL.64 [R1+0x518], R166 ;  /* 0x000518a601007387 */ /* 0x000fe60000100a00 */
[-C--:B----4-:R-:W-:Y:S07]  /*14a90*/  HMMA.1688.F32.TF32 R44, R96, R36.reuse, R240 ;  /* 0x00000024602c723c */ /* 0x090fee00000810f0 */
[----:B------:R-:W-:Y:S04]  /*14aa0*/  STL.64 [R1+0x580], R52 ;  /* 0x0005803401007387 */ /* 0x000fe80000100a00 */
[----:B------:R1:W-:Y:S02]  /*14ab0*/  STL.64 [R1+0x588], R54 ;  /* 0x0005883601007387 */ /* 0x0003e40000100a00 */
[-C--:B-1----:R-:W-:Y:S08]  /*14ac0*/  HMMA.1688.F32.TF32 R52, R232, R36.reuse, R180 ;  /* 0x00000024e834723c */ /* 0x082ff000000810b4 */
[-C--:B--2---:R-:W-:Y:S11]  /*14ad0*/  HMMA.1688.F32.TF32 R136, R200, R36.reuse, R248 ;  /* 0x00000024c888723c */ /* 0x084ff600000810f8 */
[----:B------:R-:W-:Y:S11]  /*14ae0*/  @!UPT UIADD3 URZ, URZ, URZ, URZ ;  /* 0x0000003f3f3ff290 */ /* 0x000ff6000fffe03f */
[----:B------:R-:W-:Y:S01]  /*14af0*/  @!UPT UIADD3 URZ, URZ, URZ, URZ ;  /* 0x0000003f3f3ff290 */ /* 0x000fe2000fffe03f */
[----:B------:R-:W-:Y:S04]  /*14b00*/  STL.64 [R1+0x220], R136 ;  /* 0x0002208801007387 */ /* 0x000fe80000100a00 */
[----:B------:R-:W-:Y:S04]  /*14b10*/  STL.64 [R1+0x228], R138 ;  /* 0x0002288a01007387 */ /* 0x000fe80000100a00 */
[----:B------:R-:W-:Y:S04]  /*14b20*/  STL.64 [R1+0x240], R40 ;  /* 0x0002402801007387 */ /* 0x000fe80000100a00 */
[----:B------:R1:W-:Y:S02]  /*14b30*/  STL.64 [R1+0x248], R42 ;  /* 0x0002482a01007387 */ /* 0x0003e40000100a00 */
[-C--:B-1----:R-:W-:Y:S02]  /*14b40*/  HMMA.1688.F32.TF32 R40, R28, R36.reuse, R56 ;  /* 0x000000241c28723c */ /* 0x082fe40000081038 */
[----:B------:R-:W-:Y:S04]  /*14b50*/  STL.64 [R1+0x2b0], R52 ;  /* 0x0002b03401007387 */ /* 0x000fe80000100a00 */
[----:B------:R1:W-:Y:S04]  /*14b60*/  STL.64 [R1+0x2b8], R54 ;  /* 0x0002b83601007387 */ /* 0x0003e80000100a00 */
[----:B------:R-:W-:Y:S04]  /*14b70*/  STL.64 [R1+0x300], R44 ;  /* 0x0003002c01007387 */ /* 0x000fe80000100a00 */
[----:B------:R2:W-:Y:S01]  /*14b80*/  STL.64 [R1+0x308], R46 ;  /* 0x0003082e01007387 */ /* 0x0005e20000100a00 */
[-C--:B-1----:R-:W-:Y:S03]  /*14b90*/  HMMA.1688.F32.TF32 R52, R100, R36.reuse, R140 ;  /* 0x000000246434723c */ /* 0x082fe6000008108c */
[----:B------:R-:W-:Y:S05]  /*14ba0*/  LDSM.16.M88.4 R56, [R20+0x21000] ;  /* 0x021000001438783b */ /* 0x000fea0000000200 */
[----:B------:R-:W-:Y:S01]  /*14bb0*/  STL.64 [R1+0x380], R40 ;  /* 0x0003802801007387 */ /* 0x000fe20000100a00 */
[-C--:B--2---:R-:W-:Y:S03]  /*14bc0*/  HMMA.1688.F32.TF32 R44, R104, R36.reuse, R168 ;  /* 0x00000024682c723c */ /* 0x084fe600000810a8 */
[----:B------:R1:W-:Y:S05]  /*14bd0*/  STL.64 [R1+0x388], R42 ;  /* 0x0003882a01007387 */ /* 0x0003ea0000100a00 */
[----:B-1----:R-:W-:Y:S08]  /*14be0*/  HMMA.1688.F32.TF32 R40, R112, R36, R204 ;  /* 0x000000247028723c */ /* 0x002ff000000810cc */
[-C--:B------:R-:W-:Y:S01]  /*14bf0*/  HMMA.1688.F32.TF32 R36, R200, R32.reuse, R132 ;  /* 0x00000020c824723c */ /* 0x080fe20000081084 */
[----:B------:R-:W-:Y:S04]  /*14c00*/  STL.64 [R1+0x480], R52 ;  /* 0x0004803401007387 */ /* 0x000fe80000100a00 */
[----:B------:R-:W-:Y:S04]  /*14c10*/  STL.64 [R1+0x488], R54 ;  /* 0x0004883601007387 */ /* 0x000fe80000100a00 */
[----:B------:R-:W-:Y:S04]  /*14c20*/  STL.64 [R1+0x4e0], R44 ;  /* 0x0004e02c01007387 */ /* 0x000fe80000100a00 */
[----:B------:R3:W-:Y:S04]  /*14c30*/  STL.64 [R1+0x4e8], R46 ;  /* 0x0004e82e01007387 */ /* 0x0007e80000100a00 */
[----:B------:R-:W2:Y:S04]  /*14c40*/  LDL.LU R136, [R1+0x120] ;  /* 0x0001200001887983 */ /* 0x000ea80000300800 */
[----:B------:R-:W-:Y:S04]  /*14c50*/  STL.64 [R1+0x530], R40 ;  /* 0x0005302801007387 */ /* 0x000fe80000100a00 */
        /* <DEDUP_REMOVED lines=18> */
[-C--:B---3--:R-:W-:Y:S03]  /*14d80*/  HMMA.1688.F32.TF32 R44, R216, R32.reuse, R176 ;  /* 0x00000020d82c723c */ /* 0x088fe600000810b0 */
[----:B------:R-:W3:Y:S05]  /*14d90*/  LDSM.16.M88.4 R52, [R20+0x21400] ;  /* 0x021400001434783b */ /* 0x000eea0000000200 */
[-C--:B-1----:R-:W-:Y:S08]  /*14da0*/  HMMA.1688.F32.TF32 R40, R232, R32.reuse, R48 ;  /* 0x00000020e828723c */ /* 0x082ff00000081030 */
[-C--:B----4-:R-:W-:Y:S01]  /*14db0*/  HMMA.1688.F32.TF32 R36, R96, R32.reuse, R4 ;  /* 0x000000206024723c */ /* 0x090fe20000081004 */
[----:B------:R-:W-:Y:S01]  /*14dc0*/  IMAD.MOV.U32 R178, RZ, RZ, R61 ;  /* 0x000000ffffb27224 */ /* 0x000fe200078e003d */
[----:B------:R-:W1:Y:S06]  /*14dd0*/  LDSM.16.M88.4 R48, [R20+0x21800] ;  /* 0x021800001430783b */ /* 0x000e6c0000000200 */
[-C--:B------:R-:W-:Y:S01]  /*14de0*/  HMMA.1688.F32.TF32 R4, R28, R32.reuse, R108 ;  /* 0x000000201c04723c */ /* 0x080fe2000008106c */
[----:B------:R4:W-:Y:S04]  /*14df0*/  STL.64 [R1+0x1b0], R44 ;  /* 0x0001b02c01007387 */ /* 0x0009e80000100a00 */
[----:B------:R1:W-:Y:S04]  /*14e00*/  STL.64 [R1+0x1b8], R46 ;  /* 0x0001b82e01007387 */ /* 0x0003e80000100a00 */
[----:B------:R-:W-:Y:S04]  /*14e10*/  STL.64 [R1+0x210], R40 ;  /* 0x0002102801007387 */ /* 0x000fe80000100a00 */
[----:B------:R1:W-:Y:S04]  /*14e20*/  STL.64 [R1+0x218], R42 ;  /* 0x0002182a01007387 */ /* 0x0003e80000100a00 */
[----:B----4-:R-:W4:Y:S04]  /*14e30*/  LDL.LU R44, [R1+0x6e0] ;  /* 0x0006e000012c7983 */ /* 0x010f280000300800 */
[----:B------:R-:W-:Y:S04]  /*14e40*/  STL.64 [R1+0x290], R36 ;  /* 0x0002902401007387 */ /* 0x000fe80000100a00 */
[----:B------:R1:W-:Y:S04]  /*14e50*/  STL.64 [R1+0x298], R38 ;  /* 0x0002982601007387 */ /* 0x0003e80000100a00 */
[----:B------:R-:W-:Y:S04]  /*14e60*/  STL.64 [R1+0x2e0], R4 ;  /* 0x0002e00401007387 */ /* 0x000fe80000100a00 */
[----:B------:R3:W-:Y:S04]  /*14e70*/  STL.64 [R1+0x2e8], R6 ;  /* 0x0002e80601007387 */ /* 0x0007e80000100a00 */
[----:B------:R-:W4:Y:S04]  /*14e80*/  LDL.LU R45, [R1+0x6e4] ;  /* 0x0006e400012d7983 */ /* 0x000f280000300800 */
[----:B-1----:R-:W4:Y:S04]  /*14e90*/  LDL.LU R46, [R1+0x6e8] ;  /* 0x0006e800012e7983 */ /* 0x002f280000300800 */
[----:B------:R-:W4:Y:S04]  /*14ea0*/  LDL.LU R47, [R1+0x6ec] ;  /* 0x0006ec00012f7983 */ /* 0x000f280000300800 */
[----:B------:R-:W4:Y:S04]  /*14eb0*/  LDL.LU R248, [R1+0x600] ;  /* 0x0006000001f87983 */ /* 0x000f280000300800 */
[----:B------:R-:W4:Y:S04]  /*14ec0*/  LDL.LU R249, [R1+0x604] ;  /* 0x0006040001f97983 */ /* 0x000f280000300800 */
[----:B------:R-:W4:Y:S04]  /*14ed0*/  LDL.LU R250, [R1+0x608] ;  /* 0x0006080001fa7983 */ /* 0x000f280000300800 */
[----:B------:R-:W4:Y:S01]  /*14ee0*/  LDL.LU R251, [R1+0x60c] ;  /* 0x00060c0001fb7983 */ /* 0x000f220000300800 */
[-C--:B------:R-:W-:Y:S03]  /*14ef0*/  HMMA.1688.F32.TF32 R40, R100, R32.reuse, R160 ;  /* 0x000000206428723c */ /* 0x080fe600000810a0 */
[----:B------:R-:W4:Y:S04]  /*14f00*/  LDL.LU R180, [R1+0x190] ;  /* 0x0001900001b47983 */ /* 0x000f280000300800 */
[----:B------:R-:W4:Y:S01]  /*14f10*/  LDL.LU R181, [R1+0x194] ;  /* 0x0001940001b57983 */ /* 0x000f220000300800 */
[-C--:B------:R-:W-:Y:S03]  /*14f20*/  HMMA.1688.F32.TF32 R36, R104, R32.reuse, R172 ;  /* 0x000000206824723c */ /* 0x080fe600000810ac */
[----:B------:R-:W4:Y:S04]  /*14f30*/  LDL.LU R182, [R1+0x198] ;  /* 0x0001980001b67983 */ /* 0x000f280000300800 */
[----:B------:R-:W4:Y:S01]  /*14f40*/  LDL.LU R183, [R1+0x19c] ;  /* 0x00019c0001b77983 */ /* 0x000f220000300800 */
[----:B---3--:R-:W-:Y:S03]  /*14f50*/  HMMA.1688.F32.TF32 R4, R112, R32, R208 ;  /* 0x000000207004723c */ /* 0x008fe600000810d0 */
[----:B------:R-:W3:Y:S04]  /*14f60*/  LDL.LU R176, [R1+0x90] ;  /* 0x0000900001b07983 */ /* 0x000ee80000300800 */
[----:B------:R-:W3:Y:S04]  /*14f70*/  LDL.LU R177, [R1+0x94] ;  /* 0x0000940001b17983 */ /* 0x000ee80000300800 */
[----:B------:R-:W-:Y:S04]  /*14f80*/  STL.64 [R1+0x400], R40 ;  /* 0x0004002801007387 */ /* 0x000fe80000100a00 */
[----:B------:R-:W-:Y:S04]  /*14f90*/  STL.64 [R1+0x408], R42 ;  /* 0x0004082a01007387 */ /* 0x000fe80000100a00 */
[----:B------:R-:W-:Y:S04]  /*14fa0*/  STL.64 [R1+0x4a0], R36 ;  /* 0x0004a02401007387 */ /* 0x000fe80000100a00 */
[----:B------:R-:W-:Y:S04]  /*14fb0*/  STL.64 [R1+0x4a8], R38 ;  /* 0x0004a82601007387 */ /* 0x000fe80000100a00 */
[----:B------:R-:W-:Y:S04]  /*14fc0*/  STL.64 [R1+0x500], R4 ;  /* 0x0005000401007387 */ /* 0x000fe80000100a00 */
[----:B------:R2:W-:Y:S01]  /*14fd0*/  STL.64 [R1+0x508], R6 ;  /* 0x0005080601007387 */ /* 0x0005e20000100a00 */
[----:B------:R-:W-:Y:S01]  /*14fe0*/  IMAD.MOV.U32 R179, RZ, RZ, R60 ;  /* 0x000000ffffb37224 */ /* 0x000fe200078e003c */
[----:B------:R-:W-:Y:S02]  /*14ff0*/  HMMA.1688.F32.TF32 R76, R28, R52, R76 ;  /* 0x000000341c4c723c */ /* 0x000fe4000008104c */
[----:B------:R-:W1:Y:S01]  /*15000*/  LDSM.16.M88.4 R60, [R20+0x21c00] ;  /* 0x021c0000143c783b */ /* 0x000e620000000200 */
[----:B------:R-:W-:-:S02]  /*15010*/  IMAD.MOV.U32 R66, RZ, RZ, R149 ;  /* 0x000000ffff427224 */ /* 0x000fc400078e0095 */
[----:B------:R-:W-:Y:S01]  /*15020*/  IMAD.MOV.U32 R67, RZ, RZ, R148 ;  /* 0x000000ffff437224 */ /* 0x000fe200078e0094 */
[----:B------:R-:W-:Y:S02]  /*15030*/  LDSM.16.M88.4 R108, [R20+0x22400] ;  /* 0x02240000146c783b */ /* 0x000fe40000000200 */
[-C--:B--2---:R-:W-:Y:S08]  /*15040*/  HMMA.1688.F32.TF32 R4, R216, R56.reuse, R164 ;  /* 0x00000038d804723c */ /* 0x084ff000000810a4 */
[-C--:B------:R-:W-:Y:S08]  /*15050*/  HMMA.1688.F32.TF32 R36, R200, R56.reuse, R192 ;  /* 0x00000038c824723c */ /* 0x080ff000000810c0 */
[-C--:B------:R-:W-:Y:S11]  /*15060*/  HMMA.1688.F32.TF32 R32, R232, R56.reuse, R136 ;  /* 0x00000038e820723c */ /* 0x080ff60000081088 */
[----:B------:R-:W-:Y:S04]  /*15070*/  @!UPT UIADD3 URZ, URZ, URZ, URZ ;  /* 0x0000003f3f3ff290 */ /* 0x000fe8000fffe03f */
[----:B------:R-:W-:Y:S04]  /*15080*/  STL.64 [R1+0x60], R36 ;  /* 0x0000602401007387 */ /* 0x000fe80000100a00 */
[----:B------:R2:W-:Y:S04]  /*15090*/  STL.64 [R1+0x68], R38 ;  /* 0x0000682601007387 */ /* 0x0005e80000100a00 */
[----:B------:R-:W-:Y:S04]  /*150a0*/  STL.64 [R1+0xa0], R4 ;  /* 0x0000a00401007387 */ /* 0x000fe80000100a00 */
[----:B------:R1:W-:Y:S01]  /*150b0*/  STL.64 [R1+0xa8], R6 ;  /* 0x0000a80601007387 */ /* 0x0003e20000100a00 */
[-C--:B--2---:R-:W-:Y:S08]  /*150c0*/  HMMA.1688.F32.TF32 R36, R96, R56.reuse, R132 ;  /* 0x000000386024723c */ /* 0x084ff00000081084 */
[-C--:B-1----:R-:W-:Y:S01]  /*150d0*/  HMMA.1688.F32.TF32 R4, R28, R56.reuse, R16 ;  /* 0x000000381c04723c */ /* 0x082fe20000081010 */
[----:B------:R-:W-:Y:S04]  /*150e0*/  STL.64 [R1+0x1a0], R32 ;  /* 0x0001a02001007387 */ /* 0x000fe80000100a00 */
[----:B------:R1:W-:Y:S03]  /*150f0*/  STL.64 [R1+0x1a8], R34 ;  /* 0x0001a82201007387 */ /* 0x0003e60000100a00 */
[-C--:B------:R-:W-:Y:S01]  /*15100*/  HMMA.1688.F32.TF32 R16, R104, R56.reuse, R124 ;  /* 0x000000386810723c */ /* 0x080fe2000008107c */
[----:B------:R-:W-:Y:S06]  /*15110*/  LDSM.16.M88.4 R124, [R20+0x22800] ;  /* 0x02280000147c783b */ /* 0x000fec0000000200 */
[----:B------:R-:W-:Y:S01]  /*15120*/  STL.64 [R1+0x1f0], R36 ;  /* 0x0001f02401007387 */ /* 0x000fe20000100a00 */
[-C--:B-1----:R-:W-:Y:S03]  /*15130*/  HMMA.1688.F32.TF32 R32, R100, R56.reuse, R116 ;  /* 0x000000386420723c */ /* 0x082fe60000081074 */
[----:B------:R-:W-:Y:S04]  /*15140*/  STL.64 [R1+0x1f8], R38 ;  /* 0x0001f82601007387 */ /* 0x000fe80000100a00 */
[----:B------:R-:W-:Y:S04]  /*15150*/  STL.64 [R1+0x270], R4 ;  /* 0x0002700401007387 */ /* 0x000fe80000100a00 */
[----:B------:R1:W-:Y:S02]  /*15160*/  STL.64 [R1+0x278], R6 ;  /* 0x0002780601007387 */ /* 0x0003e40000100a00 */
[----:B-1----:R-:W-:Y:S10]  /*15170*/  HMMA.1688.F32.TF32 R4, R112, R56, R184 ;  /* 0x000000387004723c */ /* 0x002ff400000810b8 */
[----:B------:R-:W-:Y:S04]  /*15180*/  STL.64 [R1+0x370], R32 ;  /* 0x0003702001007387 */ /* 0x000fe80000100a00 */
[----:B------:R-:W-:Y:S04]  /*15190*/  STL.64 [R1+0x378], R34 ;  /* 0x0003782201007387 */ /* 0x000fe80000100a00 */
[----:B------:R-:W2:Y:S04]  /*151a0*/  LDL.LU R132, [R1+0x740] ;  /* 0x0007400001847983 */ /* 0x000ea80000300800 */
[----:B------:R-:W-:Y:S04]  /*151b0*/  STL.64 [R1+0x460], R16 ;  /* 0x0004601001007387 */ /* 0x000fe80000100a00 */
[----:B------:R-:W-:Y:S04]  /*151c0*/  STL.64 [R1+0x468], R18 ;  /* 0x0004681201007387 */ /* 0x000fe80000100a00 */
[----:B------:R-:W-:Y:S04]  /*151d0*/  STL.64 [R1+0x4d0], R4 ;  /* 0x0004d00401007387 */ /* 0x000fe80000100a00 */
[----:B------:R4:W-:Y:S04]  /*151e0*/  STL.64 [R1+0x4d8], R6 ;  /* 0x0004d80601007387 */ /* 0x0009e80000100a00 */
[----:B------:R-:W2:Y:S04]  /*151f0*/  LDL.LU R133, [R1+0x744] ;  /* 0x0007440001857983 */ /* 0x000ea80000300800 */
[----:B------:R-:W2:Y:S04]  /*15200*/  LDL.LU R134, [R1+0x748] ;  /* 0x0007480001867983 */ /* 0x000ea80000300800 */
[----:B------:R-:W2:Y:S01]  /*15210*/  LDL.LU R135, [R1+0x74c] ;  /* 0x00074c0001877983 */ /* 0x000ea20000300800 */
[-C--:B----4-:R-:W-:Y:S11]  /*15220*/  HMMA.1688.F32.TF32 R4, R200, R52.reuse, R44 ;  /* 0x00000034c804723c */ /* 0x090ff6000008102c */
[----:B------:R-:W-:Y:S11]  /*15230*/  @!UPT UIADD3 URZ, URZ, URZ, URZ ;  /* 0x0000003f3f3ff290 */ /* 0x000ff6000fffe03f */
[----:B------:R-:W-:Y:S02]  /*15240*/  @!UPT UIADD3 URZ, URZ, URZ, URZ ;  /* 0x0000003f3f3ff290 */ /* 0x000fe4000fffe03f */
[----:B------:R-:W-:Y:S02]  /*15250*/  IMAD.MOV.U32 R34, RZ, RZ, R4 ;  /* 0x000000ffff227224 */ /* 0x000fe400078e0004 */
[----:B------:R-:W-:Y:S02]  /*15260*/  IMAD.MOV.U32 R35, RZ, RZ, R5 ;  /* 0x000000ffff237224 */ /* 0x000fe400078e0005 */
[----:B------:R-:W-:Y:S02]  /*15270*/  IMAD.MOV.U32 R38, RZ, RZ, R6 ;  /* 0x000000ffff267224 */ /* 0x000fe400078e0006 */
[----:B------:R-:W-:Y:S02]  /*15280*/  IMAD.MOV.U32 R46, RZ, RZ, R7 ;  /* 0x000000ffff2e7224 */ /* 0x000fe400078e0007 */
[-C--:B------:R-:W-:Y:S08]  /*15290*/  HMMA.1688.F32.TF32 R4, R216, R52.reuse, R248 ;  /* 0x00000034d804723c */ /* 0x080ff000000810f8 */
[-C--:B------:R-:W-:Y:S11]  /*152a0*/  HMMA.1688.F32.TF32 R16, R232, R52.reuse, R180 ;  /* 0x00000034e810723c */ /* 0x080ff600000810b4 */
[----:B------:R-:W-:Y:S05]  /*152b0*/  @!UPT UIADD3 URZ, URZ, URZ, URZ ;  /* 0x0000003f3f3ff290 */ /* 0x000fea000fffe03f */
[----:B------:R-:W-:Y:S02]  /*152c0*/  IMAD.MOV.U32 R47, RZ, RZ, R4 ;  /* 0x000000ffff2f7224 */ /* 0x000fe400078e0004 */
[----:B------:R-:W-:Y:S02]  /*152d0*/  IMAD.MOV.U32 R42, RZ, RZ, R5 ;  /* 0x000000ffff2a7224 */ /* 0x000fe400078e0005 */
[----:B------:R-:W-:Y:S02]  /*152e0*/  IMAD.MOV.U32 R43, RZ, RZ, R6 ;  /* 0x000000ffff2b7224 */ /* 0x000fe400078e0006 */
[----:B------:R-:W-:Y:S02]  /*152f0*/  IMAD.MOV.U32 R39, RZ, RZ, R7 ;  /* 0x000000ffff277224 */ /* 0x000fe400078e0007 */
[-C--:B---3--:R-:W-:Y:S01]  /*15300*/  HMMA.1688.F32.TF32 R4, R96, R52.reuse, R176 ;  /* 0x000000346004723c */ /* 0x088fe200000810b0 */
[----:B------:R-:W-:Y:S04]  /*15310*/  STL.64 [R1+0xc0], R16 ;  /* 0x0000c01001007387 */ /* 0x000fe80000100a00 */
[----:B------:R1:W-:Y:S03]  /*15320*/  STL.64 [R1+0xc8], R18 ;  /* 0x0000c81201007387 */ /* 0x0003e60000100a00 */
[-C--:B-1----:R-:W-:Y:S11]  /*15330*/  HMMA.1688.F32.TF32 R16, R100, R52.reuse, R120 ;  /* 0x000000346410723c */ /* 0x082ff60000081078 */
[----:B------:R-:W-:Y:S04]  /*15340*/  @!UPT UIADD3 URZ, URZ, URZ, URZ ;  /* 0x0000003f3f3ff290 */ /* 0x000fe8000fffe03f */
[----:B------:R-:W-:Y:S04]  /*15350*/  STL.64 [R1+0x120], R4 ;  /* 0x0001200401007387 */ /* 0x000fe80000100a00 */
[----:B------:R1:W-:Y:S02]  /*15360*/  STL.64 [R1+0x128], R6 ;  /* 0x0001280601007387 */ /* 0x0003e40000100a00 */
[----:B-1----:R-:W-:Y:S02]  /*15370*/  HMMA.1688.F32.TF32 R4, R104, R52, R128 ;  /* 0x000000346804723c */ /* 0x002fe40000081080 */
[----:B------:R-:W-:Y:S04]  /*15380*/  STL.64 [R1+0x1e0], R76 ;  /* 0x0001e04c01007387 */ /* 0x000fe80000100a00 */
[----:B------:R-:W-:Y:S04]  /*15390*/  STL.64 [R1+0x1e8], R78 ;  /* 0x0001e84e01007387 */ /* 0x000fe80000100a00 */
[----:B------:R-:W-:Y:S04]  /*153a0*/  STL.64 [R1+0x2d0], R16 ;  /* 0x0002d01001007387 */ /* 0x000fe80000100a00 */
[----:B------:R-:W-:Y:S09]  /*153b0*/  STL.64 [R1+0x2d8], R18 ;  /* 0x0002d81201007387 */ /* 0x000ff20000100a00 */
[----:B------:R1:W-:Y:S01]  /*153c0*/  STL.64 [R1+0x3e0], R4 ;  /* 0x0003e00401007387 */ /* 0x0003e20000100a00 */
[----:B------:R-:W-:-:S02]  /*153d0*/  IMAD.MOV.U32 R57, RZ, RZ, R6 ;  /* 0x000000ffff397224 */ /* 0x000fc400078e0006 */
[----:B------:R-:W-:Y:S01]  /*153e0*/  IMAD.MOV.U32 R56, RZ, RZ, R7 ;  /* 0x000000ffff387224 */ /* 0x000fe200078e0007 */
[----:B------:R-:W3:Y:S04]  /*153f0*/  LDL.LU R240, [R1+0x2c0] ;  /* 0x0002c00001f07983 */ /* 0x000ee80000300800 */
[----:B------:R-:W3:Y:S01]  /*15400*/  LDL.LU R241, [R1+0x2c4] ;  /* 0x0002c40001f17983 */ /* 0x000ee20000300800 */
[----:B-1----:R-:W-:Y:S03]  /*15410*/  HMMA.1688.F32.TF32 R4, R112, R52, R196 ;  /* 0x000000347004723c */ /* 0x002fe600000810c4 */
        /* <DEDUP_REMOVED lines=10> */
[----:B------:R-:W-:-:S03]  /*154c0*/  IMAD.MOV.U32 R176, RZ, RZ, R65 ;  /* 0x000000ffffb07224 */ /* 0x000fc600078e0041 */
[----:B------:R-:W-:Y:S01]  /*154d0*/  STL [R1+0xefc], R56 ;  /* 0x000efc3801007387 */ /* 0x000fe20000100800 */
[----:B------:R-:W-:-:S03]  /*154e0*/  IMAD.MOV.U32 R177, RZ, RZ, R64 ;  /* 0x000000ffffb17224 */ /* 0x000fc600078e0040 */
[----:B------:R-:W-:Y:S01]  /*154f0*/  STL [R1+0xef8], R57 ;  /* 0x000ef83901007387 */ /* 0x000fe20000100800 */
[----:B------:R-:W-:-:S03]  /*15500*/  IMAD.MOV.U32 R178, RZ, RZ, R144 ;  /* 0x000000ffffb27224 */ /* 0x000fc600078e0090 */
[----:B------:R-:W-:Y:S01]  /*15510*/  STL.64 [R1+0x4b0], R4 ;  /* 0x0004b00401007387 */ /* 0x000fe20000100a00 */
[----:B------:R-:W-:-:S03]  /*15520*/  IMAD.MOV.U32 R179, RZ, RZ, R145 ;  /* 0x000000ffffb37224 */ /* 0x000fc600078e0091 */
[----:B------:R1:W-:Y:S04]  /*15530*/  STL.64 [R1+0x4b8], R6 ;  /* 0x0004b80601007387 */ /* 0x0003e80000100a00 */
        /* <DEDUP_REMOVED lines=8> */
[-C--:B--2---:R-:W-:Y:S03]  /*155c0*/  HMMA.1688.F32.TF32 R248, R200, R48.reuse, R132 ;  /* 0x00000030c8f8723c */ /* 0x084fe60000081084 */
        /* <DEDUP_REMOVED lines=10> */
[-C--:B-1----:R-:W-:Y:S08]  /*15670*/  HMMA.1688.F32.TF32 R4, R28, R48.reuse, R220 ;  /* 0x000000301c04723c */ /* 0x082ff000000810dc */
[-C--:B------:R-:W-:Y:S08]  /*15680*/  HMMA.1688.F32.TF32 R76, R100, R48.reuse, R88 ;  /* 0x00000030644c723c */ /* 0x080ff00000081058 */
[-C--:B---3--:R-:W-:Y:S08]  /*15690*/  HMMA.1688.F32.TF32 R120, R232, R48.reuse, R240 ;  /* 0x00000030e878723c */ /* 0x088ff000000810f0 */
[-C--:B----4-:R-:W-:Y:S08]  /*156a0*/  HMMA.1688.F32.TF32 R116, R216, R48.reuse, R140 ;  /* 0x00000030d874723c */ /* 0x090ff0000008108c */
[----:B------:R-:W-:Y:S01]  /*156b0*/  HMMA.1688.F32.TF32 R16, R96, R48, R192 ;  /* 0x000000306010723c */ /* 0x000fe200000810c0 */
[----:B------:R-:W-:-:S02]  /*156c0*/  IMAD.MOV.U32 R183, RZ, RZ, R144 ;  /* 0x000000ffffb77224 */ /* 0x000fc400078e0090 */
[----:B------:R-:W-:Y:S02]  /*156d0*/  IMAD.MOV.U32 R182, RZ, RZ, R145 ;  /* 0x000000ffffb67224 */ /* 0x000fe400078e0091 */
[----:B------:R-:W3:Y:S04]  /*156e0*/  LDL.LU R145, [R1+0x105c] ;  /* 0x00105c0001917983 */ /* 0x000ee80000300800 */
[----:B------:R-:W3:Y:S04]  /*156f0*/  LDL.LU R144, [R1+0x1058] ;  /* 0x0010580001907983 */ /* 0x000ee80000300800 */
        /* <DEDUP_REMOVED lines=8> */
[----:B------:R-:W-:Y:S04]  /*15780*/  STL.64 [R1+0x190], R4 ;  /* 0x0001900401007387 */ /* 0x000fe80000100a00 */
[----:B------:R4:W-:Y:S01]  /*15790*/  STL.64 [R1+0x198], R6 ;  /* 0x0001980601007387 */ /* 0x0009e20000100a00 */
[-C--:B-1----:R-:W-:Y:S08]  /*157a0*/  HMMA.1688.F32.TF32 R16, R104, R48.reuse, R92 ;  /* 0x000000306810723c */ /* 0x082ff0000008105c */
[----:B----4-:R-:W-:Y:S01]  /*157b0*/  HMMA.1688.F32.TF32 R4, R112, R48, R188 ;  /* 0x000000307004723c */ /* 0x010fe200000810bc */
[----:B------:R-:W-:Y:S04]  /*157c0*/  STL.64 [R1+0x2a0], R76 ;  /* 0x0002a04c01007387 */ /* 0x000fe80000100a00 */
[----:B------:R-:W-:Y:S03]  /*157d0*/  STL.64 [R1+0x2a8], R78 ;  /* 0x0002a84e01007387 */ /* 0x000fe60000100a00 */
[----:B------:R-:W-:Y:S01]  /*157e0*/  HMMA.1688.F32.TF32 R128, R200, R60, R164 ;  /* 0x0000003cc880723c */ /* 0x000fe200000810a4 */
[----:B------:R-:W1:Y:S06]  /*157f0*/  LDSM.16.M88.4 R92, [R20+0x22000] ;  /* 0x02200000145c783b */ /* 0x000e6c0000000200 */
[----:B------:R-:W-:Y:S04]  /*15800*/  STL.64 [R1+0x360], R16 ;  /* 0x0003601001007387 */ /* 0x000fe80000100a00 */
[----:B------:R4:W-:Y:S05]  /*15810*/  STL.64 [R1+0x368], R18 ;  /* 0x0003681201007387 */ /* 0x0009ea0000100a00 */
[----:B------:R-:W-:-:S02]  /*15820*/  IMAD.MOV.U32 R45, RZ, RZ, R4 ;  /* 0x000000ffff2d7224 */ /* 0x000fc400078e0004 */
[----:B------:R-:W-:Y:S02]  /*15830*/  IMAD.MOV.U32 R44, RZ, RZ, R5 ;  /* 0x000000ffff2c7224 */ /* 0x000fe400078e0005 */
[----:B------:R-:W-:Y:S02]  /*15840*/  IMAD.MOV.U32 R41, RZ, RZ, R6 ;  /* 0x000000ffff297224 */ /* 0x000fe400078e0006 */
[----:B------:R-:W-:Y:S02]  /*15850*/  IMAD.MOV.U32 R40, RZ, RZ, R7 ;  /* 0x000000ffff287224 */ /* 0x000fe400078e0007 */
[-C--:B------:R-:W-:Y:S08]  /*15860*/  HMMA.1688.F32.TF32 R4, R28, R60.reuse, R176 ;  /* 0x0000003c1c04723c */ /* 0x080ff000000810b0 */
[-C--:B--2---:R-:W-:Y:S01]  /*15870*/  HMMA.1688.F32.TF32 R132, R216, R60.reuse, R132 ;  /* 0x0000003cd884723c */ /* 0x084fe20000081084 */
[----:B------:R-:W-:Y:S07]  /*15880*/  STL [R1+0xf0c], R40 ;  /* 0x000f0c2801007387 */ /* 0x000fee0000100800 */
[-C--:B------:R-:W-:Y:S08]  /*15890*/  HMMA.1688.F32.TF32 R136, R232, R60.reuse, R136 ;  /* 0x0000003ce888723c */ /* 0x080ff00000081088 */
[-C--:B----4-:R-:W-:Y:S01]  /*158a0*/  HMMA.1688.F32.TF32 R16, R96, R60.reuse, R180 ;  /* 0x0000003c6010723c */ /* 0x090fe200000810b4 */
[----:B------:R-:W-:Y:S04]  /*158b0*/  STL [R1+0xf08], R41 ;  /* 0x000f082901007387 */ /* 0x000fe80000100800 */
[----:B------:R-:W-:Y:S04]  /*158c0*/  STL [R1+0xf04], R44 ;  /* 0x000f042c01007387 */ /* 0x000fe80000100800 */
[----:B------:R-:W-:Y:S04]  /*158d0*/  STL [R1+0xf00], R45 ;  /* 0x000f002d01007387 */ /* 0x000fe80000100800 */
[----:B------:R-:W-:Y:S04]  /*158e0*/  STL.64 [R1+0xfa8], R130 ;  /* 0x000fa88201007387 */ /* 0x000fe80000100a00 */
[----:B------:R-:W-:Y:S04]  /*158f0*/  STL.64 [R1+0xfa0], R128 ;  /* 0x000fa08001007387 */ /* 0x000fe80000100a00 */
[----:B------:R-:W-:Y:S04]  /*15900*/  STL.64 [R1+0xfb8], R134 ;  /* 0x000fb88601007387 */ /* 0x000fe80000100a00 */
[----:B------:R-:W-:Y:S04]  /*15910*/  STL.64 [R1+0xfb0], R132 ;  /* 0x000fb08401007387 */ /* 0x000fe80000100a00 */
[----:B------:R-:W-:Y:S04]  /*15920*/  STL.64 [R1+0xfe8], R138 ;  /* 0x000fe88a01007387 */ /* 0x000fe80000100a00 */
[----:B------:R-:W-:Y:S04]  /*15930*/  STL.64 [R1+0xfe0], R136 ;  /* 0x000fe08801007387 */ /* 0x000fe80000100a00 */
[----:B------:R-:W-:Y:S04]  /*15940*/  STL.64 [R1], R16 ;  /* 0x0000001001007387 */ /* 0x000fe80000100a00 */
[----:B------:R-:W-:Y:S04]  /*15950*/  STL.64 [R1+0x8], R18 ;  /* 0x0000081201007387 */ /* 0x000fe80000100a00 */
[----:B------:R-:W-:Y:S04]  /*15960*/  STL.64 [R1+0x100], R4 ;  /* 0x0001000401007387 */ /* 0x000fe80000100a00 */
[----:B------:R2:W-:Y:S04]  /*15970*/  STL.64 [R1+0x108], R6 ;  /* 0x0001080601007387 */ /* 0x0005e80000100a00 */
[----:B------:R-:W4:Y:S04]  /*15980*/  LDL.LU R149, [R1+0x1054] ;  /* 0x0010540001957983 */ /* 0x000f280000300800 */
[----:B------:R-:W4:Y:S04]  /*15990*/  LDL.LU R148, [R1+0x1050] ;  /* 0x0010500001947983 */ /* 0x000f280000300800 */
[----:B------:R-:W3:Y:S04]  /*159a0*/  LDL.LU R146, [R1+0x758] ;  /* 0x0007580001927983 */ /* 0x000ee80000300800 */
[----:B------:R-:W3:Y:S04]  /*159b0*/  LDL.LU R147, [R1+0x75c] ;  /* 0x00075c0001937983 */ /* 0x000ee80000300800 */
[----:B------:R-:W4:Y:S04]  /*159c0*/  LDL.LU R180, [R1+0x7e0] ;  /* 0x0007e00001b47983 */ /* 0x000f280000300800 */
[----:B------:R-:W4:Y:S04]  /*159d0*/  LDL.LU R181, [R1+0x7e4] ;  /* 0x0007e40001b57983 */ /* 0x000f280000300800 */
[----:B------:R-:W4:Y:S04]  /*159e0*/  LDL.LU R182, [R1+0x7e8] ;  /* 0x0007e80001b67983 */ /* 0x000f280000300800 */
[----:B------:R-:W4:Y:S01]  /*159f0*/  LDL.LU R183, [R1+0x7ec] ;  /* 0x0007ec0001b77983 */ /* 0x000f220000300800 */
[----:B--2---:R-:W-:Y:S01]  /*15a00*/  HMMA.1688.F32.TF32 R4, R104, R60, R84 ;  /* 0x0000003c6804723c */ /* 0x004fe20000081054 */
[----:B------:R-:W-:-:S02]  /*15a10*/  IMAD.MOV.U32 R176, RZ, RZ, R252 ;  /* 0x000000ffffb07224 */ /* 0x000fc400078e00fc */
[----:B------:R-:W-:Y:S01]  /*15a20*/  IMAD.MOV.U32 R177, RZ, RZ, R245 ;  /* 0x000000ffffb17224 */ /* 0x000fe200078e00f5 */
[----:B------:R-:W2:Y:S04]  /*15a30*/  LDL.LU R150, [R1+0x698] ;  /* 0x0006980001967983 */ /* 0x000ea80000300800 */
[-C--:B------:R-:W-:Y:S01]  /*15a40*/  HMMA.1688.F32.TF32 R16, R100, R60.reuse, R80 ;  /* 0x0000003c6410723c */ /* 0x080fe20000081050 */
[----:B------:R-:W-:Y:S01]  /*15a50*/  IMAD.MOV.U32 R178, RZ, RZ, R244 ;  /* 0x000000ffffb27224 */ /* 0x000fe200078e00f4 */
[----:B------:R-:W2:Y:S01]  /*15a60*/  LDL.LU R151, [R1+0x69c] ;  /* 0x00069c0001977983 */ /* 0x000ea20000300800 */
[----:B------:R-:W-:Y:S11]  /*15a70*/  IMAD.MOV.U32 R179, RZ, RZ, R3 ;  /* 0x000000ffffb37224 */ /* 0x000ff600078e0003 */
[----:B------:R-:W-:Y:S02]  /*15a80*/  @!UPT UIADD3 URZ, URZ, URZ, URZ ;  /* 0x0000003f3f3ff290 */ /* 0x000fe4000fffe03f */
[----:B------:R-:W-:Y:S02]  /*15a90*/  IMAD.MOV.U32 R37, RZ, RZ, R4 ;  /* 0x000000ffff257224 */ /* 0x000fe400078e0004 */
[----:B------:R-:W-:Y:S02]  /*15aa0*/  IMAD.MOV.U32 R36, RZ, RZ, R5 ;  /* 0x000000ffff247224 */ /* 0x000fe400078e0005 */
[----:B------:R-:W-:Y:S02]  /*15ab0*/  IMAD.MOV.U32 R33, RZ, RZ, R6 ;  /* 0x000000ffff217224 */ /* 0x000fe400078e0006 */
[----:B------:R-:W-:Y:S02]  /*15ac0*/  IMAD.MOV.U32 R32, RZ, RZ, R7 ;  /* 0x000000ffff207224 */ /* 0x000fe400078e0007 */
[----:B------:R-:W-:Y:S01]  /*15ad0*/  HMMA.1688.F32.TF32 R4, R112, R60, R24 ;  /* 0x0000003c7004723c */ /* 0x000fe20000081018 */
[----:B------:R-:W-:Y:S04]  /*15ae0*/  STL.64 [R1+0x200], R16 ;  /* 0x0002001001007387 */ /* 0x000fe80000100a00 */
[----:B------:R1:W-:Y:S03]  /*15af0*/  STL.64 [R1+0x208], R18 ;  /* 0x0002081201007387 */ /* 0x0003e60000100a00 */
[-C--:B-1----:R-:W-:Y:S08]  /*15b00*/  HMMA.1688.F32.TF32 R76, R28, R92.reuse, R176 ;  /* 0x0000005c1c4c723c */ /* 0x082ff000000810b0 */
[-C--:B------:R-:W-:Y:S08]  /*15b10*/  HMMA.1688.F32.TF32 R24, R100, R92.reuse, R236 ;  /* 0x0000005c6418723c */ /* 0x080ff000000810ec */
[----:B------:R-:W-:Y:S01]  /*15b20*/  HMMA.1688.F32.TF32 R16, R104, R92, R224 ;  /* 0x0000005c6810723c */ /* 0x000fe200000810e0 */
[----:B------:R-:W-:Y:S01]  /*15b30*/  IMAD.MOV.U32 R245, RZ, RZ, R4 ;  /* 0x000000fffff57224 */ /* 0x000fe200078e0004 */
[----:B------:R-:W-:Y:S01]  /*15b40*/  STL [R1+0xf1c], R32 ;  /* 0x000f1c2001007387 */ /* 0x000fe20000100800 */
[----:B------:R-:W-:-:S02]  /*15b50*/  IMAD.MOV.U32 R244, RZ, RZ, R6 ;  /* 0x000000fffff47224 */ /* 0x000fc400078e0006 */
[----:B------:R-:W-:Y:S01]  /*15b60*/  IMAD.MOV.U32 R252, RZ, RZ, R7 ;  /* 0x000000fffffc7224 */ /* 0x000fe200078e0007 */
[----:B------:R-:W-:Y:S01]  /*15b70*/  STL [R1+0xf18], R33 ;  /* 0x000f182101007387 */ /* 0x000fe20000100800 */
[----:B------:R-:W-:-:S03]  /*15b80*/  IMAD.MOV.U32 R3, RZ, RZ, R5 ;  /* 0x000000ffff037224 */ /* 0x000fc600078e0005 */
[----:B------:R-:W-:Y:S04]  /*15b90*/  STL [R1+0xf14], R36 ;  /* 0x000f142401007387 */ /* 0x000fe80000100800 */
[----:B------:R-:W-:Y:S04]  /*15ba0*/  STL [R1+0xf10], R37 ;  /* 0x000f102501007387 */ /* 0x000fe80000100800 */
[----:B------:R-:W-:Y:S04]  /*15bb0*/  STL.64 [R1+0xff0], R244 ;  /* 0x000ff0f401007387 */ /* 0x000fe80000100a00 */
[----:B------:R-:W-:Y:S04]  /*15bc0*/  STL [R1+0xf24], R252 ;  /* 0x000f24fc01007387 */ /* 0x000fe80000100800 */
[----:B------:R-:W-:Y:S01]  /*15bd0*/  STL [R1+0xf20], R3 ;  /* 0x000f200301007387 */ /* 0x000fe20000100800 */
[----:B------:R-:W-:-:S02]  /*15be0*/  IMAD.MOV.U32 R240, RZ, RZ, R153 ;  /* 0x000000fffff07224 */ /* 0x000fc400078e0099 */
[----:B------:R-:W-:Y:S02]  /*15bf0*/  IMAD.MOV.U32 R241, RZ, RZ, R156 ;  /* 0x000000fffff17224 */ /* 0x000fe400078e009c */
[----:B------:R-:W-:Y:S02]  /*15c00*/  IMAD.MOV.U32 R242, RZ, RZ, R157 ;  /* 0x000000fffff27224 */ /* 0x000fe400078e009d */
[----:B------:R-:W-:Y:S02]  /*15c10*/  IMAD.MOV.U32 R243, RZ, RZ, R68 ;  /* 0x000000fffff37224 */ /* 0x000fe400078e0044 */
[----:B------:R-:W-:Y:S01]  /*15c20*/  IMAD.MOV.U32 R119, RZ, RZ, R152 ;  /* 0x000000ffff777224 */ /* 0x000fe200078e0098 */
[-C--:B------:R-:W-:Y:S01]  /*15c30*/  HMMA.1688.F32.TF32 R12, R112, R92.reuse, R12 ;  /* 0x0000005c700c723c */ /* 0x080fe2000008100c */
[----:B------:R-:W1:Y:S07]  /*15c40*/  LDSM.16.M88.4 R4, [R20+0x22c00] ;  /* 0x022c00001404783b */ /* 0x000e6e0000000200 */
[-C--:B---3--:R-:W-:Y:S08]  /*15c50*/  HMMA.1688.F32.TF32 R144, R216, R92.reuse, R144 ;  /* 0x0000005cd890723c */ /* 0x088ff00000081090 */
[----:B----4-:R-:W-:Y:S11]  /*15c60*/  HMMA.1688.F32.TF32 R140, R200, R92, R180 ;  /* 0x0000005cc88c723c */ /* 0x010ff600000810b4 */
[----:B------:R-:W-:Y:S11]  /*15c70*/  @!UPT UIADD3 URZ, URZ, URZ, URZ ;  /* 0x0000003f3f3ff290 */ /* 0x000ff6000fffe03f */
[----:B------:R-:W-:Y:S01]  /*15c80*/  @!UPT UIADD3 URZ, URZ, URZ, URZ ;  /* 0x0000003f3f3ff290 */ /* 0x000fe2000fffe03f */
[----:B------:R-:W-:Y:S04]  /*15c90*/  STL.64 [R1+0x1000], R142 ;  /* 0x0010008e01007387 */ /* 0x000fe80000100a00 */
[----:B------:R-:W-:Y:S04]  /*15ca0*/  STL.64 [R1+0xff8], R140 ;  /* 0x000ff88c01007387 */ /* 0x000fe80000100a00 */
[----:B------:R-:W-:Y:S04]  /*15cb0*/  STL.64 [R1+0x1010], R146 ;  /* 0x0010109201007387 */ /* 0x000fe80000100a00 */
[----:B------:R-:W-:Y:S04]  /*15cc0*/  STL.64 [R1+0x1008], R144 ;  /* 0x0010089001007387 */ /* 0x000fe80000100a00 */
[----:B------:R3:W-:Y:S04]  /*15cd0*/  STL.64 [R1+0xf0], R76 ;  /* 0x0000f04c01007387 */ /* 0x0007e80000100a00 */
[----:B------:R4:W-:Y:S04]  /*15ce0*/  STL.64 [R1+0xf8], R78 ;  /* 0x0000f84e01007387 */ /* 0x0009e80000100a00 */
[----:B------:R-:W-:Y:S04]  /*15cf0*/  STL.64 [R1+0x1d0], R24 ;  /* 0x0001d01801007387 */ /* 0x000fe80000100a00 */
[----:B------:R-:W-:Y:S04]  /*15d00*/  STL.64 [R1+0x1d8], R26 ;  /* 0x0001d81a01007387 */ /* 0x000fe80000100a00 */
[----:B------:R1:W-:Y:S04]  /*15d10*/  STL.64 [R1+0x2c0], R16 ;  /* 0x0002c01001007387 */ /* 0x0003e80000100a00 */
        /* <DEDUP_REMOVED lines=13> */
[----:B---3--:R-:W-:-:S03]  /*15df0*/  IMAD.MOV.U32 R76, RZ, RZ, R69 ;  /* 0x000000ffff4c7224 */ /* 0x008fc600078e0045 */
[----:B------:R-:W3:Y:S04]  /*15e00*/  LDL.LU R180, [R1+0x800] ;  /* 0x0008000001b47983 */ /* 0x000ee80000300800 */
[----:B------:R-:W3:Y:S04]  /*15e10*/  LDL.LU R181, [R1+0x804] ;  /* 0x0008040001b57983 */ /* 0x000ee80000300800 */
[----:B------:R-:W3:Y:S04]  /*15e20*/  LDL.LU R182, [R1+0x808] ;  /* 0x0008080001b67983 */ /* 0x000ee80000300800 */
[----:B------:R-:W3:Y:S04]  /*15e30*/  LDL.LU R183, [R1+0x80c] ;  /* 0x00080c0001b77983 */ /* 0x000ee80000300800 */
[----:B------:R-:W3:Y:S01]  /*15e40*/  LDL.LU R69, [R1+0x103c] ;  /* 0x00103c0001457983 */ /* 0x000ee20000300800 */
[----:B------:R-:W-:-:S02]  /*15e50*/  IMAD.MOV.U32 R77, RZ, RZ, R73 ;  /* 0x000000ffff4d7224 */ /* 0x000fc400078e0049 */
[----:B----4-:R-:W-:Y:S01]  /*15e60*/  IMAD.MOV.U32 R78, RZ, RZ, R72 ;  /* 0x000000ffff4e7224 */ /* 0x010fe200078e0048 */
[----:B------:R-:W4:Y:S04]  /*15e70*/  LDL.LU R73, [R1+0x1038] ;  /* 0x0010380001497983 */ /* 0x000f280000300800 */
[----:B------:R-:W4:Y:S04]  /*15e80*/  LDL.LU R72, [R1+0x1034] ;  /* 0x0010340001487983 */ /* 0x000f280000300800 */
[----:B------:R-:W4:Y:S04]  /*15e90*/  LDL.LU R79, [R1+0x17c] ;  /* 0x00017c00014f7983 */ /* 0x000f280000300800 */
[----:B------:R-:W4:Y:S04]  /*15ea0*/  LDL.LU R196, [R1+0x320] ;  /* 0x0003200001c47983 */ /* 0x000f280000300800 */
[----:B------:R-:W4:Y:S01]  /*15eb0*/  LDL.LU R197, [R1+0x324] ;  /* 0x0003240001c57983 */ /* 0x000f220000300800 */
[----:B--2---:R-:W-:-:S02]  /*15ec0*/  IMAD.MOV.U32 R199, RZ, RZ, R68 ;  /* 0x000000ffffc77224 */ /* 0x004fc400078e0044 */
[----:B------:R-:W-:Y:S02]  /*15ed0*/  IMAD.MOV.U32 R116, RZ, RZ, R157 ;  /* 0x000000ffff747224 */ /* 0x000fe400078e009d */
[----:B------:R-:W-:Y:S02]  /*15ee0*/  IMAD.MOV.U32 R117, RZ, RZ, R156 ;  /* 0x000000ffff757224 */ /* 0x000fe400078e009c */
[----:B------:R-:W-:Y:S02]  /*15ef0*/  IMAD.MOV.U32 R118, RZ, RZ, R153 ;  /* 0x000000ffff767224 */ /* 0x000fe400078e0099 */
[----:B---3--:R-:W-:Y:S02]  /*15f00*/  IMAD.MOV.U32 R198, RZ, RZ, R69 ;  /* 0x000000ffffc67224 */ /* 0x008fe400078e0045 */
[----:B------:R-:W2:Y:S04]  /*15f10*/  LDL.LU R69, [R1+0x1030] ;  /* 0x0010300001457983 */ /* 0x000ea80000300800 */
[----:B------:R-:W2:Y:S04]  /*15f20*/  LDL.LU R68, [R1+0x102c] ;  /* 0x00102c0001447983 */ /* 0x000ea80000300800 */
[----:B------:R-:W3:Y:S04]  /*15f30*/  LDL.LU R74, [R1+0x638] ;  /* 0x00063800014a7983 */ /* 0x000ee80000300800 */
[----:B------:R-:W3:Y:S04]  /*15f40*/  LDL.LU R75, [R1+0x63c] ;  /* 0x00063c00014b7983 */ /* 0x000ee80000300800 */
        /* <DEDUP_REMOVED lines=39> */
[----:B------:R-:W4:Y:S01]  /*161c0*/  LDL.LU R176, [R1+0x8a0] ;  /* 0x0008a00001b07983 */ /* 0x000f220000300800 */
[----:B------:R-:W-:Y:S03]  /*161d0*/  HMMA.1688.F32.TF32 R148, R232, R92, R148 ;  /* 0x0000005ce894723c */ /* 0x000fe60000081094 */
[----:B------:R-:W4:Y:S01]  /*161e0*/  LDL.LU R177, [R1+0x8a4] ;  /* 0x0008a40001b17983 */ /* 0x000f220000300800 */
[----:B------:R-:W-:-:S03]  /*161f0*/  IMAD.MOV.U32 R61, RZ, RZ, R14 ;  /* 0x000000ffff3d7224 */ /* 0x000fc600078e000e */
[----:B------:R-:W4:Y:S01]  /*16200*/  LDL.LU R178, [R1+0x8a8] ;  /* 0x0008a80001b27983 */ /* 0x000f220000300800 */
[----:B------:R-:W-:Y:S03]  /*16210*/  HMMA.1688.F32.TF32 R64, R96, R92, R64 ;  /* 0x0000005c6040723c */ /* 0x000fe60000081040 */
[----:B------:R-:W4:Y:S04]  /*16220*/  LDL.LU R179, [R1+0x8ac] ;  /* 0x0008ac0001b37983 */ /* 0x000f280000300800 */
[----:B-1----:R-:W4:Y:S01]  /*16230*/  LDL.LU R16, [R1+0x760] ;  /* 0x0007600001107983 */ /* 0x002f220000300800 */
[----:B------:R-:W-:Y:S02]  /*16240*/  IMAD.MOV.U32 R92, RZ, RZ, R13 ;  /* 0x000000ffff5c7224 */ /* 0x000fe400078e000d */
[----:B------:R-:W-:Y:S01]  /*16250*/  IMAD.MOV.U32 R93, RZ, RZ, R12 ;  /* 0x000000ffff5d7224 */ /* 0x000fe200078e000c */
[----:B------:R-:W4:Y:S04]  /*16260*/  LDL.LU R17, [R1+0x764] ;  /* 0x0007640001117983 */ /* 0x000f280000300800 */
[----:B------:R-:W4:Y:S04]  /*16270*/  LDL.LU R18, [R1+0x768] ;  /* 0x0007680001127983 */ /* 0x000f280000300800 */
[----:B------:R-:W4:Y:S04]  /*16280*/  LDL.LU R19, [R1+0x76c] ;  /* 0x00076c0001137983 */ /* 0x000f280000300800 */
[----:B------:R-:W-:Y:S04]  /*16290*/  STL [R1+0xf34], R60 ;  /* 0x000f343c01007387 */ /* 0x000fe80000100800 */
[----:B------:R-:W-:Y:S04]  /*162a0*/  STL [R1+0xf30], R61 ;  /* 0x000f303d01007387 */ /* 0x000fe80000100800 */
[----:B------:R-:W-:Y:S04]  /*162b0*/  STL [R1+0xf2c], R92 ;  /* 0x000f2c5c01007387 */ /* 0x000fe80000100800 */
[----:B------:R-:W-:Y:S01]  /*162c0*/  STL [R1+0xf28], R93 ;  /* 0x000f285d01007387 */ /* 0x000fe20000100800 */
[-C--:B--2---:R-:W-:Y:S03]  /*162d0*/  HMMA.1688.F32.TF32 R160, R232, R108.reuse, R192 ;  /* 0x0000006ce8a0723c */ /* 0x084fe600000810c0 */
[----:B------:R-:W2:Y:S04]  /*162e0*/  LDL.LU R192, [R1+0x1c0] ;  /* 0x0001c00001c07983 */ /* 0x000ea80000300800 */
[----:B------:R-:W2:Y:S04]  /*162f0*/  LDL.LU R193, [R1+0x1c4] ;  /* 0x0001c40001c17983 */ /* 0x000ea80000300800 */
[----:B------:R-:W2:Y:S01]  /*16300*/  LDL.LU R194, [R1+0x1c8] ;  /* 0x0001c80001c27983 */ /* 0x000ea20000300800 */
[-C--:B------:R-:W-:Y:S08]  /*16310*/  HMMA.1688.F32.TF32 R24, R100, R108.reuse, R116 ;  /* 0x0000006c6418723c */ /* 0x080ff00000081074 */
[-C--:B---3--:R-:W-:Y:S08]  /*16320*/  HMMA.1688.F32.TF32 R80, R28, R108.reuse, R120 ;  /* 0x0000006c1c50723c */ /* 0x088ff00000081078 */
[-C--:B------:R-:W-:Y:S08]  /*16330*/  HMMA.1688.F32.TF32 R8, R112, R108.reuse, R8 ;  /* 0x0000006c7008723c */ /* 0x080ff00000081008 */
[----:B----4-:R-:W-:Y:S01]  /*16340*/  HMMA.1688.F32.TF32 R12, R104, R108, R248 ;  /* 0x0000006c680c723c */ /* 0x010fe200000810f8 */
[----:B------:R-:W-:-:S02]  /*16350*/  IMAD.MOV.U32 R195, RZ, RZ, R21 ;  /* 0x000000ffffc37224 */ /* 0x000fc400078e0015 */
        /* <DEDUP_REMOVED lines=8> */
[----:B------:R1:W-:Y:S02]  /*163e0*/  STL.64 [R1+0x528], R10 ;  /* 0x0005280a01007387 */ /* 0x0003e40000100a00 */
[-C--:B-1----:R-:W-:Y:S08]  /*163f0*/  HMMA.1688.F32.TF32 R8, R28, R124.reuse, R196 ;  /* 0x0000007c1c08723c */ /* 0x082ff000000810c4 */
[-C--:B------:R-:W-:Y:S08]  /*16400*/  HMMA.1688.F32.TF32 R24, R100, R124.reuse, R76 ;  /* 0x0000007c6418723c */ /* 0x080ff0000008104c */
[-C--:B------:R-:W-:Y:S07]  /*16410*/  HMMA.1688.F32.TF32 R12, R104, R124.reuse, R184 ;  /* 0x0000007c680c723c */ /* 0x080fee00000810b8 */
[----:B------:R-:W-:Y:S04]  /*16420*/  STL.64 [R1+0x40], R8 ;  /* 0x0000400801007387 */ /* 0x000fe80000100a00 */
[----:B------:R1:W-:Y:S02]  /*16430*/  STL.64 [R1+0x48], R10 ;  /* 0x0000480a01007387 */ /* 0x0003e40000100a00 */
[-C--:B-1----:R-:W-:Y:S02]  /*16440*/  HMMA.1688.F32.TF32 R8, R112, R124.reuse, R212 ;  /* 0x0000007c7008723c */ /* 0x082fe400000810d4 */
[----:B------:R-:W-:Y:S04]  /*16450*/  STL.64 [R1+0x130], R24 ;  /* 0x0001301801007387 */ /* 0x000fe80000100a00 */
[----:B------:R-:W-:Y:S02]  /*16460*/  STL.64 [R1+0x138], R26 ;  /* 0x0001381a01007387 */ /* 0x000fe40000100a00 */
[-C--:B------:R-:W-:Y:S02]  /*16470*/  HMMA.1688.F32.TF32 R164, R200, R124.reuse, R164 ;  /* 0x0000007cc8a4723c */ /* 0x080fe400000810a4 */
[----:B------:R-:W-:Y:S04]  /*16480*/  STL.64 [R1+0x230], R12 ;  /* 0x0002300c01007387 */ /* 0x000fe80000100a00 */
[----:B------:R-:W-:Y:S02]  /*16490*/  STL.64 [R1+0x238], R14 ;  /* 0x0002380e01007387 */ /* 0x000fe40000100a00 */
[-C--:B------:R-:W-:Y:S07]  /*164a0*/  HMMA.1688.F32.TF32 R168, R216, R124.reuse, R168 ;  /* 0x0000007cd8a8723c */ /* 0x080fee00000810a8 */
[----:B------:R1:W-:Y:S01]  /*164b0*/  STL.64 [R1+0x340], R8 ;  /* 0x0003400801007387 */ /* 0x0003e20000100a00 */
[-C--:B------:R-:W-:Y:S08]  /*164c0*/  HMMA.1688.F32.TF32 R172, R232, R124.reuse, R172 ;  /* 0x0000007ce8ac723c */ /* 0x080ff000000810ac */
[----:B------:R-:W-:Y:S07]  /*164d0*/  HMMA.1688.F32.TF32 R72, R96, R124, R72 ;  /* 0x0000007c6048723c */ /* 0x000fee0000081048 */
[----:B------:R-:W-:-:S02]  /*164e0*/  IMAD.MOV.U32 R125, RZ, RZ, R10 ;  /* 0x000000ffff7d7224 */ /* 0x000fc400078e000a */
[----:B------:R-:W-:Y:S02]  /*164f0*/  IMAD.MOV.U32 R124, RZ, RZ, R11 ;  /* 0x000000ffff7c7224 */ /* 0x000fe400078e000b */
[-C--:B-1----:R-:W-:Y:S08]  /*16500*/  HMMA.1688.F32.TF32 R8, R100, R4.reuse, R240 ;  /* 0x000000046408723c */ /* 0x082ff000000810f0 */
[-C--:B------:R-:W-:Y:S11]  /*16510*/  HMMA.1688.F32.TF32 R12, R28, R4.reuse, R204 ;  /* 0x000000041c0c723c */ /* 0x080ff600000810cc */
[----:B------:R-:W-:Y:S05]  /*16520*/  @!UPT UIADD3 URZ, URZ, URZ, URZ ;  /* 0x0000003f3f3ff290 */ /* 0x000fea000fffe03f */
[----:B------:R-:W-:Y:S02]  /*16530*/  IMAD.MOV.U32 R44, RZ, RZ, R8 ;  /* 0x000000ffff2c7224 */ /* 0x000fe400078e0008 */
[----:B------:R-:W-:Y:S02]  /*16540*/  IMAD.MOV.U32 R45, RZ, RZ, R9 ;  /* 0x000000ffff2d7224 */ /* 0x000fe400078e0009 */
[----:B------:R-:W-:Y:S02]  /*16550*/  IMAD.MOV.U32 R56, RZ, RZ, R10 ;  /* 0x000000ffff387224 */ /* 0x000fe400078e000a */
[----:B------:R-:W-:Y:S01]  /*16560*/  IMAD.MOV.U32 R57, RZ, RZ, R11 ;  /* 0x000000ffff397224 */ /* 0x000fe200078e000b */
[----:B------:R1:W-:Y:S04]  /*16570*/  STL [R1+0xf3c], R124 ;  /* 0x000f3c7c01007387 */ /* 0x0003e80000100800 */
[----:B------:R4:W-:Y:S04]  /*16580*/  STL [R1+0xf38], R125 ;  /* 0x000f387d01007387 */ /* 0x0009e80000100800 */
[----:B------:R-:W-:Y:S04]  /*16590*/  STL.64 [R1+0x30], R12 ;  /* 0x0000300c01007387 */ /* 0x000fe80000100a00 */
[----:B------:R-:W-:Y:S04]  /*165a0*/  STL.64 [R1+0x38], R14 ;  /* 0x0000380e01007387 */ /* 0x000fe80000100a00 */
[----:B------:R-:W-:Y:S04]  /*165b0*/  STL [R1+0xf4c], R57 ;  /* 0x000f4c3901007387 */ /* 0x000fe80000100800 */
[----:B------:R-:W-:Y:S04]  /*165c0*/  STL [R1+0xf48], R56 ;  /* 0x000f483801007387 */ /* 0x000fe80000100800 */
[----:B------:R-:W-:Y:S04]  /*165d0*/  STL [R1+0xf44], R45 ;  /* 0x000f442d01007387 */ /* 0x000fe80000100800 */
[----:B------:R-:W-:Y:S01]  /*165e0*/  STL [R1+0xf40], R44 ;  /* 0x000f402c01007387 */ /* 0x000fe20000100800 */
[-C--:B------:R-:W-:Y:S03]  /*165f0*/  HMMA.1688.F32.TF32 R76, R96, R4.reuse, R208 ;  /* 0x00000004604c723c */ /* 0x080fe600000810d0 */
[----:B------:R-:W-:Y:S05]  /*16600*/  LDSM.16.M88.4 R12, [R20+0x23400] ;  /* 0x02340000140c783b */ /* 0x000fea0000000200 */
[-C--:B--2---:R-:W-:Y:S11]  /*16610*/  HMMA.1688.F32.TF32 R8, R104, R4.reuse, R192 ;  /* 0x000000046808723c */ /* 0x084ff600000810c0 */
[----:B------:R-:W-:Y:S11]  /*16620*/  @!UPT UIADD3 URZ, URZ, URZ, URZ ;  /* 0x0000003f3f3ff290 */ /* 0x000ff6000fffe03f */
[----:B------:R-:W-:Y:S01]  /*16630*/  @!UPT UIADD3 URZ, URZ, URZ, URZ ;  /* 0x0000003f3f3ff290 */ /* 0x000fe2000fffe03f */
[----:B------:R2:W-:Y:S01]  /*16640*/  STL.64 [R1+0x1c0], R8 ;  /* 0x0001c00801007387 */ /* 0x0005e20000100a00 */
[----:B-1----:R-:W-:Y:S02]  /*16650*/  IMAD.MOV.U32 R124, RZ, RZ, R10 ;  /* 0x000000ffff7c7224 */ /* 0x002fe400078e000a */
[----:B----4-:R-:W-:Y:S02]  /*16660*/  IMAD.MOV.U32 R125, RZ, RZ, R11 ;  /* 0x000000ffff7d7224 */ /* 0x010fe400078e000b */
[-C--:B--2---:R-:W-:Y:S03]  /*16670*/  HMMA.1688.F32.TF32 R8, R112, R4.reuse, R228 ;  /* 0x000000047008723c */ /* 0x084fe600000810e4 */
[----:B------:R-:W-:Y:S04]  /*16680*/  STL [R1+0xf54], R125 ;  /* 0x000f547d01007387 */ /* 0x000fe80000100800 */
[----:B------:R-:W-:Y:S04]  /*16690*/  STL [R1+0xf50], R124 ;  /* 0x000f507c01007387 */ /* 0x000fe80000100800 */
[----:B------:R-:W2:Y:S11]  /*166a0*/  LDL.LU R128, [R1+0x710] ;  /* 0x0007100001807983 */ /* 0x000eb60000300800 */
[----:B------:R-:W-:Y:S01]  /*166b0*/  @!UPT UIADD3 URZ, URZ, URZ, URZ ;  /* 0x0000003f3f3ff290 */ /* 0x000fe2000fffe03f */
[----:B------:R-:W-:Y:S04]  /*166c0*/  STL.64 [R1+0x320], R8 ;  /* 0x0003200801007387 */ /* 0x000fe80000100a00 */
[----:B------:R-:W-:Y:S04]  /*166d0*/  STL.64 [R1+0x328], R10 ;  /* 0x0003280a01007387 */ /* 0x000fe80000100a00 */
        /* <DEDUP_REMOVED lines=67> */
[----:B------:R-:W2:Y:S01]  /*16b10*/  LDSM.16.M88.4 R8, [R20+0x23000] ;  /* 0x023000001408783b */ /* 0x000ea20000000200 */
[----:B------:R-:W-:Y:S01]  /*16b20*/  HMMA.1688.F32.TF32 R184, R232, R4, R16 ;  /* 0x00000004e8b8723c */ /* 0x000fe20000081010 */
[----:B---3--:R-:W-:-:S02]  /*16b30*/  IMAD.MOV.U32 R119, RZ, RZ, R21 ;  /* 0x000000ffff777224 */ /* 0x008fc400078e0015 */
[----:B------:R-:W1:Y:S04]  /*16b40*/  LDSM.16.M88.4 R16, [R20+0x23800] ;  /* 0x023800001410783b */ /* 0x000e680000000200 */
[----:B------:R-:W3:Y:S04]  /*16b50*/  LDSM.16.M88.4 R20, [R20+0x23c00] ;  /* 0x023c00001414783b */ /* 0x000ee80000000200 */
        /* <DEDUP_REMOVED lines=11> */
[C---:B------:R-:W-:Y:S08]  /*16c10*/  HMMA.1688.F32.TF32 R152, R200.reuse, R108, R152 ;  /* 0x0000006cc898723c */ /* 0x040ff00000081098 */
[----:B------:R-:W-:Y:S08]  /*16c20*/  HMMA.1688.F32.TF32 R176, R200, R4, R176 ;  /* 0x00000004c8b0723c */ /* 0x000ff000000810b0 */
[-C--:B--2---:R-:W-:Y:S08]  /*16c30*/  HMMA.1688.F32.TF32 R220, R232, R8.reuse, R220 ;  /* 0x00000008e8dc723c */ /* 0x084ff000000810dc */
[C---:B----4-:R-:W-:Y:S01]  /*16c40*/  HMMA.1688.F32.TF32 R188, R200.reuse, R8, R248 ;  /* 0x00000008c8bc723c */ /* 0x050fe200000810f8 */
[----:B------:R-:W2:Y:S04]  /*16c50*/  LDL.LU R248, [R1+0x670] ;  /* 0x0006700001f87983 */ /* 0x000ea80000300800 */
[----:B------:R-:W2:Y:S04]  /*16c60*/  LDL.LU R249, [R1+0x674] ;  /* 0x0006740001f97983 */ /* 0x000ea80000300800 */
[----:B------:R-:W2:Y:S04]  /*16c70*/  LDL.LU R250, [R1+0x678] ;  /* 0x0006780001fa7983 */ /* 0x000ea80000300800 */
[----:B------:R-:W2:Y:S01]  /*16c80*/  LDL.LU R251, [R1+0x67c] ;  /* 0x00067c0001fb7983 */ /* 0x000ea20000300800 */
[C---:B------:R-:W-:Y:S08]  /*16c90*/  HMMA.1688.F32.TF32 R192, R200.reuse, R12, R192 ;  /* 0x0000000cc8c0723c */ /* 0x040ff000000810c0 */
[C---:B-1----:R-:W-:Y:S08]  /*16ca0*/  HMMA.1688.F32.TF32 R196, R200.reuse, R16, R196 ;  /* 0x00000010c8c4723c */ /* 0x042ff000000810c4 */
[----:B---3--:R-:W-:Y:S08]  /*16cb0*/  HMMA.1688.F32.TF32 R200, R200, R20, R224 ;  /* 0x00000014c8c8723c */ /* 0x008ff000000810e0 */
[C---:B------:R-:W-:Y:S08]  /*16cc0*/  HMMA.1688.F32.TF32 R224, R232.reuse, R12, R140 ;  /* 0x0000000ce8e0723c */ /* 0x040ff0000008108c */
[C---:B------:R-:W-:Y:S08]  /*16cd0*/  HMMA.1688.F32.TF32 R228, R232.reuse, R16, R24 ;  /* 0x00000010e8e4723c */ /* 0x040ff00000081018 */
[----:B------:R-:W-:Y:S08]  /*16ce0*/  HMMA.1688.F32.TF32 R232, R232, R20, R84 ;  /* 0x00000014e8e8723c */ /* 0x000ff00000081054 */
[----:B------:R-:W-:Y:S01]  /*16cf0*/  HMMA.1688.F32.TF32 R84, R96, R12, R136 ;  /* 0x0000000c6054723c */ /* 0x000fe20000081088 */
[----:B------:R-:W3:Y:S04]  /*16d00*/  LDL.LU R136, [R1+0x660] ;  /* 0x0006600001887983 */ /* 0x000ee80000300800 */
[----:B------:R-:W3:Y:S04]  /*16d10*/  LDL.LU R137, [R1+0x664] ;  /* 0x0006640001897983 */ /* 0x000ee80000300800 */
[----:B------:R-:W3:Y:S04]  /*16d20*/  LDL.LU R138, [R1+0x668] ;  /* 0x00066800018a7983 */ /* 0x000ee80000300800 */
[----:B------:R-:W3:Y:S01]  /*16d30*/  LDL.LU R139, [R1+0x66c] ;  /* 0x00066c00018b7983 */ /* 0x000ee20000300800 */
[----:B------:R-:W-:Y:S08]  /*16d40*/  HMMA.1688.F32.TF32 R212, R216, R16, R236 ;  /* 0x00000010d8d4723c */ /* 0x000ff000000810ec */
[C---:B------:R-:W-:Y:S08]  /*16d50*/  HMMA.1688.F32.TF32 R240, R28.reuse, R8, R240 ;  /* 0x000000081cf0723c */ /* 0x040ff000000810f0 */
[C---:B------:R-:W-:Y:S08]  /*16d60*/  HMMA.1688.F32.TF32 R236, R28.reuse, R12, R128 ;  /* 0x0000000c1cec723c */ /* 0x040ff00000081080 */
[C---:B------:R-:W-:Y:S08]  /*16d70*/  HMMA.1688.F32.TF32 R24, R28.reuse, R16, R120 ;  /* 0x000000101c18723c */ /* 0x040ff00000081078 */
[----:B------:R-:W-:Y:S08]  /*16d80*/  HMMA.1688.F32.TF32 R28, R28, R20, R116 ;  /* 0x000000141c1c723c */ /* 0x000ff00000081074 */
[C---:B------:R-:W-:Y:S08]  /*16d90*/  HMMA.1688.F32.TF32 R68, R96.reuse, R108, R68 ;  /* 0x0000006c6044723c */ /* 0x040ff00000081044 */
[C---:B------:R-:W-:Y:S08]  /*16da0*/  HMMA.1688.F32.TF32 R80, R96.reuse, R8, R80 ;  /* 0x000000086050723c */ /* 0x040ff00000081050 */
[C---:B------:R-:W-:Y:S08]  /*16db0*/  HMMA.1688.F32.TF32 R88, R96.reuse, R16, R88 ;  /* 0x000000106058723c */ /* 0x040ff00000081058 */
[----:B------:R-:W-:Y:S01]  /*16dc0*/  HMMA.1688.F32.TF32 R96, R96, R20, R132 ;  /* 0x000000146060723c */ /* 0x000fe20000081084 */
        /* <DEDUP_REMOVED lines=13> */
[C---:B------:R-:W-:Y:S08]  /*16ea0*/  HMMA.1688.F32.TF32 R180, R216.reuse, R4, R180 ;  /* 0x00000004d8b4723c */ /* 0x040ff000000810b4 */
[C---:B------:R-:W-:Y:S08]  /*16eb0*/  HMMA.1688.F32.TF32 R204, R216.reuse, R8, R204 ;  /* 0x00000008d8cc723c */ /* 0x040ff000000810cc */
[C---:B------:R-:W-:Y:S08]  /*16ec0*/  HMMA.1688.F32.TF32 R208, R216.reuse, R12, R208 ;  /* 0x0000000cd8d0723c */ /* 0x040ff000000810d0 */
[----:B------:R-:W-:Y:S08]  /*16ed0*/  HMMA.1688.F32.TF32 R216, R216, R20, R144 ;  /* 0x00000014d8d8723c */ /* 0x000ff00000081090 */
[----:B--2---:R-:W-:Y:S01]  /*16ee0*/  HMMA.1688.F32.TF32 R116, R100, R8, R248 ;  /* 0x000000086474723c */ /* 0x004fe200000810f8 */
[----:B------:R-:W2:Y:S04]  /*16ef0*/  LDL.LU R248, [R1+0x570] ;  /* 0x0005700001f87983 */ /* 0x000ea80000300800 */
[----:B------:R-:W2:Y:S04]  /*16f00*/  LDL.LU R249, [R1+0x574] ;  /* 0x0005740001f97983 */ /* 0x000ea80000300800 */
[----:B------:R-:W2:Y:S04]  /*16f10*/  LDL.LU R250, [R1+0x578] ;  /* 0x0005780001fa7983 */ /* 0x000ea80000300800 */
[----:B------:R-:W2:Y:S11]  /*16f20*/  LDL.LU R251, [R1+0x57c] ;  /* 0x00057c0001fb7983 */ /* 0x000eb60000300800 */
[----:B------:R-:W-:-:S02]  /*16f30*/  IMAD.MOV.U32 R36, RZ, RZ, R116 ;  /* 0x000000ffff247224 */ /* 0x000fc400078e0074 */
[----:B------:R-:W-:Y:S01]  /*16f40*/  IMAD.MOV.U32 R37, RZ, RZ, R117 ;  /* 0x000000ffff257224 */ /* 0x000fe200078e0075 */
[----:B------:R-:W2:Y:S01]  /*16f50*/  LDL.LU R116, [R1+0x590] ;  /* 0x0005900001747983 */ /* 0x000ea20000300800 */
[----:B------:R-:W-:Y:S02]  /*16f60*/  IMAD.MOV.U32 R40, RZ, RZ, R118 ;  /* 0x000000ffff287224 */ /* 0x000fe400078e0076 */
[----:B------:R-:W-:Y:S01]  /*16f70*/  IMAD.MOV.U32 R41, RZ, RZ, R119 ;  /* 0x000000ffff297224 */ /* 0x000fe200078e0077 */
[----:B------:R-:W2:Y:S04]  /*16f80*/  LDL.LU R117, [R1+0x594] ;  /* 0x0005940001757983 */ /* 0x000ea80000300800 */
[----:B------:R-:W2:Y:S04]  /*16f90*/  LDL.LU R118, [R1+0x598] ;  /* 0x0005980001767983 */ /* 0x000ea80000300800 */
[----:B------:R-:W2:Y:S04]  /*16fa0*/  LDL.LU R119, [R1+0x59c] ;  /* 0x00059c0001777983 */ /* 0x000ea80000300800 */
[----:B------:R-:W-:Y:S04]  /*16fb0*/  STL [R1+0xf64], R41 ;  /* 0x000f642901007387 */ /* 0x000fe80000100800 */
[----:B------:R-:W-:Y:S04]  /*16fc0*/  STL [R1+0xf60], R40 ;  /* 0x000f602801007387 */ /* 0x000fe80000100800 */
[----:B------:R1:W-:Y:S01]  /*16fd0*/  STL [R1+0xf5c], R37 ;  /* 0x000f5c2501007387 */ /* 0x0003e20000100800 */
[----:B---3--:R-:W-:Y:S03]  /*16fe0*/  HMMA.1688.F32.TF32 R136, R100, R12, R136 ;  /* 0x0000000c6488723c */ /* 0x008fe60000081088 */
[----:B------:R3:W-:Y:S11]  /*16ff0*/  STL [R1+0xf58], R36 ;  /* 0x000f582401007387 */ /* 0x0007f60000100800 */
[----:B------:R-:W-:Y:S10]  /*17000*/  @!UPT UIADD3 URZ, URZ, URZ, URZ ;  /* 0x0000003f3f3ff290 */ /* 0x000ff4000fffe03f */
[----:B------:R-:W-:Y:S02]  /*17010*/  IMAD.MOV.U32 R108, RZ, RZ, R137 ;  /* 0x000000ffff6c7224 */ /* 0x000fe400078e0089 */
[----:B------:R-:W-:-:S03]  /*17020*/  IMAD.MOV.U32 R109, RZ, RZ, R136 ;  /* 0x000000ffff6d7224 */ /* 0x000fc600078e0088 */
[----:B------:R1:W-:Y:S04]  /*17030*/  STL [R1+0xf6c], R108 ;  /* 0x000f6c6c01007387 */ /* 0x0003e80000100800 */
[----:B------:R1:W-:Y:S04]  /*17040*/  STL [R1+0xf68], R109 ;  /* 0x000f686d01007387 */ /* 0x0003e80000100800 */
[----:B------:R-:W3:Y:S04]  /*17050*/  LDL.LU R144, [R1+0x550] ;  /* 0x0005500001907983 */ /* 0x000ee80000300800 */
[----:B------:R-:W3:Y:S04]  /*17060*/  LDL.LU R145, [R1+0x554] ;  /* 0x0005540001917983 */ /* 0x000ee80000300800 */
[----:B------:R-:W3:Y:S04]  /*17070*/  LDL.LU R146, [R1+0x558] ;  /* 0x0005580001927983 */ /* 0x000ee80000300800 */
[----:B------:R-:W3:Y:S01]  /*17080*/  LDL.LU R147, [R1+0x55c] ;  /* 0x00055c0001937983 */ /* 0x000ee20000300800 */
[----:B------:R-:W-:-:S03]  /*17090*/  IMAD.MOV.U32 R53, RZ, RZ, R138 ;  /* 0x000000ffff357224 */ /* 0x000fc600078e008a */
[----:B------:R-:W3:Y:S01]  /*170a0*/  LDL.LU R136, [R1+0x410] ;  /* 0x0004100001887983 */ /* 0x000ee20000300800 */
[----:B------:R-:W-:-:S03]  /*170b0*/  IMAD.MOV.U32 R52, RZ, RZ, R139 ;  /* 0x000000ffff347224 */ /* 0x000fc600078e008b */
        /* <DEDUP_REMOVED lines=9> */
[----:B----4-:R-:W-:Y:S08]  /*17150*/  HMMA.1688.F32.TF32 R132, R100, R16, R132 ;  /* 0x000000106484723c */ /* 0x010ff00000081084 */
[----:B------:R-:W-:Y:S11]  /*17160*/  HMMA.1688.F32.TF32 R120, R104, R8, R120 ;  /* 0x000000086878723c */ /* 0x000ff60000081078 */
[----:B------:R-:W-:Y:S05]  /*17170*/  @!UPT UIADD3 URZ, URZ, URZ, URZ ;  /* 0x0000003f3f3ff290 */ /* 0x000fea000fffe03f */
[----:B------:R-:W-:Y:S01]  /*17180*/  IMAD.MOV.U32 R252, RZ, RZ, R132 ;  /* 0x000000fffffc7224 */ /* 0x000fe200078e0084 */
[----:B------:R-:W-:Y:S01]  /*17190*/  HMMA.1688.F32.TF32 R100, R100, R20, R128 ;  /* 0x000000146464723c */ /* 0x000fe20000081080 */
[----:B------:R-:W-:Y:S02]  /*171a0*/  IMAD.MOV.U32 R3, RZ, RZ, R133 ;  /* 0x000000ffff037224 */ /* 0x000fe400078e0085 */
[----:B------:R-:W-:Y:S02]  /*171b0*/  IMAD.MOV.U32 R32, RZ, RZ, R134 ;  /* 0x000000ffff207224 */ /* 0x000fe400078e0086 */
[----:B------:R-:W-:Y:S02]  /*171c0*/  IMAD.MOV.U32 R33, RZ, RZ, R135 ;  /* 0x000000ffff217224 */ /* 0x000fe400078e0087 */
[----:B------:R-:W-:Y:S02]  /*171d0*/  IMAD.MOV.U32 R49, RZ, RZ, R120 ;  /* 0x000000ffff317224 */ /* 0x000fe400078e0078 */
[----:B------:R-:W-:-:S02]  /*171e0*/  IMAD.MOV.U32 R48, RZ, RZ, R121 ;  /* 0x000000ffff307224 */ /* 0x000fc400078e0079 */
[----:B------:R-:W-:Y:S02]  /*171f0*/  IMAD.MOV.U32 R5, RZ, RZ, R122 ;  /* 0x000000ffff057224 */ /* 0x000fe400078e007a */
[----:B------:R-:W-:Y:S01]  /*17200*/  IMAD.MOV.U32 R4, RZ, RZ, R123 ;  /* 0x000000ffff047224 */ /* 0x000fe200078e007b */
[C---:B--2---:R-:W-:Y:S11]  /*17210*/  HMMA.1688.F32.TF32 R116, R104.reuse, R12, R116 ;  /* 0x0000000c6874723c */ /* 0x044ff60000081074 */
[----:B------:R-:W-:Y:S11]  /*17220*/  @!UPT UIADD3 URZ, URZ, URZ, URZ ;  /* 0x0000003f3f3ff290 */ /* 0x000ff6000fffe03f */
[----:B------:R-:W-:Y:S02]  /*17230*/  @!UPT UIADD3 URZ, URZ, URZ, URZ ;  /* 0x0000003f3f3ff290 */ /* 0x000fe4000fffe03f */
[----:B------:R-:W-:Y:S02]  /*17240*/  IMAD.MOV.U32 R57, RZ, RZ, R116 ;  /* 0x000000ffff397224 */ /* 0x000fe400078e0074 */
[----:B------:R-:W-:Y:S02]  /*17250*/  IMAD.MOV.U32 R56, RZ, RZ, R117 ;  /* 0x000000ffff387224 */ /* 0x000fe400078e0075 */
[----:B------:R-:W-:Y:S02]  /*17260*/  IMAD.MOV.U32 R45, RZ, RZ, R118 ;  /* 0x000000ffff2d7224 */ /* 0x000fe400078e0076 */
[----:B------:R-:W-:Y:S02]  /*17270*/  IMAD.MOV.U32 R44, RZ, RZ, R119 ;  /* 0x000000ffff2c7224 */ /* 0x000fe400078e0077 */
[C---:B------:R-:W-:Y:S01]  /*17280*/  HMMA.1688.F32.TF32 R116, R104.reuse, R16, R248 ;  /* 0x000000106874723c */ /* 0x040fe200000810f8 */
        /* <DEDUP_REMOVED lines=11> */
[----:B------:R-:W2:Y:S01]  /*17340*/  LDL.LU R131, [R1+0x31c] ;  /* 0x00031c0001837983 */ /* 0x000ea20000300800 */
[----:B---3--:R-:W-:Y:S03]  /*17350*/  HMMA.1688.F32.TF32 R104, R104, R20, R144 ;  /* 0x000000146868723c */ /* 0x008fe60000081090 */
[----:B------:R-:W3:Y:S01]  /*17360*/  LDL.LU R132, [R1+0x3c0] ;  /* 0x0003c00001847983 */ /* 0x000ee20000300800 */
[----:B-1----:R-:W-:-:S03]  /*17370*/  IMAD.MOV.U32 R37, RZ, RZ, R116 ;  /* 0x000000ffff257224 */ /* 0x002fc600078e0074 */
[----:B------:R-:W3:Y:S01]  /*17380*/  LDL.LU R133, [R1+0x3c4] ;  /* 0x0003c40001857983 */ /* 0x000ee20000300800 */
[----:B------:R-:W-:-:S03]  /*17390*/  IMAD.MOV.U32 R36, RZ, RZ, R117 ;  /* 0x000000ffff247224 */ /* 0x000fc600078e0075 */
[----:B------:R-:W3:Y:S01]  /*173a0*/  LDL.LU R134, [R1+0x3c8] ;  /* 0x0003c80001867983 */ /* 0x000ee20000300800 */
[----:B------:R-:W-:-:S03]  /*173b0*/  IMAD.MOV.U32 R125, RZ, RZ, R118 ;  /* 0x000000ffff7d7224 */ /* 0x000fc600078e0076 */
[----:B------:R-:W3:Y:S01]  /*173c0*/  LDL.LU R135, [R1+0x3cc] ;  /* 0x0003cc0001877983 */ /* 0x000ee20000300800 */
[----:B------:R-:W-:-:S03]  /*173d0*/  IMAD.MOV.U32 R124, RZ, RZ, R119 ;  /* 0x000000ffff7c7224 */ /* 0x000fc600078e0077 */
[----:B------:R-:W2:Y:S04]  /*173e0*/  LDL.LU R116, [R1+0x110] ;  /* 0x0001100001747983 */ /* 0x000ea80000300800 */
[----:B------:R-:W2:Y:S04]  /*173f0*/  LDL.LU R117, [R1+0x114] ;  /* 0x0001140001757983 */ /* 0x000ea80000300800 */
[----:B------:R-:W2:Y:S01]  /*17400*/  LDL.LU R118, [R1+0x118] ;  /* 0x0001180001767983 */ /* 0x000ea20000300800 */
[----:B------:R-:W-:-:S03]  /*17410*/  IMAD.MOV.U32 R108, RZ, RZ, R104 ;  /* 0x000000ffff6c7224 */ /* 0x000fc600078e0068 */
[----:B------:R-:W2:Y:S01]  /*17420*/  LDL.LU R119, [R1+0x11c] ;  /* 0x00011c0001777983 */ /* 0x000ea20000300800 */
[----:B------:R-:W-:-:S03]  /*17430*/  IMAD.MOV.U32 R109, RZ, RZ, R105 ;  /* 0x000000ffff6d7224 */ /* 0x000fc600078e0069 */
[----:B------:R-:W2:Y:S01]  /*17440*/  LDL.LU.64 R146, [R1+0x1010] ;  /* 0x0010100001927983 */ /* 0x000ea20000300a00 */
[----:B------:R-:W-:-:S03]  /*17450*/  IMAD.MOV.U32 R41, RZ, RZ, R106 ;  /* 0x000000ffff297224 */ /* 0x000fc600078e006a */
[----:B------:R-:W2:Y:S01]  /*17460*/  LDL.LU.64 R144, [R1+0x1008] ;  /* 0x0010080001907983 */ /* 0x000ea20000300a00 */
[----:B------:R-:W-:-:S03]  /*17470*/  IMAD.MOV.U32 R40, RZ, RZ, R107 ;  /* 0x000000ffff287224 */ /* 0x000fc600078e006b */
[----:B------:R-:W2:Y:S01]  /*17480*/  LDL.LU R104, [R1+0x3a0] ;  /* 0x0003a00001687983 */ /* 0x000ea20000300800 */
[C---:B------:R-:W-:Y:S03]  /*17490*/  HMMA.1688.F32.TF32 R140, R112.reuse, R8, R140 ;  /* 0x00000008708c723c */ /* 0x040fe6000008108c */
[----:B------:R-:W2:Y:S04]  /*174a0*/  LDL.LU R105, [R1+0x3a4] ;  /* 0x0003a40001697983 */ /* 0x000ea80000300800 */
[----:B------:R-:W2:Y:S04]  /*174b0*/  LDL.LU R106, [R1+0x3a8] ;  /* 0x0003a800016a7983 */ /* 0x000ea80000300800 */
[----:B------:R-:W2:Y:S01]  /*174c0*/  LDL.LU R107, [R1+0x3ac] ;  /* 0x0003ac00016b7983 */ /* 0x000ea20000300800 */
[----:B------:R-:W-:Y:S11]  /*174d0*/  HMMA.1688.F32.TF32 R244, R112, R12, R244 ;  /* 0x0000000c70f4723c */ /* 0x000ff600000810f4 */
[----:B------:R-:W-:Y:S01]  /*174e0*/  STL.64 [R1+0x250], R140 ;  /* 0x0002508c01007387 */ /* 0x000fe20000100a00 */
[----:B------:R-:W-:-:S03]  /*174f0*/  IMAD.MOV.U32 R8, RZ, RZ, R143 ;  /* 0x000000ffff087224 */ /* 0x000fc600078e008f */
[----:B------:R1:W-:Y:S04]  /*17500*/  STL [R1+0x258], R142 ;  /* 0x0002588e01007387 */ /* 0x0003e80000100800 */
[----:B-1----:R-:W3:Y:S04]  /*17510*/  LDL.LU.64 R142, [R1+0x1000] ;  /* 0x00100000018e7983 */ /* 0x002ee80000300a00 */
[----:B------:R-:W3:Y:S04]  /*17520*/  LDL.LU.64 R140, [R1+0xff8] ;  /* 0x000ff800018c7983 */ /* 0x000ee80000300a00 */
[----:B------:R1:W-:Y:S04]  /*17530*/  STL.64 [R1+0x280], R244 ;  /* 0x000280f401007387 */ /* 0x0003e80000100a00 */
[----:B------:R-:W-:Y:S04]  /*17540*/  STL.64 [R1+0x288], R246 ;  /* 0x000288f601007387 */ /* 0x000fe80000100a00 */
[----:B-1----:R-:W3:Y:S01]  /*17550*/  LDL.LU.64 R244, [R1+0xff0] ;  /* 0x000ff00001f47983 */ /* 0x002ee20000300a00 */
[C---:B------:R-:W-:Y:S11]  /*17560*/  HMMA.1688.F32.TF32 R136, R112.reuse, R16, R136 ;  /* 0x000000107088723c */ /* 0x040ff60000081088 */
[----:B------:R-:W-:Y:S11]  /*17570*/  @!UPT UIADD3 URZ, URZ, URZ, URZ ;  /* 0x0000003f3f3ff290 */ /* 0x000ff6000fffe03f */
[----:B------:R-:W-:Y:S01]  /*17580*/  @!UPT UIADD3 URZ, URZ, URZ, URZ ;  /* 0x0000003f3f3ff290 */ /* 0x000fe2000fffe03f */
[----:B------:R-:W-:Y:S04]  /*17590*/  STL.64 [R1+0x410], R136 ;  /* 0x0004108801007387 */ /* 0x000fe80000100a00 */
[----:B------:R1:W-:Y:S04]  /*175a0*/  STL.64 [R1+0x418], R138 ;  /* 0x0004188a01007387 */ /* 0x0003e80000100a00 */
[----:B-1----:R-:W4:Y:S04]  /*175b0*/  LDL.LU.64 R138, [R1+0xfe8] ;  /* 0x000fe800018a7983 */ /* 0x002f280000300a00 */
[----:B------:R-:W4:Y:S01]  /*175c0*/  LDL.LU.64 R136, [R1+0xfe0] ;  /* 0x000fe00001887983 */ /* 0x000f220000300a00 */
[----:B--2---:R-:W-:Y:S07]  /*175d0*/  HMMA.1688.F32.TF32 R104, R112, R20, R104 ;  /* 0x000000147068723c */ /* 0x004fee0000081068 */
[----:B------:R-:W-:-:S02]  /*175e0*/  IMAD.MOV.U32 R112, RZ, RZ, R34 ;  /* 0x000000ffff707224 */ /* 0x000fc400078e0022 */
[----:B------:R-:W-:Y:S02]  /*175f0*/  IMAD.MOV.U32 R113, RZ, RZ, R35 ;  /* 0x000000ffff717224 */ /* 0x000fe400078e0023 */
[----:B------:R-:W-:Y:S02]  /*17600*/  IMAD.MOV.U32 R114, RZ, RZ, R38 ;  /* 0x000000ffff727224 */ /* 0x000fe400078e0026 */
[----:B------:R-:W-:-:S10]  /*17610*/  IMAD.MOV.U32 R115, RZ, RZ, R46 ;  /* 0x000000ffff737224 */ /* 0x000fd400078e002e */
[----:B------:R-:W-:Y:S01]  /*17620*/  STL [R1+0x3a0], R104 ;  /* 0x0003a06801007387 */ /* 0x000fe20000100800 */
[----:B------:R-:W-:Y:S02]  /*17630*/  IMAD.MOV.U32 R246, RZ, RZ, R105 ;  /* 0x000000fffff67224 */ /* 0x000fe400078e0069 */
[----:B------:R-:W-:Y:S01]  /*17640*/  IMAD.MOV.U32 R247, RZ, RZ, R106 ;  /* 0x000000fffff77224 */ /* 0x000fe200078e006a */
[----:B------:R-:W2:Y:S04]  /*17650*/  LDL.LU R34, [R1+0xfdc] ;  /* 0x000fdc0001227983 */ /* 0x000ea80000300800 */
[----:B------:R-:W2:Y:S04]  /*17660*/  LDL.LU R35, [R1+0xfd8] ;  /* 0x000fd80001237983 */ /* 0x000ea80000300800 */
[----:B------:R-:W4:Y:S04]  /*17670*/  LDL.LU R38, [R1+0xfd4] ;  /* 0x000fd40001267983 */ /* 0x000f280000300800 */
[----:B------:R-:W4:Y:S04]  /*17680*/  LDL.LU R46, [R1+0xfd0] ;  /* 0x000fd000012e7983 */ /* 0x000f280000300800 */
[----:B------:R1:W-:Y:S04]  /*17690*/  STL.64 [R1+0xea0], R246 ;  /* 0x000ea0f601007387 */ /* 0x0003e80000100a00 */
[----:B---3--:R3:W-:Y:S01]  /*176a0*/  STL.64 [R1+0xe98], R244 ;  /* 0x000e98f401007387 */ /* 0x0087e20000100a00 */
[----:B------:R-:W-:-:S02]  /*176b0*/  IMAD.MOV.U32 R60, RZ, RZ, R100 ;  /* 0x000000ffff3c7224 */ /* 0x000fc400078e0064 */
[----:B------:R-:W-:Y:S01]  /*176c0*/  IMAD.MOV.U32 R61, RZ, RZ, R101 ;  /* 0x000000ffff3d7224 */ /* 0x000fe200078e0065 */
[----:B------:R-:W-:Y:S01]  /*176d0*/  LDS R100, [R0+0xc000] ;  /* 0x00c0000000647984 */ /* 0x000fe20000000800 */
[----:B-1----:R-:W-:-:S03]  /*176e0*/  IMAD.MOV.U32 R246, RZ, RZ, R43 ;  /* 0x000000fffff67224 */ /* 0x002fc600078e002b */
[----:B------:R-:W-:Y:S01]  /*176f0*/  LDS R101, [R2+0xc000] ;  /* 0x00c0000002657984 */ /* 0x000fe20000000800 */
[----:B---3--:R-:W-:-:S03]  /*17700*/  IMAD.MOV.U32 R244, RZ, RZ, R47 ;  /* 0x000000fffff47224 */ /* 0x008fc600078e002f */
[----:B------:R-:W-:Y:S01]  /*17710*/  LDS R104, [R0+0xc100] ;  /* 0x00c1000000687984 */ /* 0x000fe20000000800 */
[----:B------:R-:W-:-:S03]  /*17720*/  IMAD.MOV.U32 R245, RZ, RZ, R42 ;  /* 0x000000fffff57224 */ /* 0x000fc600078e002a */
[----:B------:R-:W4:Y:S04]  /*17730*/  LDL.LU R47, [R1+0xfcc] ;  /* 0x000fcc00012f7983 */ /* 0x000f280000300800 */
[----:B------:R-:W3:Y:S01]  /*17740*/  LDL.LU R42, [R1+0xfc8] ;  /* 0x000fc800012a7983 */ /* 0x000ee20000300800 */
[----:B------:R-:W-:-:S03]  /*17750*/  IMAD.MOV.U32 R247, RZ, RZ, R39 ;  /* 0x000000fffff77224 */ /* 0x000fc600078e0027 */
[----:B------:R-:W3:Y:S04]  /*17760*/  LDL.LU R43, [R1+0xfc4] ;  /* 0x000fc400012b7983 */ /* 0x000ee80000300800 */
[----:B------:R-:W3:Y:S01]  /*17770*/  LDL.LU R39, [R1+0xfc0] ;  /* 0x000fc00001277983 */ /* 0x000ee20000300800 */
[----:B------:R-:W-:Y:S02]  /*17780*/  IMAD.MOV.U32 R92, RZ, RZ, R102 ;  /* 0x000000ffff5c7224 */ /* 0x000fe400078e0066 */
[----:B------:R-:W-:Y:S01]  /*17790*/  IMAD.MOV.U32 R93, RZ, RZ, R103 ;  /* 0x000000ffff5d7224 */ /* 0x000fe200078e0067 */
[----:B------:R-:W-:Y:S04]  /*177a0*/  LDS R102, [R0+0xe000] ;  /* 0x00e0000000667984 */ /* 0x000fe80000000800 */
[----:B------:R-:W1:Y:S01]  /*177b0*/  LDS R103, [R2+0xe000] ;  /* 0x00e0000002677984 */ /* 0x000e620000000800 */
[----:B------:R-:W-:-:S03]  /*177c0*/  IMAD.MOV.U32 R21, RZ, RZ, R107 ;  /* 0x000000ffff157224 */ /* 0x000fc600078e006b */
[----:B------:R-:W-:Y:S04]  /*177d0*/  LDS R106, [R0+0xe100] ;  /* 0x00e10000006a7984 */ /* 0x000fe80000000800 */
[----:B------:R-:W-:Y:S04]  /*177e0*/  LDS R105, [R2+0xc100] ;  /* 0x00c1000002697984 */ /* 0x000fe80000000800 */
[----:B------:R-:W2:Y:S01]  /*177f0*/  LDS R107, [R2+0xe100] ;  /* 0x00e10000026b7984 */ /* 0x000ea20000000800 */
[C---:B-1----:R-:W-:Y:S08]  /*17800*/  HMMA.1688.F32.TF32 R248, R100.reuse, R58, R248 ;  /* 0x0000003a64f8723c */ /* 0x042ff000000810f8 */
[C---:B--2---:R-:W-:Y:S08]  /*17810*/  HMMA.1688.F32.TF32 R116, R100.reuse, R34, R116 ;  /* 0x000000226474723c */ /* 0x044ff00000081074 */
[C---:B----4-:R-:W-:Y:S08]  /*17820*/  HMMA.1688.F32.TF32 R132, R100.reuse, R46, R132 ;  /* 0x0000002e6484723c */ /* 0x050ff00000081084 */
[C---:B---3--:R-:W-:Y:S08]  /*17830*/  HMMA.1688.F32.TF32 R128, R100.reuse, R42, R128 ;  /* 0x0000002a6480723c */ /* 0x048ff00000081080 */
[C---:B------:R-:W-:Y:S07]  /*17840*/  HMMA.1688.F32.TF32 R120, R100.reuse, R38, R120 ;  /* 0x000000266478723c */ /* 0x040fee0000081078 */
[----:B------:R-:W-:Y:S04]  /*17850*/  STL.64 [R1+0x3c0], R132 ;  /* 0x0003c08401007387 */ /* 0x000fe80000100a00 */
[----:B------:R1:W-:Y:S04]  /*17860*/  STL.64 [R1+0x3c8], R134 ;  /* 0x0003c88601007387 */ /* 0x0003e80000100a00 */
[----:B-1----:R-:W2:Y:S04]  /*17870*/  LDL.LU.64 R134, [R1+0xfb8] ;  /* 0x000fb80001867983 */ /* 0x002ea80000300a00 */
[----:B------:R-:W2:Y:S04]  /*17880*/  LDL.LU.64 R132, [R1+0xfb0] ;  /* 0x000fb00001847983 */ /* 0x000ea80000300a00 */
[----:B------:R-:W-:Y:S04]  /*17890*/  STL.64 [R1+0x420], R128 ;  /* 0x0004208001007387 */ /* 0x000fe80000100a00 */
[----:B------:R1:W-:Y:S04]  /*178a0*/  STL.64 [R1+0x428], R130 ;  /* 0x0004288201007387 */ /* 0x0003e80000100a00 */
[----:B-1----:R-:W3:Y:S04]  /*178b0*/  LDL.LU.64 R130, [R1+0xfa8] ;  /* 0x000fa80001827983 */ /* 0x002ee80000300a00 */
[----:B------:R-:W3:Y:S04]  /*178c0*/  LDL.LU.64 R128, [R1+0xfa0] ;  /* 0x000fa00001807983 */ /* 0x000ee80000300a00 */
[----:B------:R-:W-:Y:S04]  /*178d0*/  STL.64 [R1+0x540], R120 ;  /* 0x0005407801007387 */ /* 0x000fe80000100a00 */
[----:B------:R1:W-:Y:S04]  /*178e0*/  STL.64 [R1+0x548], R122 ;  /* 0x0005487a01007387 */ /* 0x0003e80000100a00 */
[----:B-1----:R-:W4:Y:S04]  /*178f0*/  LDL.LU.64 R122, [R1+0xf98] ;  /* 0x000f9800017a7983 */ /* 0x002f280000300a00 */
[----:B------:R-:W4:Y:S04]  /*17900*/  LDL.LU.64 R120, [R1+0xf90] ;  /* 0x000f900001787983 */ /* 0x000f280000300a00 */
[----:B------:R-:W-:Y:S04]  /*17910*/  STL.64 [R1+0x5c0], R116 ;  /* 0x0005c07401007387 */ /* 0x000fe80000100a00 */
[----:B------:R1:W-:Y:S04]  /*17920*/  STL.64 [R1+0x5c8], R118 ;  /* 0x0005c87601007387 */ /* 0x0003e80000100a00 */
[----:B-1----:R-:W2:Y:S04]  /*17930*/  LDL.LU.64 R118, [R1+0xf88] ;  /* 0x000f880001767983 */ /* 0x002ea80000300a00 */
[----:B------:R-:W2:Y:S04]  /*17940*/  LDL.LU.64 R116, [R1+0xf80] ;  /* 0x000f800001747983 */ /* 0x000ea80000300a00 */
[----:B------:R-:W-:Y:S04]  /*17950*/  STL.64 [R1+0x690], R248 ;  /* 0x000690f801007387 */ /* 0x000fe80000100a00 */
[----:B------:R1:W-:Y:S04]  /*17960*/  STL.64 [R1+0x698], R250 ;  /* 0x000698fa01007387 */ /* 0x0003e80000100a00 */
[----:B-1----:R-:W2:Y:S04]  /*17970*/  LDL.LU.64 R250, [R1+0xf78] ;  /* 0x000f780001fa7983 */ /* 0x002ea80000300a00 */
[----:B------:R-:W2:Y:S01]  /*17980*/  LDL.LU.64 R248, [R1+0xf70] ;  /* 0x000f700001f87983 */ /* 0x000ea20000300a00 */
[C---:B------:R-:W-:Y:S11]  /*17990*/  HMMA.1688.F32.TF32 R112, R100.reuse, R54, R112 ;  /* 0x000000366470723c */ /* 0x040ff60000081070 */
[----:B------:R-:W-:Y:S11]  /*179a0*/  @!UPT UIADD3 URZ, URZ, URZ, URZ ;  /* 0x0000003f3f3ff290 */ /* 0x000ff6000fffe03f */
[----:B------:R-:W-:Y:S01]  /*179b0*/  @!UPT UIADD3 URZ, URZ, URZ, URZ ;  /* 0x0000003f3f3ff290 */ /* 0x000fe2000fffe03f */
[----:B------:R-:W-:Y:S04]  /*179c0*/  STL.64 [R1+0x6d0], R112 ;  /* 0x0006d07001007387 */ /* 0x000fe80000100a00 */
[----:B------:R2:W-:Y:S02]  /*179d0*/  STL.64 [R1+0x6d8], R114 ;  /* 0x0006d87201007387 */ /* 0x0005e40000100a00 */
[C---:B--2---:R-:W-:Y:S02]  /*179e0*/  HMMA.1688.F32.TF32 R112, R100.reuse, R50, R248 ;  /* 0x000000326470723c */ /* 0x044fe400000810f8 */
[----:B------:R-:W2:Y:S11]  /*179f0*/  LDL.LU R248, [R1+0xa0] ;  /* 0x0000a00001f87983 */ /* 0x000eb60000300800 */
[----:B------:R-:W-:Y:S10]  /*17a00*/  @!UPT UIADD3 URZ, URZ, URZ, URZ ;  /* 0x0000003f3f3ff290 */ /* 0x000ff4000fffe03f */
[----:B------:R-:W-:Y:S04]  /*17a10*/  STL.64 [R1+0x730], R112 ;  /* 0x0007307001007387 */ /* 0x000fe80000100a00 */
[----:B------:R3:W-:Y:S04]  /*17a20*/  STL.64 [R1+0x738], R114 ;  /* 0x0007387201007387 */ /* 0x0007e80000100a00 */
[----:B------:R-:W2:Y:S04]  /*17a30*/  LDL.LU R249, [R1+0xa4] ;  /* 0x0000a40001f97983 */ /* 0x000ea80000300800 */
[----:B------:R-:W2:Y:S01]  /*17a40*/  LDL.LU R250, [R1+0xa8] ;  /* 0x0000a80001fa7983 */ /* 0x000ea20000300800 */
[C---:B---3--:R-:W-:Y:S03]  /*17a50*/  HMMA.1688.F32.TF32 R112, R100.reuse, R62, R128 ;  /* 0x0000003e6470723c */ /* 0x048fe60000081080 */
[----:B------:R-:W2:Y:S04]  /*17a60*/  LDL.LU R251, [R1+0xac] ;  /* 0x0000ac0001fb7983 */ /* 0x000ea80000300800 */
[----:B------:R-:W3:Y:S11]  /*17a70*/  LDL.LU R128, [R1+0x1b0] ;  /* 0x0001b00001807983 */ /* 0x000ef60000300800 */
[----:B------:R-:W-:Y:S05]  /*17a80*/  @!UPT UIADD3 URZ, URZ, URZ, URZ ;  /* 0x0000003f3f3ff290 */ /* 0x000fea000fffe03f */
[----:B------:R-:W-:Y:S04]  /*17a90*/  STL.64 [R1+0x760], R112 ;  /* 0x0007607001007387 */ /* 0x000fe80000100a00 */
[----:B------:R1:W-:Y:S04]  /*17aa0*/  STL.64 [R1+0x768], R114 ;  /* 0x0007687201007387 */ /* 0x0003e80000100a00 */
[----:B------:R-:W3:Y:S04]  /*17ab0*/  LDL.LU R129, [R1+0x1b4] ;  /* 0x0001b40001817983 */ /* 0x000ee80000300800 */
[----:B------:R-:W3:Y:S01]  /*17ac0*/  LDL.LU R130, [R1+0x1b8] ;  /* 0x0001b80001827983 */ /* 0x000ee20000300800 */
[C---:B-1----:R-:W-:Y:S03]  /*17ad0*/  HMMA.1688.F32.TF32 R112, R100.reuse, R94, R140 ;  /* 0x0000005e6470723c */ /* 0x042fe6000008108c */
[----:B------:R-:W3:Y:S04]  /*17ae0*/  LDL.LU R131, [R1+0x1bc] ;  /* 0x0001bc0001837983 */ /* 0x000ee80000300800 */
[----:B------:R-:W2:Y:S11]  /*17af0*/  LDL.LU R140, [R1+0x240] ;  /* 0x00024000018c7983 */ /* 0x000eb60000300800 */
[----:B------:R-:W-:Y:S05]  /*17b00*/  @!UPT UIADD3 URZ, URZ, URZ, URZ ;  /* 0x0000003f3f3ff290 */ /* 0x000fea000fffe03f */
[----:B------:R-:W-:Y:S04]  /*17b10*/  STL.64 [R1+0x7d0], R112 ;  /* 0x0007d07001007387 */ /* 0x000fe80000100a00 */
[----:B------:R1:W-:Y:S04]  /*17b20*/  STL.64 [R1+0x7d8], R114 ;  /* 0x0007d87201007387 */ /* 0x0003e80000100a00 */
[----:B------:R-:W2:Y:S04]  /*17b30*/  LDL.LU R141, [R1+0x244] ;  /* 0x00024400018d7983 */ /* 0x000ea80000300800 */
[----:B------:R-:W2:Y:S01]  /*17b40*/  LDL.LU R142, [R1+0x248] ;  /* 0x00024800018e7983 */ /* 0x000ea20000300800 */
[C---:B-1----:R-:W-:Y:S03]  /*17b50*/  HMMA.1688.F32.TF32 R112, R100.reuse, R110, R152 ;  /* 0x0000006e6470723c */ /* 0x042fe60000081098 */
        /* <DEDUP_REMOVED lines=14> */
[----:B------:R-:W4:Y:S04]  /*17c40*/  LDL.LU R166, [R1+0x3b8] ;  /* 0x0003b80001a67983 */ /* 0x000f280000300800 */
[----:B------:R-:W4:Y:S01]  /*17c50*/  LDL.LU R167, [R1+0x3bc] ;  /* 0x0003bc0001a77983 */ /* 0x000f220000300800 */
[C---:B------:R-:W-:Y:S08]  /*17c60*/  HMMA.1688.F32.TF32 R176, R100.reuse, R6, R176 ;  /* 0x0000000664b0723c */ /* 0x040ff000000810b0 */
[C---:B------:R-:W-:Y:S08]  /*17c70*/  HMMA.1688.F32.TF32 R188, R100.reuse, R10, R188 ;  /* 0x0000000a64bc723c */ /* 0x040ff000000810bc */
[C---:B-1----:R-:W-:Y:S07]  /*17c80*/  HMMA.1688.F32.TF32 R112, R100.reuse, R14, R192 ;  /* 0x0000000e6470723c */ /* 0x042fee00000810c0 */
[----:B------:R-:W-:Y:S04]  /*17c90*/  STL.64 [R1+0x890], R176 ;  /* 0x000890b001007387 */ /* 0x000fe80000100a00 */
[----:B------:R1:W-:Y:S02]  /*17ca0*/  STL.64 [R1+0x898], R178 ;  /* 0x000898b201007387 */ /* 0x0003e40000100a00 */
[C---:B-1----:R-:W-:Y:S08]  /*17cb0*/  HMMA.1688.F32.TF32 R176, R100.reuse, R18, R196 ;  /* 0x0000001264b0723c */ /* 0x042ff000000810c4 */
[----:B------:R-:W-:Y:S01]  /*17cc0*/  HMMA.1688.F32.TF32 R100, R100, R22, R200 ;  /* 0x000000166464723c */ /* 0x000fe200000810c8 */
        /* <DEDUP_REMOVED lines=8> */
[----:B------:R-:W-:Y:S04]  /*17d50*/  LDS R112, [R0+0xc200] ;  /* 0x00c2000000707984 */ /* 0x000fe80000000800 */
[----:B------:R-:W-:Y:S04]  /*17d60*/  LDS R114, [R0+0xe200] ;  /* 0x00e2000000727984 */ /* 0x000fe80000000800 */
[----:B------:R-:W-:Y:S04]  /*17d70*/  LDS R113, [R2+0xc200] ;  /* 0x00c2000002717984 */ /* 0x000fe80000000800 */
[----:B------:R-:W1:Y:S01]  /*17d80*/  LDS R115, [R2+0xe200] ;  /* 0x00e2000002737984 */ /* 0x000e620000000800 */
[C---:B--2---:R-:W-:Y:S08]  /*17d90*/  HMMA.1688.F32.TF32 R140, R104.reuse, R38, R140 ;  /* 0x00000026688c723c */ /* 0x044ff0000008108c */
[C---:B---3--:R-:W-:Y:S08]  /*17da0*/  HMMA.1688.F32.TF32 R152, R104.reuse, R42, R152 ;  /* 0x0000002a6898723c */ /* 0x048ff00000081098 */
[C---:B----4-:R-:W-:Y:S11]  /*17db0*/  HMMA.1688.F32.TF32 R100, R104.reuse, R46, R164 ;  /* 0x0000002e6864723c */ /* 0x050ff600000810a4 */
[----:B------:R-:W-:Y:S11]  /*17dc0*/  @!UPT UIADD3 URZ, URZ, URZ, URZ ;  /* 0x0000003f3f3ff290 */ /* 0x000ff6000fffe03f */
[----:B------:R-:W-:Y:S01]  /*17dd0*/  @!UPT UIADD3 URZ, URZ, URZ, URZ ;  /* 0x0000003f3f3ff290 */ /* 0x000fe2000fffe03f */
[----:B------:R-:W-:Y:S04]  /*17de0*/  STL.64 [R1+0x110], R100 ;  /* 0x0001106401007387 */ /* 0x000fe80000100a00 */
[----:B------:R2:W-:Y:S02]  /*17df0*/  STL.64 [R1+0x118], R102 ;  /* 0x0001186601007387 */ /* 0x0005e40000100a00 */
[C---:B--2---:R-:W-:Y:S02]  /*17e00*/  HMMA.1688.F32.TF32 R100, R104.reuse, R34, R128 ;  /* 0x000000226864723c */ /* 0x044fe40000081080 */
[----:B------:R-:W-:Y:S04]  /*17e10*/  STL.64 [R1+0x220], R152 ;  /* 0x0002209801007387 */ /* 0x000fe80000100a00 */
[----:B------:R-:W-:Y:S02]  /*17e20*/  STL.64 [R1+0x228], R154 ;  /* 0x0002289a01007387 */ /* 0x000fe40000100a00 */
[C---:B------:R-:W-:Y:S02]  /*17e30*/  HMMA.1688.F32.TF32 R128, R104.reuse, R58, R248 ;  /* 0x0000003a6880723c */ /* 0x040fe400000810f8 */
[----:B------:R-:W-:Y:S04]  /*17e40*/  STL.64 [R1+0x240], R140 ;  /* 0x0002408c01007387 */ /* 0x000fe80000100a00 */
[----:B------:R2:W-:Y:S09]  /*17e50*/  STL.64 [R1+0x248], R142 ;  /* 0x0002488e01007387 */ /* 0x0005f20000100a00 */
[----:B------:R-:W-:Y:S01]  /*17e60*/  STL.64 [R1+0x310], R100 ;  /* 0x0003106401007387 */ /* 0x000fe20000100a00 */
[C---:B--2---:R-:W-:Y:S03]  /*17e70*/  HMMA.1688.F32.TF32 R140, R104.reuse, R54, R244 ;  /* 0x00000036688c723c */ /* 0x044fe600000810f4 */
[----:B------:R2:W-:Y:S05]  /*17e80*/  STL.64 [R1+0x318], R102 ;  /* 0x0003186601007387 */ /* 0x0005ea0000100a00 */
[C---:B--2---:R-:W-:Y:S01]  /*17e90*/  HMMA.1688.F32.TF32 R100, R104.reuse, R50, R116 ;  /* 0x000000326864723c */ /* 0x044fe20000081074 */
[----:B------:R-:W-:Y:S04]  /*17ea0*/  STL.64 [R1+0x3b0], R128 ;  /* 0x0003b08001007387 */ /* 0x000fe80000100a00 */
[----:B------:R2:W-:Y:S10]  /*17eb0*/  STL.64 [R1+0x3b8], R130 ;  /* 0x0003b88201007387 */ /* 0x0005f40000100a00 */
[----:B------:R-:W-:Y:S01]  /*17ec0*/  STL.64 [R1+0x5f0], R140 ;  /* 0x0005f08c01007387 */ /* 0x000fe20000100a00 */
[C---:B------:R-:W-:Y:S03]  /*17ed0*/  HMMA.1688.F32.TF32 R116, R104.reuse, R94, R144 ;  /* 0x0000005e6874723c */ /* 0x040fe60000081090 */
[----:B------:R-:W-:Y:S05]  /*17ee0*/  STL.64 [R1+0x5f8], R142 ;  /* 0x0005f88e01007387 */ /* 0x000fea0000100a00 */
[C---:B--2---:R-:W-:Y:S01]  /*17ef0*/  HMMA.1688.F32.TF32 R128, R104.reuse, R62, R132 ;  /* 0x0000003e6880723c */ /* 0x044fe20000081084 */
[----:B------:R-:W-:Y:S04]  /*17f00*/  STL.64 [R1+0x620], R100 ;  /* 0x0006206401007387 */ /* 0x000fe80000100a00 */
[----:B------:R2:W-:Y:S03]  /*17f10*/  STL.64 [R1+0x628], R102 ;  /* 0x0006286601007387 */ /* 0x0005e60000100a00 */
[C---:B--2---:R-:W-:Y:S11]  /*17f20*/  HMMA.1688.F32.TF32 R100, R104.reuse, R110, R156 ;  /* 0x0000006e6864723c */ /* 0x044ff6000008109c */
[----:B------:R-:W-:Y:S04]  /*17f30*/  @!UPT UIADD3 URZ, URZ, URZ, URZ ;  /* 0x0000003f3f3ff290 */ /* 0x000fe8000fffe03f */
        /* <DEDUP_REMOVED lines=17> */
[C---:B----4-:R-:W-:Y:S03]  /*18050*/  HMMA.1688.F32.TF32 R100, R104.reuse, R6, R180 ;  /* 0x000000066864723c */ /* 0x050fe600000810b4 */
        /* <DEDUP_REMOVED lines=8> */
[C---:B-1----:R-:W-:Y:S03]  /*180e0*/  HMMA.1688.F32.TF32 R100, R104.reuse, R10, R204 ;  /* 0x0000000a6864723c */ /* 0x042fe600000810cc */
[----:B------:R-:W4:Y:S05]  /*180f0*/  LDL.LU R244, [R1+0x210] ;  /* 0x0002100001f47983 */ /* 0x000f2a0000300800 */
[C---:B------:R-:W-:Y:S08]  /*18100*/  HMMA.1688.F32.TF32 R132, R104.reuse, R14, R208 ;  /* 0x0000000e6884723c */ /* 0x040ff000000810d0 */
[C---:B------:R-:W-:Y:S07]  /*18110*/  HMMA.1688.F32.TF32 R116, R104.reuse, R18, R212 ;  /* 0x000000126874723c */ /* 0x040fee00000810d4 */
[----:B------:R-:W-:Y:S04]  /*18120*/  STL.64 [R1+0x880], R100 ;  /* 0x0008806401007387 */ /* 0x000fe80000100a00 */
[----:B------:R1:W-:Y:S04]  /*18130*/  STL.64 [R1+0x888], R102 ;  /* 0x0008886601007387 */ /* 0x0003e80000100a00 */
[----:B------:R-:W4:Y:S04]  /*18140*/  LDL.LU R245, [R1+0x214] ;  /* 0x0002140001f57983 */ /* 0x000f280000300800 */
[----:B------:R-:W4:Y:S01]  /*18150*/  LDL.LU R246, [R1+0x218] ;  /* 0x0002180001f67983 */ /* 0x000f220000300800 */
[----:B-1----:R-:W-:Y:S03]  /*18160*/  HMMA.1688.F32.TF32 R100, R104, R22, R216 ;  /* 0x000000166864723c */ /* 0x002fe600000810d8 */
[----:B------:R-:W4:Y:S04]  /*18170*/  LDL.LU R247, [R1+0x21c] ;  /* 0x00021c0001f77983 */ /* 0x000f280000300800 */
[----:B------:R-:W-:Y:S04]  /*18180*/  STL.64 [R1+0x870], R132 ;  /* 0x0008708401007387 */ /* 0x000fe80000100a00 */
[----:B------:R1:W-:Y:S04]  /*18190*/  STL.64 [R1+0x878], R134 ;  /* 0x0008788601007387 */ /* 0x0003e80000100a00 */
[----:B------:R-:W4:Y:S04]  /*181a0*/  LDL.LU R164, [R1+0xc0] ;  /* 0x0000c00001a47983 */ /* 0x000f280000300800 */
[----:B------:R-:W-:Y:S04]  /*181b0*/  STL.64 [R1+0x860], R116 ;  /* 0x0008607401007387 */ /* 0x000fe80000100a00 */
[----:B------:R2:W-:Y:S04]  /*181c0*/  STL.64 [R1+0x868], R118 ;  /* 0x0008687601007387 */ /* 0x0005e80000100a00 */
[----:B------:R-:W-:Y:S04]  /*181d0*/  STL.64 [R1+0x850], R100 ;  /* 0x0008506401007387 */ /* 0x000fe80000100a00 */
[----:B------:R-:W-:Y:S04]  /*181e0*/  STL.64 [R1+0x858], R102 ;  /* 0x0008586601007387 */ /* 0x000fe80000100a00 */
[----:B------:R-:W4:Y:S04]  /*181f0*/  LDL.LU R165, [R1+0xc4] ;  /* 0x0000c40001a57983 */ /* 0x000f280000300800 */
[----:B------:R-:W4:Y:S04]  /*18200*/  LDL.LU R166, [R1+0xc8] ;  /* 0x0000c80001a67983 */ /* 0x000f280000300800 */
[----:B------:R-:W4:Y:S04]  /*18210*/  LDL.LU R167, [R1+0xcc] ;  /* 0x0000cc0001a77983 */ /* 0x000f280000300800 */
[----:B------:R-:W4:Y:S04]  /*18220*/  LDL.LU R176, [R1+0x1a0] ;  /* 0x0001a00001b07983 */ /* 0x000f280000300800 */
[----:B------:R-:W4:Y:S04]  /*18230*/  LDL.LU R177, [R1+0x1a4] ;  /* 0x0001a40001b17983 */ /* 0x000f280000300800 */
[----:B------:R-:W4:Y:S04]  /*18240*/  LDL.LU R178, [R1+0x1a8] ;  /* 0x0001a80001b27983 */ /* 0x000f280000300800 */
[----:B------:R-:W4:Y:S01]  /*18250*/  LDL.LU R179, [R1+0x1ac] ;  /* 0x0001ac0001b37983 */ /* 0x000f220000300800 */
[C---:B-1----:R-:W-:Y:S03]  /*18260*/  HMMA.1688.F32.TF32 R132, R112.reuse, R50, R120 ;  /* 0x000000327084723c */ /* 0x042fe60000081078 */
[----:B------:R-:W-:Y:S04]  /*18270*/  LDS R104, [R0+0xc300] ;  /* 0x00c3000000687984 */ /* 0x000fe80000000800 */
[----:B------:R-:W-:Y:S04]  /*18280*/  LDS R106, [R0+0xe300] ;  /* 0x00e30000006a7984 */ /* 0x000fe80000000800 */
[----:B------:R-:W-:Y:S04]  /*18290*/  LDS R105, [R2+0xc300] ;  /* 0x00c3000002697984 */ /* 0x000fe80000000800 */
[----:B------:R-:W1:Y:S01]  /*182a0*/  LDS R107, [R2+0xe300] ;  /* 0x00e30000026b7984 */ /* 0x000e620000000800 */
[C---:B--2---:R-:W-:Y:S03]  /*182b0*/  HMMA.1688.F32.TF32 R116, R112.reuse, R46, R140 ;  /* 0x0000002e7074723c */ /* 0x044fe6000008108c */
[----:B------:R-:W-:Y:S04]  /*182c0*/  LDS R100, [R0+0xc400] ;  /* 0x00c4000000647984 */ /* 0x000fe80000000800 */
[----:B------:R-:W-:Y:S04]  /*182d0*/  LDS R102, [R0+0xe400] ;  /* 0x00e4000000667984 */ /* 0x000fe80000000800 */
[----:B------:R-:W-:Y:S04]  /*182e0*/  LDS R101, [R2+0xc400] ;  /* 0x00c4000002657984 */ /* 0x000fe80000000800 */
[----:B------:R-:W2:Y:S08]  /*182f0*/  LDS R103, [R2+0xe400] ;  /* 0x00e4000002677984 */ /* 0x000eb00000000800 */
[----:B------:R-:W-:Y:S04]  /*18300*/  STL.64 [R1+0x60], R116 ;  /* 0x0000607401007387 */ /* 0x000fe80000100a00 */
[----:B------:R3:W-:Y:S04]  /*18310*/  STL.64 [R1+0x68], R118 ;  /* 0x0000687601007387 */ /* 0x0007e80000100a00 */
[----:B------:R-:W2:Y:S01]  /*18320*/  LDL.LU R152, [R1+0x440] ;  /* 0x0004400001987983 */ /* 0x000ea20000300800 */
[C---:B---3--:R-:W-:Y:S11]  /*18330*/  HMMA.1688.F32.TF32 R116, R112.reuse, R42, R128 ;  /* 0x0000002a7074723c */ /* 0x048ff60000081080 */
[----:B------:R-:W-:Y:S11]  /*18340*/  @!UPT UIADD3 URZ, URZ, URZ, URZ ;  /* 0x0000003f3f3ff290 */ /* 0x000ff6000fffe03f */
[----:B------:R-:W-:Y:S01]  /*18350*/  @!UPT UIADD3 URZ, URZ, URZ, URZ ;  /* 0x0000003f3f3ff290 */ /* 0x000fe2000fffe03f */
[----:B------:R-:W-:Y:S04]  /*18360*/  STL.64 [R1+0x20], R116 ;  /* 0x0000207401007387 */ /* 0x000fe80000100a00 */
[----:B------:R4:W-:Y:S04]  /*18370*/  STL.64 [R1+0x28], R118 ;  /* 0x0000287601007387 */ /* 0x0009e80000100a00 */
[----:B------:R-:W2:Y:S04]  /*18380*/  LDL.LU R153, [R1+0x444] ;  /* 0x0004440001997983 */ /* 0x000ea80000300800 */
[----:B------:R-:W2:Y:S01]  /*18390*/  LDL.LU R154, [R1+0x448] ;  /* 0x00044800019a7983 */ /* 0x000ea20000300800 */
[C---:B----4-:R-:W-:Y:S03]  /*183a0*/  HMMA.1688.F32.TF32 R116, R112.reuse, R38, R248 ;  /* 0x000000267074723c */ /* 0x050fe600000810f8 */
[----:B------:R-:W2:Y:S04]  /*183b0*/  LDL.LU R155, [R1+0x44c] ;  /* 0x00044c00019b7983 */ /* 0x000ea80000300800 */
[----:B------:R-:W3:Y:S11]  /*183c0*/  LDL.LU R140, [R1+0x390] ;  /* 0x00039000018c7983 */ /* 0x000ef60000300800 */
[----:B------:R-:W-:Y:S05]  /*183d0*/  @!UPT UIADD3 URZ, URZ, URZ, URZ ;  /* 0x0000003f3f3ff290 */ /* 0x000fea000fffe03f */
[----:B------:R-:W-:Y:S04]  /*183e0*/  STL.64 [R1+0x10], R116 ;  /* 0x0000107401007387 */ /* 0x000fe80000100a00 */
[----:B------:R4:W-:Y:S04]  /*183f0*/  STL.64 [R1+0x18], R118 ;  /* 0x0000187601007387 */ /* 0x0009e80000100a00 */
[----:B------:R-:W3:Y:S04]  /*18400*/  LDL.LU R141, [R1+0x394] ;  /* 0x00039400018d7983 */ /* 0x000ee80000300800 */
[----:B------:R-:W3:Y:S04]  /*18410*/  LDL.LU R142, [R1+0x398] ;  /* 0x00039800018e7983 */ /* 0x000ee80000300800 */
[----:B------:R-:W3:Y:S04]  /*18420*/  LDL.LU R143, [R1+0x39c] ;  /* 0x00039c00018f7983 */ /* 0x000ee80000300800 */
[----:B------:R-:W3:Y:S04]  /*18430*/  LDL.LU R128, [R1+0x300] ;  /* 0x0003000001807983 */ /* 0x000ee80000300800 */
[----:B------:R-:W3:Y:S04]  /*18440*/  LDL.LU R129, [R1+0x304] ;  /* 0x0003040001817983 */ /* 0x000ee80000300800 */
[----:B------:R-:W3:Y:S04]  /*18450*/  LDL.LU R130, [R1+0x308] ;  /* 0x0003080001827983 */ /* 0x000ee80000300800 */
[----:B------:R-:W3:Y:S01]  /*18460*/  LDL.LU R131, [R1+0x30c] ;  /* 0x00030c0001837983 */ /* 0x000ee20000300800 */
[C---:B------:R-:W-:Y:S03]  /*18470*/  HMMA.1688.F32.TF32 R248, R112.reuse, R34, R244 ;  /* 0x0000002270f8723c */ /* 0x040fe600000810f4 */
[----:B------:R-:W3:Y:S04]  /*18480*/  LDL.LU R244, [R1+0x290] ;  /* 0x0002900001f47983 */ /* 0x000ee80000300800 */
[----:B------:R-:W3:Y:S04]  /*18490*/  LDL.LU R245, [R1+0x294] ;  /* 0x0002940001f57983 */ /* 0x000ee80000300800 */
[----:B------:R-:W3:Y:S04]  /*184a0*/  LDL.LU R246, [R1+0x298] ;  /* 0x0002980001f67983 */ /* 0x000ee80000300800 */
[----:B------:R-:W3:Y:S01]  /*184b0*/  LDL.LU R247, [R1+0x29c] ;  /* 0x00029c0001f77983 */ /* 0x000ee20000300800 */
[C---:B----4-:R-:W-:Y:S08]  /*184c0*/  HMMA.1688.F32.TF32 R116, R112.reuse, R54, R164 ;  /* 0x000000367074723c */ /* 0x050ff000000810a4 */
[C---:B------:R-:W-:Y:S01]  /*184d0*/  HMMA.1688.F32.TF32 R144, R112.reuse, R58, R176 ;  /* 0x0000003a7090723c */ /* 0x040fe200000810b0 */
[----:B------:R-:W-:Y:S04]  /*184e0*/  STL [R1+0xe4c], R248 ;  /* 0x000e4cf801007387 */ /* 0x000fe80000100800 */
[----:B------:R-:W-:Y:S04]  /*184f0*/  STL [R1+0xe48], R249 ;  /* 0x000e48f901007387 */ /* 0x000fe80000100800 */
[----:B------:R-:W-:Y:S01]  /*18500*/  STL [R1+0xe44], R250 ;  /* 0x000e44fa01007387 */ /* 0x000fe20000100800 */
[C---:B------:R-:W-:Y:S03]  /*18510*/  HMMA.1688.F32.TF32 R120, R112.reuse, R62, R136 ;  /* 0x0000003e7078723c */ /* 0x040fe60000081088 */
[----:B------:R-:W-:Y:S10]  /*18520*/  STL [R1+0xe40], R251 ;  /* 0x000e40fb01007387 */ /* 0x000ff40000100800 */
[----:B------:R-:W-:Y:S04]  /*18530*/  STL.64 [R1+0xa0], R144 ;  /* 0x0000a09001007387 */ /* 0x000fe80000100a00 */
[----:B------:R-:W-:Y:S04]  /*18540*/  STL.64 [R1+0xa8], R146 ;  /* 0x0000a89201007387 */ /* 0x000fe80000100a00 */
[----:B------:R-:W-:Y:S04]  /*18550*/  STL.64 [R1+0x210], R116 ;  /* 0x0002107401007387 */ /* 0x000fe80000100a00 */
[----:B------:R4:W-:Y:S02]  /*18560*/  STL.64 [R1+0x218], R118 ;  /* 0x0002187601007387 */ /* 0x0009e40000100a00 */
[C---:B----4-:R-:W-:Y:S02]  /*18570*/  HMMA.1688.F32.TF32 R116, R112.reuse, R94, R148 ;  /* 0x0000005e7074723c */ /* 0x050fe40000081094 */
[----:B------:R-:W-:Y:S04]  /*18580*/  STL.64 [R1+0x350], R132 ;  /* 0x0003508401007387 */ /* 0x000fe80000100a00 */
[----:B------:R4:W-:Y:S04]  /*18590*/  STL.64 [R1+0x358], R134 ;  /* 0x0003588601007387 */ /* 0x0009e80000100a00 */
[----:B------:R-:W-:Y:S04]  /*185a0*/  STL.64 [R1+0x5b0], R120 ;  /* 0x0005b07801007387 */ /* 0x000fe80000100a00 */
[----:B------:R1:W-:Y:S01]  /*185b0*/  STL.64 [R1+0x5b8], R122 ;  /* 0x0005b87a01007387 */ /* 0x0003e20000100a00 */
[C---:B----4-:R-:W-:Y:S08]  /*185c0*/  HMMA.1688.F32.TF32 R132, R112.reuse, R110, R160 ;  /* 0x0000006e7084723c */ /* 0x050ff000000810a0 */
[----:B------:R-:W-:Y:S01]  /*185d0*/  STL.64 [R1+0x670], R116 ;  /* 0x0006707401007387 */ /* 0x000fe20000100a00 */
[-C--:B-1----:R-:W-:Y:S03]  /*185e0*/  HMMA.1688.F32.TF32 R120, R112, R126.reuse, R172 ;  /* 0x0000007e7078723c */ /* 0x082fe600000810ac */
[----:B------:R1:W-:Y:S04]  /*185f0*/  STL.64 [R1+0x678], R118 ;  /* 0x0006787601007387 */ /* 0x0003e80000100a00 */
[----:B------:R-:W-:Y:S01]  /*18600*/  LDS R172, [R0+0xc600] ;  /* 0x00c6000000ac7984 */ /* 0x000fe20000000800 */
[----:B------:R-:W-:Y:S03]  /*18610*/  HMMA.1688.F32.TF32 R72, R104, R126, R72 ;  /* 0x0000007e6848723c */ /* 0x000fe60000081048 */
[----:B------:R-:W-:Y:S04]  /*18620*/  LDS R174, [R0+0xe600] ;  /* 0x00e6000000ae7984 */ /* 0x000fe80000000800 */
[----:B------:R-:W-:Y:S01]  /*18630*/  LDS R173, [R2+0xc600] ;  /* 0x00c6000002ad7984 */ /* 0x000fe20000000800 */
[C---:B-1----:R-:W-:Y:S03]  /*18640*/  HMMA.1688.F32.TF32 R116, R112.reuse, R6, R184 ;  /* 0x000000067074723c */ /* 0x042fe600000810b8 */
[----:B------:R-:W-:Y:S04]  /*18650*/  STL.64 [R1+0x6c0], R132 ;  /* 0x0006c08401007387 */ /* 0x000fe80000100a00 */
[----:B------:R1:W-:Y:S04]  /*18660*/  STL.64 [R1+0x6c8], R134 ;  /* 0x0006c88601007387 */ /* 0x0003e80000100a00 */
[----:B------:R-:W-:Y:S04]  /*18670*/  STL.64 [R1+0x720], R120 ;  /* 0x0007207801007387 */ /* 0x000fe80000100a00 */
[----:B------:R4:W-:Y:S01]  /*18680*/  STL.64 [R1+0x728], R122 ;  /* 0x0007287a01007387 */ /* 0x0009e20000100a00 */
[C---:B-1----:R-:W-:Y:S03]  /*18690*/  HMMA.1688.F32.TF32 R132, R112.reuse, R10, R220 ;  /* 0x0000000a7084723c */ /* 0x042fe600000810dc */
[----:B------:R-:W-:Y:S04]  /*186a0*/  LDS R175, [R2+0xe600] ;  /* 0x00e6000002af7984 */ /* 0x000fe80000000800 */
[----:B------:R-:W-:Y:S01]  /*186b0*/  STL.64 [R1+0x750], R116 ;  /* 0x0007507401007387 */ /* 0x000fe20000100a00 */
[C---:B----4-:R-:W-:Y:S03]  /*186c0*/  HMMA.1688.F32.TF32 R120, R112.reuse, R14, R224 ;  /* 0x0000000e7078723c */ /* 0x050fe600000810e0 */
[----:B------:R1:W-:Y:S05]  /*186d0*/  STL.64 [R1+0x758], R118 ;  /* 0x0007587601007387 */ /* 0x0003ea0000100a00 */
[C---:B-1----:R-:W-:Y:S08]  /*186e0*/  HMMA.1688.F32.TF32 R116, R112.reuse, R18, R228 ;  /* 0x000000127074723c */ /* 0x042ff000000810e4 */
[----:B------:R-:W-:Y:S01]  /*186f0*/  HMMA.1688.F32.TF32 R112, R112, R22, R232 ;  /* 0x000000167070723c */ /* 0x000fe200000810e8 */
[----:B------:R1:W-:Y:S04]  /*18700*/  STL.64 [R1+0x820], R132 ;  /* 0x0008208401007387 */ /* 0x0003e80000100a00 */
[----:B------:R4:W-:Y:S04]  /*18710*/  STL.64 [R1+0x828], R134 ;  /* 0x0008288601007387 */ /* 0x0009e80000100a00 */
[----:B------:R-:W-:Y:S04]  /*18720*/  STL.64 [R1+0x810], R120 ;  /* 0x0008107801007387 */ /* 0x000fe80000100a00 */
[----:B------:R-:W-:Y:S04]  /*18730*/  STL.64 [R1+0x818], R122 ;  /* 0x0008187a01007387 */ /* 0x000fe80000100a00 */
[----:B------:R1:W-:Y:S04]  /*18740*/  STL.64 [R1+0x800], R116 ;  /* 0x0008007401007387 */ /* 0x0003e80000100a00 */
[----:B------:R1:W-:Y:S01]  /*18750*/  STL.64 [R1+0x808], R118 ;  /* 0x0008087601007387 */ /* 0x0003e20000100a00 */
[C---:B--2---:R-:W-:Y:S08]  /*18760*/  HMMA.1688.F32.TF32 R192, R104.reuse, R46, R152 ;  /* 0x0000002e68c0723c */ /* 0x044ff00000081098 */
[C---:B---3--:R-:W-:Y:S11]  /*18770*/  HMMA.1688.F32.TF32 R184, R104.reuse, R42, R140 ;  /* 0x0000002a68b8723c */ /* 0x048ff6000008108c */
[----:B------:R-:W-:Y:S04]  /*18780*/  @!UPT UIADD3 URZ, URZ, URZ, URZ ;  /* 0x0000003f3f3ff290 */ /* 0x000fe8000fffe03f */
[----:B------:R-:W-:Y:S01]  /*18790*/  STL [R1+0xe5c], R192 ;  /* 0x000e5cc001007387 */ /* 0x000fe20000100800 */
[C---:B------:R-:W-:Y:S03]  /*187a0*/  HMMA.1688.F32.TF32 R180, R104.reuse, R38, R128 ;  /* 0x0000002668b4723c */ /* 0x040fe60000081080 */
[----:B------:R-:W-:Y:S04]  /*187b0*/  STL.64 [R1+0x7e0], R112 ;  /* 0x0007e07001007387 */ /* 0x000fe80000100a00 */
[----:B------:R2:W-:Y:S04]  /*187c0*/  STL.64 [R1+0x7e8], R114 ;  /* 0x0007e87201007387 */ /* 0x0005e80000100a00 */
[----:B------:R-:W-:Y:S04]  /*187d0*/  STL [R1+0xe58], R193 ;  /* 0x000e58c101007387 */ /* 0x000fe80000100800 */
        /* <DEDUP_REMOVED lines=22> */
[----:B-1----:R-:W3:Y:S04]  /*18940*/  LDL.LU R132, [R1+0xe0] ;  /* 0x0000e00001847983 */ /* 0x002ee80000300800 */
[----:B------:R-:W3:Y:S04]  /*18950*/  LDL.LU R133, [R1+0xe4] ;  /* 0x0000e40001857983 */ /* 0x000ee80000300800 */
[----:B----4-:R-:W3:Y:S04]  /*18960*/  LDL.LU R134, [R1+0xe8] ;  /* 0x0000e80001867983 */ /* 0x010ee80000300800 */
        /* <DEDUP_REMOVED lines=9> */
[----:B------:R-:W4:Y:S04]  /*18a00*/  LDL.LU R116, [R1] ;  /* 0x0000000001747983 */ /* 0x000f280000300800 */
        /* <DEDUP_REMOVED lines=19> */
[C---:B------:R-:W-:Y:S03]  /*18b40*/  HMMA.1688.F32.TF32 R176, R104.reuse, R34, R244 ;  /* 0x0000002268b0723c */ /* 0x040fe600000810f4 */
[----:B------:R-:W4:Y:S04]  /*18b50*/  LDL.LU R244, [R1+0x100] ;  /* 0x0001000001f47983 */ /* 0x000f280000300800 */
[----:B------:R-:W4:Y:S04]  /*18b60*/  LDL.LU R245, [R1+0x104] ;  /* 0x0001040001f57983 */ /* 0x000f280000300800 */
[----:B------:R-:W4:Y:S04]  /*18b70*/  LDL.LU R246, [R1+0x108] ;  /* 0x0001080001f67983 */ /* 0x000f280000300800 */
[----:B------:R-:W4:Y:S01]  /*18b80*/  LDL.LU R247, [R1+0x10c] ;  /* 0x00010c0001f77983 */ /* 0x000f220000300800 */
[C---:B--2---:R-:W-:Y:S08]  /*18b90*/  HMMA.1688.F32.TF32 R112, R104.reuse, R94, R64 ;  /* 0x0000005e6870723c */ /* 0x044ff00000081040 */
[C---:B------:R-:W-:Y:S01]  /*18ba0*/  HMMA.1688.F32.TF32 R64, R104.reuse, R110, R68 ;  /* 0x0000006e6840723c */ /* 0x040fe20000081044 */
[----:B------:R-:W-:Y:S04]  /*18bb0*/  STL [R1+0xe80], R179 ;  /* 0x000e80b301007387 */ /* 0x000fe80000100800 */
[----:B------:R-:W-:Y:S04]  /*18bc0*/  STL [R1+0xeb0], R178 ;  /* 0x000eb0b201007387 */ /* 0x000fe80000100800 */
[----:B------:R-:W-:Y:S01]  /*18bd0*/  STL.64 [R1+0xea8], R176 ;  /* 0x000ea8b001007387 */ /* 0x000fe20000100a00 */
[C---:B------:R-:W-:Y:S08]  /*18be0*/  HMMA.1688.F32.TF32 R68, R104.reuse, R6, R76 ;  /* 0x000000066844723c */ /* 0x040ff0000008104c */
[C---:B---3--:R-:W-:Y:S08]  /*18bf0*/  HMMA.1688.F32.TF32 R120, R104.reuse, R50, R132 ;  /* 0x000000326878723c */ /* 0x048ff00000081084 */
[C---:B----4-:R-:W-:Y:S08]  /*18c00*/  HMMA.1688.F32.TF32 R224, R104.reuse, R58, R156 ;  /* 0x0000003a68e0723c */ /* 0x050ff0000008109c */
[C---:B------:R-:W-:Y:S08]  /*18c10*/  HMMA.1688.F32.TF32 R216, R104.reuse, R54, R144 ;  /* 0x0000003668d8723c */ /* 0x040ff00000081090 */
[C---:B------:R-:W-:Y:S07]  /*18c20*/  HMMA.1688.F32.TF32 R116, R104.reuse, R62, R116 ;  /* 0x0000003e6874723c */ /* 0x040fee0000081074 */
        /* <DEDUP_REMOVED lines=12> */
[----:B-1----:R-:W-:Y:S02]  /*18cf0*/  HMMA.1688.F32.TF32 R64, R104, R10, R80 ;  /* 0x0000000a6840723c */ /* 0x002fe40000081050 */
[----:B------:R-:W-:Y:S04]  /*18d00*/  STL.64 [R1+0x600], R72 ;  /* 0x0006004801007387 */ /* 0x000fe80000100a00 */
[----:B------:R1:W-:Y:S04]  /*18d10*/  STL.64 [R1+0x608], R74 ;  /* 0x0006084a01007387 */ /* 0x0003e80000100a00 */
[----:B------:R-:W-:Y:S01]  /*18d20*/  STL.64 [R1+0x6a0], R68 ;  /* 0x0006a04401007387 */ /* 0x000fe20000100a00 */
[----:B------:R-:W-:Y:S03]  /*18d30*/  HMMA.1688.F32.TF32 R168, R100, R46, R200 ;  /* 0x0000002e64a8723c */ /* 0x000fe600000810c8 */
[----:B------:R2:W-:Y:S05]  /*18d40*/  STL.64 [R1+0x6a8], R70 ;  /* 0x0006a84601007387 */ /* 0x0005ea0000100a00 */
[C---:B-1----:R-:W-:Y:S04]  /*18d50*/  HMMA.1688.F32.TF32 R72, R104.reuse, R14, R84 ;  /* 0x0000000e6848723c */ /* 0x042fe80000081054 */
[----:B------:R-:W-:Y:S04]  /*18d60*/  STL.64 [R1+0x7b0], R64 ;  /* 0x0007b04001007387 */ /* 0x000fe80000100a00 */
[----:B--2---:R-:W-:Y:S01]  /*18d70*/  HMMA.1688.F32.TF32 R68, R104, R18, R88 ;  /* 0x000000126844723c */ /* 0x004fe20000081058 */
[----:B------:R1:W-:Y:S07]  /*18d80*/  STL.64 [R1+0x7b8], R66 ;  /* 0x0007b84201007387 */ /* 0x0003ee0000100a00 */
[----:B------:R-:W-:Y:S08]  /*18d90*/  HMMA.1688.F32.TF32 R164, R100, R42, R164 ;  /* 0x0000002a64a4723c */ /* 0x000ff000000810a4 */
[----:B-1----:R-:W-:Y:S01]  /*18da0*/  HMMA.1688.F32.TF32 R64, R104, R22, R96 ;  /* 0x000000166840723c */ /* 0x002fe20000081060 */
[----:B------:R-:W-:Y:S04]  /*18db0*/  STL.64 [R1+0x7a0], R72 ;  /* 0x0007a04801007387 */ /* 0x000fe80000100a00 */
[----:B------:R1:W-:Y:S04]  /*18dc0*/  STL.64 [R1+0x7a8], R74 ;  /* 0x0007a84a01007387 */ /* 0x0003e80000100a00 */
[----:B------:R-:W-:Y:S04]  /*18dd0*/  STL.64 [R1+0x790], R68 ;  /* 0x0007904401007387 */ /* 0x000fe80000100a00 */
[----:B------:R2:W-:Y:S04]  /*18de0*/  STL.64 [R1+0x798], R70 ;  /* 0x0007984601007387 */ /* 0x0005e80000100a00 */
[----:B------:R-:W-:Y:S01]  /*18df0*/  STL.64 [R1+0xee0], R170 ;  /* 0x000ee0aa01007387 */ /* 0x000fe20000100a00 */
[C---:B------:R-:W-:Y:S05]  /*18e00*/  HMMA.1688.F32.TF32 R104, R100.reuse, R50, R128 ;  /* 0x000000326468723c */ /* 0x040fea0000081080 */
[----:B------:R-:W-:Y:S04]  /*18e10*/  STL.64 [R1+0x780], R64 ;  /* 0x0007804001007387 */ /* 0x000fe80000100a00 */
[----:B------:R-:W-:Y:S04]  /*18e20*/  STL.64 [R1+0x788], R66 ;  /* 0x0007884201007387 */ /* 0x000fe80000100a00 */
[----:B------:R-:W-:Y:S04]  /*18e30*/  STL.64 [R1+0xed8], R168 ;  /* 0x000ed8a801007387 */ /* 0x000fe80000100a00 */
[----:B------:R-:W-:Y:S04]  /*18e40*/  STL.64 [R1+0xef0], R166 ;  /* 0x000ef0a601007387 */ /* 0x000fe80000100a00 */
[----:B------:R-:W-:Y:S01]  /*18e50*/  STL.64 [R1+0xee8], R164 ;  /* 0x000ee8a401007387 */ /* 0x000fe20000100a00 */
[C---:B------:R-:W-:Y:S03]  /*18e60*/  HMMA.1688.F32.TF32 R156, R100.reuse, R34, R188 ;  /* 0x00000022649c723c */ /* 0x040fe600000810bc */
[----:B------:R-:W3:Y:S04]  /*18e70*/  LDL.LU R128, [R1+0x180] ;  /* 0x0001800001807983 */ /* 0x000ee80000300800 */
[----:B------:R-:W3:Y:S04]  /*18e80*/  LDL.LU R129, [R1+0x184] ;  /* 0x0001840001817983 */ /* 0x000ee80000300800 */
[----:B------:R-:W3:Y:S04]  /*18e90*/  LDL.LU R130, [R1+0x188] ;  /* 0x0001880001827983 */ /* 0x000ee80000300800 */
[----:B------:R-:W3:Y:S01]  /*18ea0*/  LDL.LU R131, [R1+0x18c] ;  /* 0x00018c0001837983 */ /* 0x000ee20000300800 */
[C---:B------:R-:W-:Y:S03]  /*18eb0*/  HMMA.1688.F32.TF32 R160, R100.reuse, R38, R196 ;  /* 0x0000002664a0723c */ /* 0x040fe600000810c4 */
        /* <DEDUP_REMOVED lines=61> */
[----:B------:R-:W-:Y:S04]  /*19290*/  LDS R65, [R2+0xc500] ;  /* 0x00c5000002417984 */ /* 0x000fe80000000800 */
[----:B------:R-:W1:Y:S01]  /*192a0*/  LDS R67, [R2+0xe500] ;  /* 0x00e5000002437984 */ /* 0x000e620000000800 */
[----:B------:R-:W-:Y:S01]  /*192b0*/  HMMA.1688.F32.TF32 R28, R100, R22, R28 ;  /* 0x00000016641c723c */ /* 0x000fe2000008101c */
[----:B------:R-:W-:-:S02]  /*192c0*/  IMAD.MOV.U32 R184, RZ, RZ, R108 ;  /* 0x000000ffffb87224 */ /* 0x000fc400078e006c */
[----:B------:R-:W-:Y:S02]  /*192d0*/  IMAD.MOV.U32 R185, RZ, RZ, R109 ;  /* 0x000000ffffb97224 */ /* 0x000fe400078e006d */
[----:B------:R-:W-:Y:S02]  /*192e0*/  IMAD.MOV.U32 R186, RZ, RZ, R41 ;  /* 0x000000ffffba7224 */ /* 0x000fe400078e0029 */
[----:B------:R-:W-:Y:S02]  /*192f0*/  IMAD.MOV.U32 R187, RZ, RZ, R40 ;  /* 0x000000ffffbb7224 */ /* 0x000fe400078e0028 */
[----:B------:R-:W-:Y:S02]  /*19300*/  IMAD.MOV.U32 R180, RZ, RZ, R37 ;  /* 0x000000ffffb47224 */ /* 0x000fe400078e0025 */
[----:B------:R-:W-:Y:S02]  /*19310*/  IMAD.MOV.U32 R181, RZ, RZ, R36 ;  /* 0x000000ffffb57224 */ /* 0x000fe400078e0024 */
[----:B------:R-:W-:-:S02]  /*19320*/  IMAD.MOV.U32 R182, RZ, RZ, R125 ;  /* 0x000000ffffb67224 */ /* 0x000fc400078e007d */
[----:B------:R-:W-:Y:S01]  /*19330*/  IMAD.MOV.U32 R183, RZ, RZ, R124 ;  /* 0x000000ffffb77224 */ /* 0x000fe200078e007c */
[C---:B--2---:R-:W-:Y:S08]  /*19340*/  HMMA.1688.F32.TF32 R68, R100.reuse, R94, R136 ;  /* 0x0000005e6444723c */ /* 0x044ff00000081088 */
[C---:B------:R-:W-:Y:S08]  /*19350*/  HMMA.1688.F32.TF32 R80, R100.reuse, R110, R120 ;  /* 0x0000006e6450723c */ /* 0x040ff00000081078 */
[C---:B---3--:R-:W-:Y:S07]  /*19360*/  HMMA.1688.F32.TF32 R76, R100.reuse, R126, R248 ;  /* 0x0000007e644c723c */ /* 0x048fee00000810f8 */
[----:B------:R-:W-:Y:S04]  /*19370*/  STL.64 [R1+0x1e0], R68 ;  /* 0x0001e04401007387 */ /* 0x000fe80000100a00 */
[----:B------:R2:W-:Y:S02]  /*19380*/  STL.64 [R1+0x1e8], R70 ;  /* 0x0001e84601007387 */ /* 0x0005e40000100a00 */
[C---:B--2---:R-:W-:Y:S02]  /*19390*/  HMMA.1688.F32.TF32 R68, R100.reuse, R6, R212 ;  /* 0x000000066444723c */ /* 0x044fe400000810d4 */
[----:B------:R-:W-:Y:S04]  /*193a0*/  STL.64 [R1+0x50], R80 ;  /* 0x0000505001007387 */ /* 0x000fe80000100a00 */
[----:B------:R2:W-:Y:S04]  /*193b0*/  STL.64 [R1+0x58], R82 ;  /* 0x0000585201007387 */ /* 0x0005e80000100a00 */
[----:B------:R-:W-:Y:S04]  /*193c0*/  STL.64 [R1+0x330], R76 ;  /* 0x0003304c01007387 */ /* 0x000fe80000100a00 */
[----:B------:R3:W-:Y:S01]  /*193d0*/  STL.64 [R1+0x338], R78 ;  /* 0x0003384e01007387 */ /* 0x0007e20000100a00 */
[C---:B--2---:R-:W-:Y:S08]  /*193e0*/  HMMA.1688.F32.TF32 R80, R100.reuse, R10, R240 ;  /* 0x0000000a6450723c */ /* 0x044ff000000810f0 */
[----:B------:R-:W-:Y:S01]  /*193f0*/  STL.64 [R1+0x5a0], R68 ;  /* 0x0005a04401007387 */ /* 0x000fe20000100a00 */
[C---:B---3--:R-:W-:Y:S03]  /*19400*/  HMMA.1688.F32.TF32 R76, R100.reuse, R14, R236 ;  /* 0x0000000e644c723c */ /* 0x048fe600000810ec */
[----:B------:R2:W-:Y:S05]  /*19410*/  STL.64 [R1+0x5a8], R70 ;  /* 0x0005a84601007387 */ /* 0x0005ea0000100a00 */
[----:B--2---:R-:W-:Y:S06]  /*19420*/  HMMA.1688.F32.TF32 R68, R100, R18, R24 ;  /* 0x000000126444723c */ /* 0x004fec0000081018 */
[----:B------:R-:W-:Y:S04]  /*19430*/  STL.64 [R1+0x710], R80 ;  /* 0x0007105001007387 */ /* 0x000fe80000100a00 */
[----:B------:R-:W-:Y:S05]  /*19440*/  STL.64 [R1+0x718], R82 ;  /* 0x0007185201007387 */ /* 0x000fea0000100a00 */
[----:B------:R-:W-:Y:S04]  /*19450*/  STL.64 [R1+0x700], R76 ;  /* 0x0007004c01007387 */ /* 0x000fe80000100a00 */
[----:B------:R-:W-:Y:S01]  /*19460*/  STL.64 [R1+0x708], R78 ;  /* 0x0007084e01007387 */ /* 0x000fe20000100a00 */
[----:B-1----:R-:W-:Y:S01]  /*19470*/  HMMA.1688.F32.TF32 R100, R64, R58, R204 ;  /* 0x0000003a4064723c */ /* 0x002fe200000810cc */
[----:B------:R-:W-:-:S02]  /*19480*/  IMAD.MOV.U32 R236, RZ, RZ, R57 ;  /* 0x000000ffffec7224 */ /* 0x000fc400078e0039 */
[----:B------:R-:W-:Y:S01]  /*19490*/  IMAD.MOV.U32 R237, RZ, RZ, R56 ;  /* 0x000000ffffed7224 */ /* 0x000fe200078e0038 */
[----:B------:R-:W-:Y:S01]  /*194a0*/  LDS R24, [R0+0xc700] ;  /* 0x00c7000000187984 */ /* 0x000fe20000000800 */
[----:B------:R-:W-:Y:S02]  /*194b0*/  IMAD.MOV.U32 R238, RZ, RZ, R45 ;  /* 0x000000ffffee7224 */ /* 0x000fe400078e002d */
[----:B------:R-:W-:Y:S01]  /*194c0*/  IMAD.MOV.U32 R239, RZ, RZ, R44 ;  /* 0x000000ffffef7224 */ /* 0x000fe200078e002c */
[C---:B----4-:R-:W-:Y:S01]  /*194d0*/  HMMA.1688.F32.TF32 R88, R64.reuse, R50, R200 ;  /* 0x000000324058723c */ /* 0x050fe200000810c8 */
[----:B------:R-:W-:Y:S04]  /*194e0*/  STL.64 [R1+0x6f0], R68 ;  /* 0x0006f04401007387 */ /* 0x000fe80000100a00 */
[----:B------:R-:W-:Y:S04]  /*194f0*/  STL.64 [R1+0x6f8], R70 ;  /* 0x0006f84601007387 */ /* 0x000fe80000100a00 */
[----:B------:R-:W-:Y:S04]  /*19500*/  STL.64 [R1+0x6e0], R28 ;  /* 0x0006e01c01007387 */ /* 0x000fe80000100a00 */
[----:B------:R1:W-:Y:S01]  /*19510*/  STL.64 [R1+0x6e8], R30 ;  /* 0x0006e81e01007387 */ /* 0x0003e20000100a00 */
[----:B------:R-:W-:Y:S01]  /*19520*/  HMMA.1688.F32.TF32 R232, R64, R110, R128 ;  /* 0x0000006e40e8723c */ /* 0x000fe20000081080 */
[----:B------:R-:W-:-:S02]  /*19530*/  IMAD.MOV.U32 R176, RZ, RZ, R60 ;  /* 0x000000ffffb07224 */ /* 0x000fc400078e003c */
[----:B------:R-:W-:Y:S01]  /*19540*/  IMAD.MOV.U32 R177, RZ, RZ, R61 ;  /* 0x000000ffffb17224 */ /* 0x000fe200078e003d */
[----:B------:R-:W-:Y:S01]  /*19550*/  LDS R26, [R0+0xe700] ;  /* 0x00e70000001a7984 */ /* 0x000fe20000000800 */
[----:B------:R-:W-:Y:S02]  /*19560*/  IMAD.MOV.U32 R178, RZ, RZ, R92 ;  /* 0x000000ffffb27224 */ /* 0x000fe400078e005c */
[----:B------:R-:W-:Y:S02]  /*19570*/  IMAD.MOV.U32 R179, RZ, RZ, R93 ;  /* 0x000000ffffb37224 */ /* 0x000fe400078e005d */
[----:B------:R-:W-:Y:S02]  /*19580*/  IMAD.MOV.U32 R224, RZ, RZ, R252 ;  /* 0x000000ffffe07224 */ /* 0x000fe400078e00fc */
[----:B------:R-:W-:Y:S01]  /*19590*/  IMAD.MOV.U32 R225, RZ, RZ, R3 ;  /* 0x000000ffffe17224 */ /* 0x000fe200078e0003 */
[----:B-1----:R-:W-:Y:S01]  /*195a0*/  HMMA.1688.F32.TF32 R28, R64, R126, R244 ;  /* 0x0000007e401c723c */ /* 0x002fe200000810f4 */
[----:B------:R-:W-:Y:S01]  /*195b0*/  IMAD.MOV.U32 R226, RZ, RZ, R32 ;  /* 0x000000ffffe27224 */ /* 0x000fe200078e0020 */
[----:B------:R-:W-:Y:S01]  /*195c0*/  LDS R25, [R2+0xc700] ;  /* 0x00c7000002197984 */ /* 0x000fe20000000800 */
[----:B------:R-:W-:-:S02]  /*195d0*/  IMAD.MOV.U32 R227, RZ, RZ, R33 ;  /* 0x000000ffffe37224 */ /* 0x000fc400078e0021 */
[----:B------:R-:W-:Y:S01]  /*195e0*/  IMAD.MOV.U32 R218, RZ, RZ, R53 ;  /* 0x000000ffffda7224 */ /* 0x000fe200078e0035 */
[----:B------:R-:W1:Y:S02]  /*195f0*/  LDS R27, [R2+0xe700] ;  /* 0x00e70000021b7984 */ /* 0x000e640000000800 */
[C---:B------:R-:W-:Y:S02]  /*19600*/  HMMA.1688.F32.TF32 R68, R64.reuse, R62, R196 ;  /* 0x0000003e4044723c */ /* 0x040fe400000810c4 */
[----:B------:R-:W1:Y:S11]  /*19610*/  LDL.LU R196, [R1+0x4b0] ;  /* 0x0004b00001c47983 */ /* 0x000e760000300800 */
[----:B------:R-:W-:Y:S02]  /*19620*/  @!UPT UIADD3 URZ, URZ, URZ, URZ ;  /* 0x0000003f3f3ff290 */ /* 0x000fe4000fffe03f */
[----:B------:R-:W-:Y:S04]  /*19630*/  STL.64 [R1+0x40], R28 ;  /* 0x0000401c01007387 */ /* 0x000fe80000100a00 */
[----:B------:R-:W-:Y:S04]  /*19640*/  STL.64 [R1+0x48], R30 ;  /* 0x0000481e01007387 */ /* 0x000fe80000100a00 */
[----:B------:R-:W1:Y:S04]  /*19650*/  LDL.LU R197, [R1+0x4b4] ;  /* 0x0004b40001c57983 */ /* 0x000e680000300800 */
[----:B------:R-:W1:Y:S04]  /*19660*/  LDL.LU R198, [R1+0x4b8] ;  /* 0x0004b80001c67983 */ /* 0x000e680000300800 */
[----:B------:R-:W1:Y:S04]  /*19670*/  LDL.LU R199, [R1+0x4bc] ;  /* 0x0004bc0001c77983 */ /* 0x000e680000300800 */
        /* <DEDUP_REMOVED lines=20> */
[----:B------:R-:W4:Y:S04]  /*197c0*/  LDL.LU R57, [R1+0xf4c] ;  /* 0x000f4c0001397983 */ /* 0x000f280000300800 */
[----:B------:R-:W4:Y:S04]  /*197d0*/  LDL.LU R56, [R1+0xf48] ;  /* 0x000f480001387983 */ /* 0x000f280000300800 */
[----:B------:R-:W4:Y:S04]  /*197e0*/  LDL.LU R45, [R1+0xf44] ;  /* 0x000f4400012d7983 */ /* 0x000f280000300800 */
[----:B------:R-:W4:Y:S04]  /*197f0*/  LDL.LU R44, [R1+0xf40] ;  /* 0x000f4000012c7983 */ /* 0x000f280000300800 */
[----:B------:R-:W4:Y:S04]  /*19800*/  LDL.LU R244, [R1+0x1c0] ;  /* 0x0001c00001f47983 */ /* 0x000f280000300800 */
[----:B------:R-:W4:Y:S01]  /*19810*/  LDL.LU R245, [R1+0x1c4] ;  /* 0x0001c40001f57983 */ /* 0x000f220000300800 */
[----:B------:R-:W-:Y:S01]  /*19820*/  IMAD.MOV.U32 R219, RZ, RZ, R52 ;  /* 0x000000ffffdb7224 */ /* 0x000fe200078e0034 */
[C---:B------:R-:W-:Y:S08]  /*19830*/  HMMA.1688.F32.TF32 R96, R64.reuse, R54, R132 ;  /* 0x000000364060723c */ /* 0x040ff00000081084 */
[C---:B------:R-:W-:Y:S08]  /*19840*/  HMMA.1688.F32.TF32 R224, R64.reuse, R18, R224 ;  /* 0x0000001240e0723c */ /* 0x040ff000000810e0 */
[C---:B------:R-:W-:Y:S08]  /*19850*/  HMMA.1688.F32.TF32 R148, R64.reuse, R42, R208 ;  /* 0x0000002a4094723c */ /* 0x040ff000000810d0 */
[C---:B------:R-:W-:Y:S08]  /*19860*/  HMMA.1688.F32.TF32 R152, R64.reuse, R46, R152 ;  /* 0x0000002e4098723c */ /* 0x040ff00000081098 */
[C---:B------:R-:W-:Y:S08]  /*19870*/  HMMA.1688.F32.TF32 R144, R64.reuse, R38, R144 ;  /* 0x000000264090723c */ /* 0x040ff00000081090 */
[C---:B------:R-:W-:Y:S08]  /*19880*/  HMMA.1688.F32.TF32 R140, R64.reuse, R34, R140 ;  /* 0x00000022408c723c */ /* 0x040ff0000008108c */
[----:B------:R-:W-:Y:S08]  /*19890*/  HMMA.1688.F32.TF32 R208, R64, R94, R188 ;  /* 0x0000005e40d0723c */ /* 0x000ff000000810bc */
[C---:B------:R-:W-:Y:S08]  /*198a0*/  HMMA.1688.F32.TF32 R236, R172.reuse, R14, R236 ;  /* 0x0000000eacec723c */ /* 0x040ff000000810ec */
[----:B------:R-:W-:Y:S01]  /*198b0*/  HMMA.1688.F32.TF32 R180, R172, R18, R180 ;  /* 0x00000012acb4723c */ /* 0x000fe200000810b4 */
[----:B------:R-:W1:Y:S01]  /*198c0*/  S2R R12, SR_TID.X ;  /* 0x00000000000c7919 */ /* 0x000e620000002100 */
[----:B------:R-:W-:-:S03]  /*198d0*/  UIADD3 UR5, UR5, 0x1, URZ ;  /* 0x0000000105057890 */ /* 0x000fc6000fffe03f */
[----:B------:R-:W-:Y:S01]  /*198e0*/  BAR.SYNC.DEFER_BLOCKING 0x0 ;  /* 0x0000000000007b1d */ /* 0x000fe20000010000 */
[----:B--2---:R-:W-:Y:S02]  /*198f0*/  IMAD.MOV.U32 R247, RZ, RZ, R125 ;  /* 0x000000fffff77224 */ /* 0x004fe400078e007d */
[----:B---3--:R-:W-:-:S03]  /*19900*/  IMAD.MOV.U32 R246, RZ, RZ, R124 ;  /* 0x000000fffff67224 */ /* 0x008fc600078e007c */
[----:B------:R-:W2:Y:S04]  /*19910*/  LDL.LU R124, [R1+0xf3c] ;  /* 0x000f3c00017c7983 */ /* 0x000ea80000300800 */
        /* <DEDUP_REMOVED lines=30> */
[----:B----4-:R-:W-:-:S03]  /*19b00*/  IMAD.MOV.U32 R164, RZ, RZ, R44 ;  /* 0x000000ffffa47224 */ /* 0x010fc600078e002c */
[----:B------:R-:W3:Y:S01]  /*19b10*/  LDL.LU R61, [R1+0xf30] ;  /* 0x000f3000013d7983 */ /* 0x000ee20000300800 */
[----:B------:R-:W-:-:S03]  /*19b20*/  IMAD.MOV.U32 R165, RZ, RZ, R45 ;  /* 0x000000ffffa57224 */ /* 0x000fc600078e002d */
[----:B------:R-:W2:Y:S01]  /*19b30*/  LDL.LU R92, [R1+0xf2c] ;  /* 0x000f2c00015c7983 */ /* 0x000ea20000300800 */
[----:B------:R-:W-:Y:S02]  /*19b40*/  IMAD.MOV.U32 R166, RZ, RZ, R56 ;  /* 0x000000ffffa67224 */ /* 0x000fe400078e0038 */
[----:B------:R-:W-:Y:S01]  /*19b50*/  IMAD.MOV.U32 R167, RZ, RZ, R57 ;  /* 0x000000ffffa77224 */ /* 0x000fe200078e0039 */
[----:B------:R-:W2:Y:S01]  /*19b60*/  LDL.LU R93, [R1+0xf28] ;  /* 0x000f2800015d7983 */ /* 0x000ea20000300800 */
[----:B------:R-:W-:-:S03]  /*19b70*/  IMAD.MOV.U32 R168, RZ, RZ, R36 ;  /* 0x000000ffffa87224 */ /* 0x000fc600078e0024 */
[----:B------:R-:W2:Y:S01]  /*19b80*/  LDL.LU R252, [R1+0xf24] ;  /* 0x000f240001fc7983 */ /* 0x000ea20000300800 */
[----:B------:R-:W-:-:S03]  /*19b90*/  IMAD.MOV.U32 R169, RZ, RZ, R37 ;  /* 0x000000ffffa97224 */ /* 0x000fc600078e0025 */
[----:B------:R-:W2:Y:S01]  /*19ba0*/  LDL.LU R3, [R1+0xf20] ;  /* 0x000f200001037983 */ /* 0x000ea20000300800 */
[----:B------:R-:W-:-:S03]  /*19bb0*/  IMAD.MOV.U32 R170, RZ, RZ, R40 ;  /* 0x000000ffffaa7224 */ /* 0x000fc600078e0028 */
[----:B------:R-:W2:Y:S01]  /*19bc0*/  LDL.LU R32, [R1+0xf1c] ;  /* 0x000f1c0001207983 */ /* 0x000ea20000300800 */
[----:B------:R-:W-:-:S03]  /*19bd0*/  IMAD.MOV.U32 R171, RZ, RZ, R41 ;  /* 0x000000ffffab7224 */ /* 0x000fc600078e0029 */
[----:B------:R-:W2:Y:S01]  /*19be0*/  LDL.LU R33, [R1+0xf18] ;  /* 0x000f180001217983 */ /* 0x000ea20000300800 */
[----:B------:R-:W-:Y:S03]  /*19bf0*/  HMMA.1688.F32.TF32 R164, R64, R6, R164 ;  /* 0x0000000640a4723c */ /* 0x000fe600000810a4 */
[----:B------:R-:W2:Y:S01]  /*19c00*/  LDL.LU R36, [R1+0xf14] ;  /* 0x000f140001247983 */ /* 0x000ea20000300800 */
[----:B------:R-:W-:-:S03]  /*19c10*/  IMAD.MOV.U32 R216, RZ, RZ, R109 ;  /* 0x000000ffffd87224 */ /* 0x000fc600078e006d */
[----:B------:R-:W2:Y:S01]  /*19c20*/  LDL.LU R37, [R1+0xf10] ;  /* 0x000f100001257983 */ /* 0x000ea20000300800 */
[----:B------:R-:W-:-:S03]  /*19c30*/  IMAD.MOV.U32 R217, RZ, RZ, R108 ;  /* 0x000000ffffd97224 */ /* 0x000fc600078e006c */
[----:B------:R-:W2:Y:S04]  /*19c40*/  LDL.LU R40, [R1+0xf0c] ;  /* 0x000f0c0001287983 */ /* 0x000ea80000300800 */
[----:B------:R-:W2:Y:S01]  /*19c50*/  LDL.LU R41, [R1+0xf08] ;  /* 0x000f080001297983 */ /* 0x000ea20000300800 */
[C---:B------:R-:W-:Y:S03]  /*19c60*/  HMMA.1688.F32.TF32 R168, R64.reuse, R10, R168 ;  /* 0x0000000a40a8723c */ /* 0x040fe600000810a8 */
[----:B------:R-:W2:Y:S04]  /*19c70*/  LDL.LU R44, [R1+0xf04] ;  /* 0x000f0400012c7983 */ /* 0x000ea80000300800 */
[----:B------:R-:W2:Y:S04]  /*19c80*/  LDL.LU R45, [R1+0xf00] ;  /* 0x000f0000012d7983 */ /* 0x000ea80000300800 */
[----:B------:R-:W2:Y:S04]  /*19c90*/  LDL.LU R56, [R1+0xefc] ;  /* 0x000efc0001387983 */ /* 0x000ea80000300800 */
[----:B------:R-:W3:Y:S01]  /*19ca0*/  LDL.LU R57, [R1+0xef8] ;  /* 0x000ef80001397983 */ /* 0x000ee20000300800 */
[C---:B------:R-:W-:Y:S03]  /*19cb0*/  HMMA.1688.F32.TF32 R216, R64.reuse, R14, R216 ;  /* 0x0000000e40d8723c */ /* 0x040fe600000810d8 */
        /* <DEDUP_REMOVED lines=10> */
[----:B------:R-:W-:Y:S03]  /*19d60*/  HMMA.1688.F32.TF32 R64, R64, R22, R176 ;  /* 0x000000164040723c */ /* 0x000fe600000810b0 */
[----:B------:R-:W3:Y:S04]  /*19d70*/  LDL.LU R192, [R1+0x5e0] ;  /* 0x0005e00001c07983 */ /* 0x000ee80000300800 */
[----:B------:R-:W3:Y:S04]  /*19d80*/  LDL.LU R193, [R1+0x5e4] ;  /* 0x0005e40001c17983 */ /* 0x000ee80000300800 */
[----:B------:R-:W3:Y:S01]  /*19d90*/  LDL.LU R194, [R1+0x5e8] ;  /* 0x0005e80001c27983 */ /* 0x000ee20000300800 */
[----:B------:R-:W-:Y:S03]  /*19da0*/  HMMA.1688.F32.TF32 R244, R172, R6, R244 ;  /* 0x00000006acf4723c */ /* 0x000fe600000810f4 */
[----:B------:R-:W3:Y:S04]  /*19db0*/  LDL.LU R195, [R1+0x5ec] ;  /* 0x0005ec0001c37983 */ /* 0x000ee80000300800 */
[----:B------:R-:W3:Y:S04]  /*19dc0*/  LDL.LU R212, [R1+0x500] ;  /* 0x0005000001d47983 */ /* 0x000ee80000300800 */
[----:B------:R-:W3:Y:S04]  /*19dd0*/  LDL.LU R213, [R1+0x504] ;  /* 0x0005040001d57983 */ /* 0x000ee80000300800 */
[----:B------:R-:W3:Y:S04]  /*19de0*/  LDL.LU R214, [R1+0x508] ;  /* 0x0005080001d67983 */ /* 0x000ee80000300800 */
[----:B------:R-:W3:Y:S04]  /*19df0*/  LDL.LU R215, [R1+0x50c] ;  /* 0x00050c0001d77983 */ /* 0x000ee80000300800 */
[----:B------:R-:W-:Y:S04]  /*19e00*/  STL.64 [R1+0x270], R164 ;  /* 0x000270a401007387 */ /* 0x000fe80000100a00 */
[----:B------:R1:W-:Y:S04]  /*19e10*/  STL.64 [R1+0x278], R166 ;  /* 0x000278a601007387 */ /* 0x0003e80000100a00 */
[----:B-1----:R1:W5:Y:S04]  /*19e20*/  LDL.LU.64 R166, [R1+0xef0] ;  /* 0x000ef00001a67983 */ /* 0x0023680000300a00 */
[----:B------:R1:W5:Y:S04]  /*19e30*/  LDL.LU.64 R164, [R1+0xee8] ;  /* 0x000ee80001a47983 */ /* 0x0003680000300a00 */
        /* <DEDUP_REMOVED lines=12> */
[----:B------:R1:W5:Y:S04]  /*19f00*/  LDL.LU R178, [R1+0xeb0] ;  /* 0x000eb00001b27983 */ /* 0x0003680000300800 */
[----:B------:R1:W5:Y:S04]  /*19f10*/  LDL.LU.64 R176, [R1+0xea8] ;  /* 0x000ea80001b07983 */ /* 0x0003680000300a00 */
[----:B------:R-:W-:Y:S04]  /*19f20*/  STL.64 [R1+0x630], R64 ;  /* 0x0006304001007387 */ /* 0x000fe80000100a00 */
[----:B------:R-:W-:Y:S04]  /*19f30*/  STL.64 [R1+0x638], R66 ;  /* 0x0006384201007387 */ /* 0x000fe80000100a00 */
[----:B------:R-:W4:Y:S04]  /*19f40*/  LDL.LU R20, [R1+0x900] ;  /* 0x0009000001147983 */ /* 0x000f280000300800 */
[----:B------:R-:W-:Y:S04]  /*19f50*/  STL.64 [R1+0x30], R244 ;  /* 0x000030f401007387 */ /* 0x000fe80000100a00 */
[----:B------:R1:W-:Y:S04]  /*19f60*/  STL.64 [R1+0x38], R246 ;  /* 0x000038f601007387 */ /* 0x0003e80000100a00 */
[----:B-1----:R-:W4:Y:S04]  /*19f70*/  LDL.LU.64 R246, [R1+0xea0] ;  /* 0x000ea00001f67983 */ /* 0x002f280000300a00 */
[----:B------:R-:W4:Y:S01]  /*19f80*/  LDL.LU.64 R244, [R1+0xe98] ;  /* 0x000e980001f47983 */ /* 0x000f220000300a00 */
[----:B------:R-:W-:-:S02]  /*19f90*/  IMAD.MOV.U32 R28, RZ, RZ, R49 ;  /* 0x000000ffff1c7224 */ /* 0x000fc400078e0031 */
[----:B------:R-:W-:Y:S02]  /*19fa0*/  IMAD.MOV.U32 R29, RZ, RZ, R48 ;  /* 0x000000ffff1d7224 */ /* 0x000fe400078e0030 */
[----:B------:R-:W-:Y:S02]  /*19fb0*/  IMAD.MOV.U32 R30, RZ, RZ, R5 ;  /* 0x000000ffff1e7224 */ /* 0x000fe400078e0005 */
[----:B------:R-:W-:-:S07]  /*19fc0*/  IMAD.MOV.U32 R31, RZ, RZ, R4 ;  /* 0x000000ffff1f7224 */ /* 0x000fce00078e0004 */
[C---:B------:R-:W-:Y:S11]  /*19fd0*/  HMMA.1688.F32.TF32 R28, R172.reuse, R10, R28 ;  /* 0x0000000aac1c723c */ /* 0x040ff6000008101c */
[----:B------:R-:W-:Y:S11]  /*19fe0*/  @!UPT UIADD3 URZ, URZ, URZ, URZ ;  /* 0x0000003f3f3ff290 */ /* 0x000ff6000fffe03f */
[----:B------:R-:W-:Y:S01]  /*19ff0*/  @!UPT UIADD3 URZ, URZ, URZ, URZ ;  /* 0x0000003f3f3ff290 */ /* 0x000fe2000fffe03f */
        /* <DEDUP_REMOVED lines=8> */
[----:B--2---:R-:W-:-:S02]  /*1a080*/  IMAD.MOV.U32 R83, RZ, RZ, R56 ;  /* 0x000000ffff537224 */ /* 0x004fc400078e0038 */
[----:B---3--:R-:W-:Y:S01]  /*1a090*/  IMAD.MOV.U32 R82, RZ, RZ, R57 ;  /* 0x000000ffff527224 */ /* 0x008fe200078e0039 */
[----:B------:R2:W-:Y:S04]  /*1a0a0*/  STL.64 [R1+0x238], R30 ;  /* 0x0002381e01007387 */ /* 0x0005e80000100a00 */
[----:B------:R-:W3:Y:S04]  /*1a0b0*/  LDL R4, [R1+0xa24] ;  /* 0x000a240001047983 */ /* 0x000ee80000100800 */
[----:B-1----:R-:W3:Y:S01]  /*1a0c0*/  LDL R28, [R1+0xa08] ;  /* 0x000a0800011c7983 */ /* 0x002ee20000100800 */
[-C--:B------:R-:W-:Y:S08]  /*1a0d0*/  HMMA.1688.F32.TF32 R80, R172, R54.reuse, R80 ;  /* 0x00000036ac50723c */ /* 0x080ff00000081050 */
[----:B------:R-:W-:Y:S07]  /*1a0e0*/  HMMA.1688.F32.TF32 R52, R24, R54, R196 ;  /* 0x000000361834723c */ /* 0x000fee00000810c4 */
[----:B------:R-:W-:-:S02]  /*1a0f0*/  IMAD.MOV.U32 R197, RZ, RZ, R3 ;  /* 0x000000ffffc57224 */ /* 0x000fc400078e0003 */
[----:B----4-:R-:W-:Y:S02]  /*1a100*/  IMAD.MOV.U32 R196, RZ, RZ, R245 ;  /* 0x000000ffffc47224 */ /* 0x010fe400078e00f5 */
[----:B------:R-:W4:Y:S04]  /*1a110*/  LDL.LU R245, [R1+0xe94] ;  /* 0x000e940001f57983 */ /* 0x000f280000300800 */
[----:B------:R-:W3:Y:S01]  /*1a120*/  LDL.LU R3, [R1+0xe90] ;  /* 0x000e900001037983 */ /* 0x000ee20000300800 */
[----:B------:R-:W-:-:S03]  /*1a130*/  IMAD.MOV.U32 R198, RZ, RZ, R244 ;  /* 0x000000ffffc67224 */ /* 0x000fc600078e00f4 */
[----:B------:R-:W3:Y:S04]  /*1a140*/  LDL.LU R244, [R1+0xe8c] ;  /* 0x000e8c0001f47983 */ /* 0x000ee80000300800 */
[----:B------:R-:W3:Y:S04]  /*1a150*/  LDL R17, [R1+0xa20] ;  /* 0x000a200001117983 */ /* 0x000ee80000100800 */
[----:B------:R-:W3:Y:S04]  /*1a160*/  LDL R13, [R1+0xa0c] ;  /* 0x000a0c00010d7983 */ /* 0x000ee80000100800 */
[----:B------:R-:W3:Y:S04]  /*1a170*/  LDL R9, [R1+0xa1c] ;  /* 0x000a1c0001097983 */ /* 0x000ee80000100800 */
[----:B------:R-:W3:Y:S04]  /*1a180*/  LDL R2, [R1+0xa10] ;  /* 0x000a100001027983 */ /* 0x000ee80000100800 */
[----:B------:R-:W3:Y:S04]  /*1a190*/  LDL R108, [R1+0xa18] ;  /* 0x000a1800016c7983 */ /* 0x000ee80000100800 */
[----:B--2---:R-:W2:Y:S01]  /*1a1a0*/  LDL R31, [R1+0xa14] ;  /* 0x000a1400011f7983 */ /* 0x004ea20000100800 */
[----:B------:R-:W-:-:S02]  /*1a1b0*/  IMAD.MOV.U32 R199, RZ, RZ, R252 ;  /* 0x000000ffffc77224 */ /* 0x000fc400078e00fc */
[----:B------:R-:W-:Y:S01]  /*1a1c0*/  IMAD.MOV.U32 R252, RZ, RZ, 0x1f ;  /* 0x0000001ffffc7424 */ /* 0x000fe200078e00ff */
[----:B------:R-:W2:Y:S01]  /*1a1d0*/  LDL R16, [R1+0xa9c] ;  /* 0x000a9c0001107983 */ /* 0x000ea20000100800 */
[----:B------:R-:W-:Y:S02]  /*1a1e0*/  IMAD.MOV.U32 R64, RZ, RZ, R37 ;  /* 0x000000ffff407224 */ /* 0x000fe400078e0025 */
[----:B------:R-:W-:Y:S01]  /*1a1f0*/  IMAD.MOV.U32 R65, RZ, RZ, R36 ;  /* 0x000000ffff417224 */ /* 0x000fe200078e0024 */
[----:B------:R-:W-:Y:S01]  /*1a200*/  IADD3 R252, R252, c[0x0][0x180], RZ ;  /* 0x00006000fcfc7a10 */ /* 0x000fe20007ffe0ff */
[----:B------:R-:W-:Y:S01]  /*1a210*/  IMAD.MOV.U32 R66, RZ, RZ, R33 ;  /* 0x000000ffff427224 */ /* 0x000fe200078e0021 */
[C---:B------:R-:W-:Y:S01]  /*1a220*/  HMMA.1688.F32.TF32 R136, R172.reuse, R46, R136 ;  /* 0x0000002eac88723c */ /* 0x040fe20000081088 */
[----:B------:R-:W-:Y:S01]  /*1a230*/  IMAD.MOV.U32 R67, RZ, RZ, R32 ;  /* 0x000000ffff437224 */ /* 0x000fe200078e0020 */
[----:B------:R-:W-:Y:S01]  /*1a240*/  SHF.R.S32.HI R0, RZ, 0x1f, R252 ;  /* 0x0000001fff007819 */ /* 0x000fe200000114fc */
[----:B------:R-:W2:Y:S03]  /*1a250*/  LDL R30, [R1+0xaa0] ;  /* 0x000aa000011e7983 */ /* 0x000ea60000100800 */
[----:B------:R-:W-:Y:S01]  /*1a260*/  LEA.HI R0, R0, R252, RZ, 0x5 ;  /* 0x000000fc00007211 */ /* 0x000fe200078f28ff */
[----:B------:R-:W-:Y:S01]  /*1a270*/  UISETP.GT.AND UP0, UPT, UR5, 0x1, UPT ;  /* 0x000000010500788c */ /* 0x000fe2000bf04270 */
[----:B------:R-:W-:Y:S01]  /*1a280*/  HMMA.1688.F32.TF32 R132, R172, R42, R132 ;  /* 0x0000002aac84723c */ /* 0x000fe20000081084 */
[----:B------:R-:W2:Y:S01]  /*1a290*/  LDL R29, [R1+0xaac] ;  /* 0x000aac00011d7983 */ /* 0x000ea20000100800 */
[----:B------:R-:W-:-:S03]  /*1a2a0*/  SHF.R.S32.HI R0, RZ, 0x5, R0 ;  /* 0x00000005ff007819 */ /* 0x000fc60000011400 */
[----:B------:R-:W2:Y:S03]  /*1a2b0*/  LDL R109, [R1+0xb24] ;  /* 0x000b2400016d7983 */ /* 0x000ea60000100800 */
[C---:B------:R-:W-:Y:S01]  /*1a2c0*/  HMMA.1688.F32.TF32 R128, R172.reuse, R38, R128 ;  /* 0x00000026ac80723c */ /* 0x040fe20000081080 */
[----:B------:R-:W2:Y:S07]  /*1a2d0*/  LDL R179, [R1+0xc9c] ;  /* 0x000c9c0001b37983 */ /* 0x000eae0000100800 */
[C---:B------:R-:W-:Y:S08]  /*1a2e0*/  HMMA.1688.F32.TF32 R120, R172.reuse, R34, R120 ;  /* 0x00000022ac78723c */ /* 0x040ff00000081078 */
[C---:B------:R-:W-:Y:S08]  /*1a2f0*/  HMMA.1688.F32.TF32 R84, R172.reuse, R58, R84 ;  /* 0x0000003aac54723c */ /* 0x040ff00000081054 */
[C---:B------:R-:W-:Y:S08]  /*1a300*/  HMMA.1688.F32.TF32 R76, R172.reuse, R50, R76 ;  /* 0x00000032ac4c723c */ /* 0x040ff0000008104c */
[C---:B------:R-:W-:Y:S08]  /*1a310*/  HMMA.1688.F32.TF32 R64, R172.reuse, R62, R64 ;  /* 0x0000003eac40723c */ /* 0x040ff00000081040 */
[C---:B------:R-:W-:Y:S08]  /*1a320*/  HMMA.1688.F32.TF32 R200, R172.reuse, R94, R200 ;  /* 0x0000005eacc8723c */ /* 0x040ff000000810c8 */
[C---:B------:R-:W-:Y:S08]  /*1a330*/  HMMA.1688.F32.TF32 R228, R172.reuse, R110, R228 ;  /* 0x0000006eace4723c */ /* 0x040ff000000810e4 */
[----:B------:R-:W-:Y:S01]  /*1a340*/  HMMA.1688.F32.TF32 R240, R172, R126, R240 ;  /* 0x0000007eacf0723c */ /* 0x000fe200000810f0 */
[----:B------:R-:W2:Y:S01]  /*1a350*/  LDL R174, [R1+0xa94] ;  /* 0x000a940001ae7983 */ /* 0x000ea20000100800 */
[----:B------:R-:W-:-:S03]  /*1a360*/  IADD3 R0, R0, -0x2, RZ ;  /* 0xfffffffe00007810 */ /* 0x000fc60007ffe0ff */
[----:B------:R-:W2:Y:S01]  /*1a370*/  LDL R172, [R1+0xaa4] ;  /* 0x000aa40001ac7983 */ /* 0x000ea20000100800 */
[----:B------:R-:W-:Y:S01]  /*1a380*/  ISETP.GE.AND P5, PT, R20, R0, PT ;  /* 0x000000001400720c */ /* 0x000fe20003fa6270 */
[----:B------:R-:W-:Y:S01]  /*1a390*/  USEL UR5, UR5, URZ, !UP0 ;  /* 0x0000003f05057287 */ /* 0x000fe2000c000000 */
[----:B------:R-:W-:Y:S01]  /*1a3a0*/  LOP3.LUT R252, R12, 0x7f, RZ, 0xc0, !PT ;  /* 0x0000007f0cfc7812 */ /* 0x000fe200078ec0ff */
[----:B------:R-:W2:Y:S04]  /*1a3b0*/  LDL R175, [R1+0xb14] ;  /* 0x000b140001af7983 */ /* 0x000ea80000100800 */
[----:B------:R-:W-:Y:S01]  /*1a3c0*/  IMAD.SHL.U32 R173, R252, 0x4, RZ ;  /* 0x00000004fcad7824 */ /* 0x000fe200078e00ff */
[----:B----4-:R-:W-:-:S04]  /*1a3d0*/  ISETP.GT.AND P0, PT, R245, RZ, PT ;  /* 0x000000fff500720c */ /* 0x010fc80003f04270 */
[----:B------:R-:W-:-:S04]  /*1a3e0*/  SEL R0, RZ, 0x4, !P0 ;  /* 0x00000004ff007807 */ /* 0x000fc80004000000 */
[----:B------:R-:W-:-:S04]  /*1a3f0*/  SEL R0, R0, RZ, !P5 ;  /* 0x000000ff00007207 */ /* 0x000fc80006800000 */
[----:B------:R-:W-:Y:S01]  /*1a400*/  ISETP.NE.U32.AND P0, PT, R0, RZ, PT ;  /* 0x000000ff0000720c */ /* 0x000fe20003f05070 */
[----:B------:R-:W-:Y:S01]  /*1a410*/  IMAD.U32 R0, RZ, RZ, UR5 ;  /* 0x00000005ff007e24 */ /* 0x000fe2000f8e00ff */
[----:B---3--:R-:W-:-:S03]  /*1a420*/  IADD3 R4, P1, R3, R4, RZ ;  /* 0x0000000403047210 */ /* 0x008fc60007f3e0ff */
[----:B------:R-:W-:Y:S02]  /*1a430*/  IMAD R0, R0, 0x10000, R173 ;  /* 0x0001000000007824 */ /* 0x000fe400078e02ad */
[----:B------:R-:W-:Y:S02]  /*1a440*/  IMAD.X R5, R244, 0x1, R28, P1 ;  /* 0x00000001f4057824 */ /* 0x000fe400008e061c */
[----:B------:R-:W3:Y:S04]  /*1a450*/  LDL R28, [R1+0xaa8] ;  /* 0x000aa800011c7983 */ /* 0x000ee80000100800 */
[----:B------:R-:W-:Y:S01]  /*1a460*/  @!PT LDS RZ, [RZ] ;  /* 0x00000000fffff984 */ /* 0x000fe20000000800 */
[----:B------:R-:W-:Y:S01]  /*1a470*/  @!PT LDS RZ, [RZ] ;  /* 0x00000000fffff984 */ /* 0x000fe20000000800 */
[----:B------:R-:W-:Y:S01]  /*1a480*/  @!PT LDS RZ, [RZ] ;  /* 0x00000000fffff984 */ /* 0x000fe20000000800 */
[----:B------:R1:W-:Y:S02]  /*1a490*/  LDGSTS.E [R0], [R4.64], P0 ;  /* 0x0000000004007fae */ /* 0x0003e40008121848 */
[----:B-1----:R-:W-:-:S02]  /*1a4a0*/  IADD3 R4, P1, R3, R17, RZ ;  /* 0x0000001103047210 */ /* 0x002fc40007f3e0ff */
[----:B------:R-:W4:Y:S03]  /*1a4b0*/  LDL R17, [R1+0xab0] ;  /* 0x000ab00001117983 */ /* 0x000f260000100800 */
[----:B------:R-:W-:Y:S02]  /*1a4c0*/  IMAD.X R5, R244, 0x1, R13, P1 ;  /* 0x00000001f4057824 */ /* 0x000fe400008e060d */
[----:B------:R-:W4:Y:S04]  /*1a4d0*/  LDL R13, [R1+0xab8] ;  /* 0x000ab800010d7983 */ /* 0x000f280000100800 */
[----:B------:R1:W-:Y:S02]  /*1a4e0*/  LDGSTS.E [R0+0x200], [R4.64], P0 ;  /* 0x0020000004007fae */ /* 0x0003e40008121848 */
[----:B-1----:R-:W-:-:S02]  /*1a4f0*/  IADD3 R4, P1, R3, R9, RZ ;  /* 0x0000000903047210 */ /* 0x002fc40007f3e0ff */
[----:B------:R-:W4:Y:S03]  /*1a500*/  LDL R9, [R1+0xb1c] ;  /* 0x000b1c0001097983 */ /* 0x000f260000100800 */
[----:B------:R-:W-:-:S05]  /*1a510*/  IMAD.X R5, R244, 0x1, R2, P1 ;  /* 0x00000001f4057824 */ /* 0x000fca00008e0602 */
[----:B------:R1:W-:Y:S01]  /*1a520*/  LDGSTS.E [R0+0x400], [R4.64], P0 ;  /* 0x0040000004007fae */ /* 0x0003e20008121848 */
[----:B------:R-:W-:Y:S02]  /*1a530*/  ISETP.GT.AND P1, PT, R245, 0x4, PT ;  /* 0x00000004f500780c */ /* 0x000fe40003f24270 */
[----:B-1----:R-:W-:Y:S02]  /*1a540*/  IADD3 R4, P2, R3, R108, RZ ;  /* 0x0000006c03047210 */ /* 0x002fe40007f5e0ff */
[----:B------:R-:W4:Y:S03]  /*1a550*/  LDL R108, [R1+0xb20] ;  /* 0x000b2000016c7983 */ /* 0x000f260000100800 */
[----:B--2---:R-:W-:Y:S01]  /*1a560*/  IMAD.X R5, R244, 0x1, R31, P2 ;  /* 0x00000001f4057824 */ /* 0x004fe200010e061f */
[----:B------:R-:W-:Y:S01]  /*1a570*/  SEL R2, RZ, 0x4, !P1 ;  /* 0x00000004ff027807 */ /* 0x000fe20004800000 */
[----:B------:R-:W2:Y:S04]  /*1a580*/  LDL R31, [R1+0xb2c] ;  /* 0x000b2c00011f7983 */ /* 0x000ea80000100800 */
[----:B------:R1:W-:Y:S01]  /*1a590*/  LDGSTS.E [R0+0x600], [R4.64], P0 ;  /* 0x0060000004007fae */ /* 0x0003e20008121848 */
[----:B------:R-:W-:-:S04]  /*1a5a0*/  SEL R2, R2, RZ, !P5 ;  /* 0x000000ff02027207 */ /* 0x000fc80006800000 */
[----:B------:R-:W-:Y:S02]  /*1a5b0*/  ISETP.NE.U32.AND P1, PT, R2, RZ, PT ;  /* 0x000000ff0200720c */ /* 0x000fe40003f25070 */
[C---:B-1----:R-:W-:Y:S02]  /*1a5c0*/  IADD3 R4, P0, R3.reuse, R16, RZ ;  /* 0x0000001003047210 */ /* 0x042fe40007f1e0ff */
[----:B------:R-:W2:Y:S03]  /*1a5d0*/  LDL R16, [R1+0xb28] ;  /* 0x000b280001107983 */ /* 0x000ea60000100800 */
[----:B------:R-:W-:Y:S02]  /*1a5e0*/  IMAD.X R5, R244, 0x1, R174, P0 ;  /* 0x00000001f4057824 */ /* 0x000fe400000e06ae */
[----:B------:R-:W2:Y:S04]  /*1a5f0*/  LDL R174, [R1+0xba4] ;  /* 0x000ba40001ae7983 */ /* 0x000ea80000100800 */
[----:B------:R1:W-:Y:S02]  /*1a600*/  LDGSTS.E [R0+0x2000], [R4.64], P1 ;  /* 0x0200000004007fae */ /* 0x0003e40008921848 */
[----:B-1----:R-:W-:-:S02]  /*1a610*/  IADD3 R4, P0, R3, R172, RZ ;  /* 0x000000ac03047210 */ /* 0x002fc40007f1e0ff */
[----:B------:R-:W2:Y:S03]  /*1a620*/  LDL R172, [R1+0xba0] ;  /* 0x000ba00001ac7983 */ /* 0x000ea60000100800 */
[----:B------:R-:W-:Y:S02]  /*1a630*/  IMAD.X R5, R244, 0x1, R30, P0 ;  /* 0x00000001f4057824 */ /* 0x000fe400000e061e */
[----:B------:R-:W2:Y:S04]  /*1a640*/  LDL R30, [R1+0xb38] ;  /* 0x000b3800011e7983 */ /* 0x000ea80000100800 */
[----:B------:R1:W-:Y:S02]  /*1a650*/  LDGSTS.E [R0+0x2200], [R4.64], P1 ;  /* 0x0220000004007fae */ /* 0x0003e40008921848 */
[----:B-1----:R-:W-:-:S02]  /*1a660*/  IADD3 R4, P0, R3, R29, RZ ;  /* 0x0000001d03047210 */ /* 0x002fc40007f1e0ff */
[----:B------:R-:W2:Y:S03]  /*1a670*/  LDL R29, [R1+0xb30] ;  /* 0x000b3000011d7983 */ /* 0x000ea60000100800 */
[----:B---3--:R-:W-:Y:S02]  /*1a680*/  IMAD.X R5, R244, 0x1, R28, P0 ;  /* 0x00000001f4057824 */ /* 0x008fe400000e061c */
[----:B------:R-:W3:Y:S04]  /*1a690*/  LDL R28, [R1+0xb9c] ;  /* 0x000b9c00011c7983 */ /* 0x000ee80000100800 */
[----:B------:R4:W-:Y:S02]  /*1a6a0*/  LDGSTS.E [R0+0x2400], [R4.64], P1 ;  /* 0x0240000004007fae */ /* 0x0009e40008921848 */
[----:B----4-:R-:W-:-:S02]  /*1a6b0*/  IADD3 R4, P2, R3, R13, RZ ;  /* 0x0000000d03047210 */ /* 0x010fc40007f5e0ff */
[----:B------:R-:W4:Y:S01]  /*1a6c0*/  LDL R13, [R1+0xb94] ;  /* 0x000b9400010d7983 */ /* 0x000f220000100800 */
[----:B------:R-:W-:Y:S02]  /*1a6d0*/  ISETP.GT.AND P0, PT, R245, 0x8, PT ;  /* 0x00000008f500780c */ /* 0x000fe40003f04270 */
[----:B------:R-:W-:Y:S02]  /*1a6e0*/  IMAD.X R5, R244, 0x1, R17, P2 ;  /* 0x00000001f4057824 */ /* 0x000fe400010e0611 */
[----:B------:R-:W4:Y:S01]  /*1a6f0*/  LDL R17, [R1+0xbac] ;  /* 0x000bac0001117983 */ /* 0x000f220000100800 */
[----:B------:R-:W-:-:S03]  /*1a700*/  SEL R2, RZ, 0x4, !P0 ;  /* 0x00000004ff027807 */ /* 0x000fc60004000000 */
[----:B------:R1:W-:Y:S01]  /*1a710*/  LDGSTS.E [R0+0x2600], [R4.64], P1 ;  /* 0x0260000004007fae */ /* 0x0003e20008921848 */
[----:B------:R-:W-:-:S04]  /*1a720*/  SEL R2, R2, RZ, !P5 ;  /* 0x000000ff02027207 */ /* 0x000fc80006800000 */
[----:B------:R-:W-:Y:S02]  /*1a730*/  ISETP.NE.U32.AND P0, PT, R2, RZ, PT ;  /* 0x000000ff0200720c */ /* 0x000fe40003f05070 */
[C---:B-1----:R-:W-:Y:S02]  /*1a740*/  IADD3 R4, P1, R3.reuse, R9, RZ ;  /* 0x0000000903047210 */ /* 0x042fe40007f3e0ff */
[----:B------:R-:W4:Y:S03]  /*1a750*/  LDL R9, [R1+0xba8] ;  /* 0x000ba80001097983 */ /* 0x000f260000100800 */
[----:B------:R-:W-:Y:S02]  /*1a760*/  IMAD.X R5, R244, 0x1, R175, P1 ;  /* 0x00000001f4057824 */ /* 0x000fe400008e06af */
[----:B------:R-:W4:Y:S04]  /*1a770*/  LDL R175, [R1+0xc94] ;  /* 0x000c940001af7983 */ /* 0x000f280000100800 */
[----:B------:R1:W-:Y:S02]  /*1a780*/  LDGSTS.E [R0+0x4000], [R4.64], P0 ;  /* 0x0400000004007fae */ /* 0x0003e40008121848 */
[----:B-1----:R-:W-:-:S02]  /*1a790*/  IADD3 R4, P1, R3, R109, RZ ;  /* 0x0000006d03047210 */ /* 0x002fc40007f3e0ff */
[----:B------:R-:W4:Y:S03]  /*1a7a0*/  LDL R109, [R1+0xbb8] ;  /* 0x000bb800016d7983 */ /* 0x000f260000100800 */
[----:B------:R-:W-:Y:S02]  /*1a7b0*/  IMAD.X R5, R244, 0x1, R108, P1 ;  /* 0x00000001f4057824 */ /* 0x000fe400008e066c */
[----:B------:R-:W4:Y:S04]  /*1a7c0*/  LDL R108, [R1+0xbb0] ;  /* 0x000bb000016c7983 */ /* 0x000f280000100800 */
[----:B------:R2:W-:Y:S02]  /*1a7d0*/  LDGSTS.E [R0+0x4200], [R4.64], P0 ;  /* 0x0420000004007fae */ /* 0x0005e40008121848 */
[----:B--2---:R-:W-:-:S02]  /*1a7e0*/  IADD3 R4, P1, R3, R31, RZ ;  /* 0x0000001f03047210 */ /* 0x004fc40007f3e0ff */
        /* <DEDUP_REMOVED lines=9> */
[----:B---3--:R-:W-:-:S02]  /*1a880*/  IADD3 R4, P0, R3, R28, RZ ;  /* 0x0000001c03047210 */ /* 0x008fc40007f1e0ff */
[----:B------:R-:W3:Y:S03]  /*1a890*/  LDL R28, [R1+0xc2c] ;  /* 0x000c2c00011c7983 */ /* 0x000ee60000100800 */
[----:B----4-:R-:W-:Y:S02]  /*1a8a0*/  IMAD.X R5, R244, 0x1, R13, P0 ;  /* 0x00000001f4057824 */ /* 0x010fe400000e060d */
[----:B------:R-:W4:Y:S01]  /*1a8b0*/  LDL R13, [R1+0xc28] ;  /* 0x000c2800010d7983 */ /* 0x000f220000100800 */
[----:B------:R-:W-:-:S04]  /*1a8c0*/  ISETP.GT.AND P1, PT, R245, 0xc, PT ;  /* 0x0000000cf500780c */ /* 0x000fc80003f24270 */
[----:B------:R-:W-:-:S04]  /*1a8d0*/  SEL R2, RZ, 0x4, !P1 ;  /* 0x00000004ff027807 */ /* 0x000fc80004800000 */
[----:B------:R-:W-:-:S04]  /*1a8e0*/  SEL R2, R2, RZ, !P5 ;  /* 0x000000ff02027207 */ /* 0x000fc80006800000 */
[----:B------:R-:W-:Y:S11]  /*1a8f0*/  ISETP.NE.U32.AND P1, PT, R2, RZ, PT ;  /* 0x000000ff0200720c */ /* 0x000ff60003f25070 */
[----:B------:R-:W-:Y:S02]  /*1a900*/  @!UPT UIADD3 URZ, URZ, URZ, URZ ;  /* 0x0000003f3f3ff290 */ /* 0x000fe4000fffe03f */
[----:B------:R1:W-:Y:S02]  /*1a910*/  LDGSTS.E [R0+0x6000], [R4.64], P1 ;  /* 0x0600000004007fae */ /* 0x0003e40008921848 */
        /* <DEDUP_REMOVED lines=9> */
[----:B------:R1:W-:Y:S01]  /*1a9b0*/  LDGSTS.E [R0+0x6400], [R4.64], P1 ;  /* 0x0640000004007fae */ /* 0x0003e20008921848 */
[----:B------:R-:W-:-:S02]  /*1a9c0*/  ISETP.GT.AND P0, PT, R245, 0x10, PT ;  /* 0x00000010f500780c */ /* 0x000fc40003f04270 */
[----:B-1----:R-:W-:Y:S02]  /*1a9d0*/  IADD3 R4, P2, R3, R109, RZ ;  /* 0x0000006d03047210 */ /* 0x002fe40007f5e0ff */
[----:B------:R-:W4:Y:S03]  /*1a9e0*/  LDL R109, [R1+0xcac] ;  /* 0x000cac00016d7983 */ /* 0x000f260000100800 */
[----:B------:R-:W-:Y:S01]  /*1a9f0*/  IMAD.X R5, R244, 0x1, R108, P2 ;  /* 0x00000001f4057824 */ /* 0x000fe200010e066c */
[----:B------:R-:W-:Y:S01]  /*1aa00*/  SEL R2, RZ, 0x4, !P0 ;  /* 0x00000004ff027807 */ /* 0x000fe20004000000 */
[----:B------:R-:W4:Y:S04]  /*1aa10*/  LDL R108, [R1+0xcb8] ;  /* 0x000cb800016c7983 */ /* 0x000f280000100800 */
[----:B------:R2:W-:Y:S01]  /*1aa20*/  LDGSTS.E [R0+0x6600], [R4.64], P1 ;  /* 0x0660000004007fae */ /* 0x0005e20008921848 */
[----:B------:R-:W-:-:S02]  /*1aa30*/  SEL R2, R2, RZ, !P5 ;  /* 0x000000ff02027207 */ /* 0x000fc40006800000 */
[C---:B--2---:R-:W-:Y:S02]  /*1aa40*/  IADD3 R4, P1, R3.reuse, R16, RZ ;  /* 0x0000001003047210 */ /* 0x044fe40007f3e0ff */
[----:B------:R-:W2:Y:S01]  /*1aa50*/  LDL R16, [R1+0xca8] ;  /* 0x000ca80001107983 */ /* 0x000ea20000100800 */
[----:B------:R-:W-:Y:S02]  /*1aa60*/  ISETP.NE.U32.AND P0, PT, R2, RZ, PT ;  /* 0x000000ff0200720c */ /* 0x000fe40003f05070 */
[----:B------:R-:W-:Y:S02]  /*1aa70*/  IMAD.X R5, R244, 0x1, R31, P1 ;  /* 0x00000001f4057824 */ /* 0x000fe400008e061f */
[----:B------:R-:W2:Y:S09]  /*1aa80*/  LDL R31, [R1+0xcb0] ;  /* 0x000cb000011f7983 */ /* 0x000eb20000100800 */
        /* <DEDUP_REMOVED lines=10> */
[----:B------:R-:W-:-:S03]  /*1ab30*/  ISETP.GT.AND P1, PT, R245, 0x14, PT ;  /* 0x00000014f500780c */ /* 0x000fc60003f24270 */
[----:B------:R1:W-:Y:S01]  /*1ab40*/  LDGSTS.E [R0+0x8400], [R4.64], P0 ;  /* 0x0840000004007fae */ /* 0x0003e20008121848 */
[----:B------:R-:W-:-:S04]  /*1ab50*/  SEL R2, RZ, 0x4, !P1 ;  /* 0x00000004ff027807 */ /* 0x000fc80004800000 */
[----:B------:R-:W-:-:S04]  /*1ab60*/  SEL R2, R2, RZ, !P5 ;  /* 0x000000ff02027207 */ /* 0x000fc80006800000 */
[----:B------:R-:W-:Y:S02]  /*1ab70*/  ISETP.NE.U32.AND P1, PT, R2, RZ, PT ;  /* 0x000000ff0200720c */ /* 0x000fe40003f25070 */
[C---:B-1----:R-:W-:Y:S02]  /*1ab80*/  IADD3 R4, P2, R3.reuse, R17, RZ ;  /* 0x0000001103047210 */ /* 0x042fe40007f5e0ff */
[----:B------:R-:W3:Y:S03]  /*1ab90*/  LDL R17, [R1+0xd2c] ;  /* 0x000d2c0001117983 */ /* 0x000ee60000100800 */
[----:B------:R-:W-:Y:S02]  /*1aba0*/  IMAD.X R5, R244, 0x1, R9, P2 ;  /* 0x00000001f4057824 */ /* 0x000fe400010e0609 */
[----:B------:R-:W3:Y:S04]  /*1abb0*/  LDL R9, [R1+0xd28] ;  /* 0x000d280001097983 */ /* 0x000ee80000100800 */
[----:B------:R1:W-:Y:S02]  /*1abc0*/  LDGSTS.E [R0+0x8600], [R4.64], P0 ;  /* 0x0860000004007fae */ /* 0x0003e40008121848 */
[----:B-1----:R-:W-:-:S05]  /*1abd0*/  IADD3 R4, P0, R3, R179, RZ ;  /* 0x000000b303047210 */ /* 0x002fca0007f1e0ff */
[----:B------:R-:W-:-:S05]  /*1abe0*/  IMAD.X R5, R244, 0x1, R175, P0 ;  /* 0x00000001f4057824 */ /* 0x000fca00000e06af */
[----:B------:R1:W-:Y:S02]  /*1abf0*/  LDGSTS.E [R0+0xa000], [R4.64], P1 ;  /* 0x0a00000004007fae */ /* 0x0003e40008921848 */
[----:B-1----:R-:W-:-:S05]  /*1ac00*/  IADD3 R4, P0, R3, R174, RZ ;  /* 0x000000ae03047210 */ /* 0x002fca0007f1e0ff */
[----:B------:R-:W-:-:S05]  /*1ac10*/  IMAD.X R5, R244, 0x1, R172, P0 ;  /* 0x00000001f4057824 */ /* 0x000fca00000e06ac */
[----:B------:R1:W-:Y:S02]  /*1ac20*/  LDGSTS.E [R0+0xa200], [R4.64], P1 ;  /* 0x0a20000004007fae */ /* 0x0003e40008921848 */
[C---:B-1----:R-:W-:Y:S02]  /*1ac30*/  IADD3 R4, P0, R3.reuse, R109, RZ ;  /* 0x0000006d03047210 */ /* 0x042fe40007f1e0ff */
[----:B------:R-:W3:Y:S03]  /*1ac40*/  LDL R109, [R1+0xd30] ;  /* 0x000d3000016d7983 */ /* 0x000ee60000100800 */
[----:B--2---:R-:W-:Y:S02]  /*1ac50*/  IMAD.X R5, R244, 0x1, R16, P0 ;  /* 0x00000001f4057824 */ /* 0x004fe400000e0610 */
[----:B------:R-:W2:Y:S04]  /*1ac60*/  LDL R16, [R1+0xd38] ;  /* 0x000d380001107983 */ /* 0x000ea80000100800 */
[----:B------:R1:W-:Y:S02]  /*1ac70*/  LDGSTS.E [R0+0xa400], [R4.64], P1 ;  /* 0x0a40000004007fae */ /* 0x0003e40008921848 */
[----:B-1----:R-:W-:-:S02]  /*1ac80*/  IADD3 R4, P2, R3, R108, RZ ;  /* 0x0000006c03047210 */ /* 0x002fc40007f5e0ff */
[----:B------:R-:W-:Y:S01]  /*1ac90*/  ISETP.GT.AND P0, PT, R245, 0x18, PT ;  /* 0x00000018f500780c */ /* 0x000fe20003f04270 */
[----:B------:R-:W2:Y:S02]  /*1aca0*/  LDL R108, [R1+0xd94] ;  /* 0x000d9400016c7983 */ /* 0x000ea40000100800 */
[----:B------:R-:W-:Y:S01]  /*1acb0*/  IMAD.X R5, R244, 0x1, R31, P2 ;  /* 0x00000001f4057824 */ /* 0x000fe200010e061f */
[----:B------:R-:W-:Y:S01]  /*1acc0*/  SEL R2, RZ, 0x4, !P0 ;  /* 0x00000004ff027807 */ /* 0x000fe20004000000 */
[----:B------:R-:W2:Y:S04]  /*1acd0*/  LDL R31, [R1+0xda0] ;  /* 0x000da000011f7983 */ /* 0x000ea80000100800 */
[----:B------:R1:W-:Y:S01]  /*1ace0*/  LDGSTS.E [R0+0xa600], [R4.64], P1 ;  /* 0x0a60000004007fae */ /* 0x0003e20008921848 */
[----:B------:R-:W-:-:S02]  /*1acf0*/  SEL R2, R2, RZ, !P5 ;  /* 0x000000ff02027207 */ /* 0x000fc40006800000 */
[C---:B-1----:R-:W-:Y:S02]  /*1ad00*/  IADD3 R4, P1, R3.reuse, R30, RZ ;  /* 0x0000001e03047210 */ /* 0x042fe40007f3e0ff */
[----:B------:R-:W-:Y:S01]  /*1ad10*/  ISETP.NE.U32.AND P0, PT, R2, RZ, PT ;  /* 0x000000ff0200720c */ /* 0x000fe20003f05070 */
[----:B------:R-:W2:Y:S02]  /*1ad20*/  LDL R30, [R1+0xdac] ;  /* 0x000dac00011e7983 */ /* 0x000ea40000100800 */
[----:B------:R-:W-:Y:S02]  /*1ad30*/  IMAD.X R5, R244, 0x1, R29, P1 ;  /* 0x00000001f4057824 */ /* 0x000fe400008e061d */
[----:B------:R-:W2:Y:S08]  /*1ad40*/  LDL R29, [R1+0xd9c] ;  /* 0x000d9c00011d7983 */ /* 0x000eb00000100800 */
[----:B------:R4:W-:Y:S02]  /*1ad50*/  LDGSTS.E [R0+0xc000], [R4.64], P0 ;  /* 0x0c00000004007fae */ /* 0x0009e40008121848 */
[----:B----4-:R-:W-:-:S02]  /*1ad60*/  IADD3 R4, P1, R3, R13, RZ ;  /* 0x0000000d03047210 */ /* 0x010fc40007f3e0ff */
[----:B------:R-:W4:Y:S03]  /*1ad70*/  LDL R13, [R1+0xda4] ;  /* 0x000da400010d7983 */ /* 0x000f260000100800 */
[----:B---3--:R-:W-:Y:S02]  /*1ad80*/  IMAD.X R5, R244, 0x1, R28, P1 ;  /* 0x00000001f4057824 */ /* 0x008fe400008e061c */
[----:B------:R-:W3:Y:S04]  /*1ad90*/  LDL R28, [R1+0xda8] ;  /* 0x000da800011c7983 */ /* 0x000ee80000100800 */
[----:B------:R1:W-:Y:S01]  /*1ada0*/  LDGSTS.E [R0+0xc200], [R4.64], P0 ;  /* 0x0c20000004007fae */ /* 0x0003e20008121848 */
[----:B------:R-:W-:-:S02]  /*1adb0*/  IMAD.MOV.U32 R188, RZ, RZ, R45 ;  /* 0x000000ffffbc7224 */ /* 0x000fc400078e002d */
[----:B------:R-:W-:Y:S02]  /*1adc0*/  IMAD.MOV.U32 R189, RZ, RZ, R44 ;  /* 0x000000ffffbd7224 */ /* 0x000fe400078e002c */
[----:B------:R-:W-:Y:S02]  /*1add0*/  IMAD.MOV.U32 R190, RZ, RZ, R41 ;  /* 0x000000ffffbe7224 */ /* 0x000fe400078e0029 */
[----:B------:R-:W-:-:S07]  /*1ade0*/  IMAD.MOV.U32 R191, RZ, RZ, R40 ;  /* 0x000000ffffbf7224 */ /* 0x000fce00078e0028 */
[----:B------:R-:W-:Y:S07]  /*1adf0*/  HMMA.1688.F32.TF32 R48, R24, R50, R188 ;  /* 0x000000321830723c */ /* 0x000fee00000810bc */
[----:B------:R-:W-:Y:S01]  /*1ae00*/  IMAD.MOV.U32 R188, RZ, RZ, R93 ;  /* 0x000000ffffbc7224 */ /* 0x000fe200078e005d */
[----:B-1----:R-:W-:Y:S02]  /*1ae10*/  IADD3 R4, P1, R3, R17, RZ ;  /* 0x0000001103047210 */ /* 0x002fe40007f3e0ff */
[----:B------:R-:W3:Y:S03]  /*1ae20*/  LDL R17, [R1+0xdb8] ;  /* 0x000db80001117983 */ /* 0x000ee60000100800 */
[----:B------:R-:W-:-:S02]  /*1ae30*/  IMAD.X R5, R244, 0x1, R9, P1 ;  /* 0x00000001f4057824 */ /* 0x000fc400008e0609 */
[----:B------:R-:W3:Y:S01]  /*1ae40*/  LDL R9, [R1+0xdb0] ;  /* 0x000db00001097983 */ /* 0x000ee20000100800 */
[----:B------:R-:W-:Y:S02]  /*1ae50*/  IMAD.MOV.U32 R189, RZ, RZ, R92 ;  /* 0x000000ffffbd7224 */ /* 0x000fe400078e005c */
[----:B------:R-:W-:Y:S01]  /*1ae60*/  IMAD.MOV.U32 R190, RZ, RZ, R61 ;  /* 0x000000ffffbe7224 */ /* 0x000fe200078e003d */
[----:B------:R2:W-:Y:S01]  /*1ae70*/  LDGSTS.E [R0+0xc400], [R4.64], P0 ;  /* 0x0c40000004007fae */ /* 0x0005e20008121848 */
[----:B------:R-:W-:Y:S02]  /*1ae80*/  IMAD.MOV.U32 R191, RZ, RZ, R60 ;  /* 0x000000ffffbf7224 */ /* 0x000fe400078e003c */
[C---:B------:R-:W-:Y:S01]  /*1ae90*/  HMMA.1688.F32.TF32 R60, R24.reuse, R62, R196 ;  /* 0x0000003e183c723c */ /* 0x040fe200000810c4 */
[----:B------:R-:W3:Y:S04]  /*1aea0*/  LDL.LU R196, [R1+0x520] ;  /* 0x0005200001c47983 */ /* 0x000ee80000300800 */
[----:B------:R-:W3:Y:S03]  /*1aeb0*/  LDL.LU R197, [R1+0x524] ;  /* 0x0005240001c57983 */ /* 0x000ee60000300800 */
[----:B------:R-:W-:Y:S01]  /*1aec0*/  HMMA.1688.F32.TF32 R92, R24, R94, R188 ;  /* 0x0000005e185c723c */ /* 0x000fe200000810bc */
[----:B------:R-:W3:Y:S04]  /*1aed0*/  LDL.LU R198, [R1+0x528] ;  /* 0x0005280001c67983 */ /* 0x000ee80000300800 */
[----:B------:R-:W3:Y:S04]  /*1aee0*/  LDL.LU R199, [R1+0x52c] ;  /* 0x00052c0001c77983 */ /* 0x000ee80000300800 */
[----:B------:R-:W3:Y:S04]  /*1aef0*/  LDL.LU R188, [R1+0x340] ;  /* 0x0003400001bc7983 */ /* 0x000ee80000300800 */
[----:B------:R-:W3:Y:S01]  /*1af00*/  LDL.LU R189, [R1+0x344] ;  /* 0x0003440001bd7983 */ /* 0x000ee20000300800 */
[----:B------:R-:W-:-:S03]  /*1af10*/  ISETP.GT.AND P1, PT, R245, 0x1c, PT ;  /* 0x0000001cf500780c */ /* 0x000fc60003f24270 */
[----:B------:R-:W3:Y:S01]  /*1af20*/  LDL R174, [R1+0xdfc] ;  /* 0x000dfc0001ae7983 */ /* 0x000ee20000100800 */
[----:B------:R-:W-:-:S03]  /*1af30*/  SEL R2, RZ, 0x4, !P1 ;  /* 0x00000004ff027807 */ /* 0x000fc60004800000 */
[----:B------:R-:W3:Y:S01]  /*1af40*/  LDL R172, [R1+0xe00] ;  /* 0x000e000001ac7983 */ /* 0x000ee20000100800 */
[----:B--2---:R-:W-:Y:S01]  /*1af50*/  IADD3 R4, P2, R3, R16, RZ ;  /* 0x0000001003047210 */ /* 0x004fe20007f5e0ff */
[----:B------:R-:W-:Y:S02]  /*1af60*/  IMAD.MOV.U32 R190, RZ, RZ, R125 ;  /* 0x000000ffffbe7224 */ /* 0x000fe400078e007d */
[----:B------:R-:W2:Y:S02]  /*1af70*/  LDL R16, [R1+0xdf8] ;  /* 0x000df80001107983 */ /* 0x000ea40000100800 */
[----:B------:R-:W-:Y:S02]  /*1af80*/  IMAD.X R5, R244, 0x1, R109, P2 ;  /* 0x00000001f4057824 */ /* 0x000fe400010e066d */
[----:B------:R-:W2:Y:S04]  /*1af90*/  LDL R175, [R1+0xac4] ;  /* 0x000ac40001af7983 */ /* 0x000ea80000100800 */
[----:B------:R1:W-:Y:S01]  /*1afa0*/  LDGSTS.E [R0+0xc600], [R4.64], P0 ;  /* 0x0c60000004007fae */ /* 0x0003e20008121848 */
[----:B------:R-:W-:-:S03]  /*1afb0*/  SEL R2, R2, RZ, !P5 ;  /* 0x000000ff02027207 */ /* 0x000fc60006800000 */
[----:B------:R-:W2:Y:S01]  /*1afc0*/  LDL R180, [R1+0xb34] ;  /* 0x000b340001b47983 */ /* 0x000ea20000100800 */
[----:B------:R-:W-:-:S03]  /*1afd0*/  ISETP.NE.U32.AND P1, PT, R2, RZ, PT ;  /* 0x000000ff0200720c */ /* 0x000fc60003f25070 */
[----:B------:R-:W2:Y:S04]  /*1afe0*/  LDL R2, [R1+0xa4c] ;  /* 0x000a4c0001027983 */ /* 0x000ea80000100800 */
[----:B------:R-:W2:Y:S01]  /*1aff0*/  LDL R179, [R1+0xbc4] ;  /* 0x000bc40001b37983 */ /* 0x000ea20000100800 */
[----:B-1----:R-:W-:-:S03]  /*1b000*/  IADD3 R4, P0, R3, R29, RZ ;  /* 0x0000001d03047210 */ /* 0x002fc60007f1e0ff */
[----:B------:R-:W2:Y:S02]  /*1b010*/  LDL R29, [R1+0xa44] ;  /* 0x000a4400011d7983 */ /* 0x000ea40000100800 */
[----:B------:R-:W-:-:S05]  /*1b020*/  IMAD.X R5, R244, 0x1, R108, P0 ;  /* 0x00000001f4057824 */ /* 0x000fca00000e066c */
[----:B------:R4:W-:Y:S02]  /*1b030*/  LDGSTS.E [R0+0xe000], [R4.64], P1 ;  /* 0x0e00000004007fae */ /* 0x0009e40008921848 */
[C---:B----4-:R-:W-:Y:S02]  /*1b040*/  IADD3 R4, P0, R3.reuse, R13, RZ ;  /* 0x0000000d03047210 */ /* 0x050fe40007f1e0ff */
[----:B------:R-:W4:Y:S03]  /*1b050*/  LDL R13, [R1+0xa48] ;  /* 0x000a4800010d7983 */ /* 0x000f260000100800 */
[----:B------:R-:W-:Y:S02]  /*1b060*/  IMAD.X R5, R244, 0x1, R31, P0 ;  /* 0x00000001f4057824 */ /* 0x000fe400000e061f */
[----:B------:R-:W4:Y:S04]  /*1b070*/  LDL R31, [R1+0xabc] ;  /* 0x000abc00011f7983 */ /* 0x000f280000100800 */
[----:B------:R1:W-:Y:S02]  /*1b080*/  LDGSTS.E [R0+0xe200], [R4.64], P1 ;  /* 0x0e20000004007fae */ /* 0x0003e40008921848 */
[----:B-1----:R-:W-:-:S02]  /*1b090*/  IADD3 R4, P0, R3, R30, RZ ;  /* 0x0000001e03047210 */ /* 0x002fc40007f1e0ff */
[----:B------:R-:W4:Y:S03]  /*1b0a0*/  LDL R30, [R1+0xab4] ;  /* 0x000ab400011e7983 */ /* 0x000f260000100800 */
[----:B---3--:R-:W-:Y:S02]  /*1b0b0*/  IMAD.X R5, R244, 0x1, R28, P0 ;  /* 0x00000001f4057824 */ /* 0x008fe400000e061c */
[----:B------:R-:W3:Y:S04]  /*1b0c0*/  LDL R28, [R1+0xe04] ;  /* 0x000e0400011c7983 */ /* 0x000ee80000100800 */
[----:B------:R1:W-:Y:S02]  /*1b0d0*/  LDGSTS.E [R0+0xe400], [R4.64], P1 ;  /* 0x0e40000004007fae */ /* 0x0003e40008921848 */
[----:B-1----:R-:W-:-:S05]  /*1b0e0*/  IADD3 R4, P0, R3, R17, RZ ;  /* 0x0000001103047210 */ /* 0x002fca0007f1e0ff */
[----:B------:R-:W-:Y:S02]  /*1b0f0*/  IMAD.X R5, R244, 0x1, R9, P0 ;  /* 0x00000001f4057824 */ /* 0x000fe400000e0609 */
[----:B------:R-:W3:Y:S04]  /*1b100*/  LDL R9, [R1+0xa50] ;  /* 0x000a500001097983 */ /* 0x000ee80000100800 */
[----:B------:R-:W1:Y:S04]  /*1b110*/  S2R R125, SR_TID.X ;  /* 0x00000000007d7919 */ /* 0x000e680000002100 */
[----:B------:R1:W-:Y:S01]  /*1b120*/  LDGSTS.E [R0+0xe600], [R4.64], P1 ;  /* 0x0e60000004007fae */ /* 0x0003e20008921848 */
[----:B------:R-:W-:-:S04]  /*1b130*/  ISETP.GT.AND P0, PT, R245, 0x1, PT ;  /* 0x00000001f500780c */ /* 0x000fc80003f04270 */
[----:B-1----:R-:W-:Y:S02]  /*1b140*/  SEL R0, RZ, 0x4, !P0 ;  /* 0x00000004ff007807 */ /* 0x002fe40004000000 */
[----:B------:R-:W-:Y:S02]  /*1b150*/  LOP3.LUT R125, R125, 0x7f, RZ, 0xc0, !PT ;  /* 0x0000007f7d7d7812 */ /* 0x000fe400078ec0ff */
[----:B------:R-:W-:-:S03]  /*1b160*/  SEL R0, R0, RZ, !P5 ;  /* 0x000000ff00007207 */ /* 0x000fc60006800000 */
[----:B------:R-:W-:Y:S01]  /*1b170*/  IMAD.SHL.U32 R17, R125, 0x4, RZ ;  /* 0x000000047d117824 */ /* 0x000fe200078e00ff */
[----:B------:R-:W-:Y:S02]  /*1b180*/  ISETP.NE.U32.AND P0, PT, R0, RZ, PT ;  /* 0x000000ff0000720c */ /* 0x000fe40003f05070 */
[----:B--2---:R-:W-:Y:S02]  /*1b190*/  IADD3 R4, P1, R3, R16, RZ ;  /* 0x0000001003047210 */ /* 0x004fe40007f3e0ff */
[----:B------:R-:W2:Y:S01]  /*1b1a0*/  LDL R16, [R1+0xac0] ;  /* 0x000ac00001107983 */ /* 0x000ea20000100800 */
[----:B------:R-:W-:Y:S01]  /*1b1b0*/  LOP3.LUT R17, R17, 0x20, RZ, 0x3c, !PT ;  /* 0x0000002011117812 */ /* 0x000fe200078e3cff */
[----:B------:R-:W-:-:S04]  /*1b1c0*/  IMAD.U32 R0, RZ, RZ, UR5 ;  /* 0x00000005ff007e24 */ /* 0x000fc8000f8e00ff */
[----:B------:R-:W-:Y:S02]  /*1b1d0*/  IMAD R0, R0, 0x10000, R17 ;  /* 0x0001000000007824 */ /* 0x000fe400078e0211 */
[----:B------:R-:W2:Y:S01]  /*1b1e0*/  LDL R17, [R1+0xac8] ;  /* 0x000ac80001117983 */ /* 0x000ea20000100800 */
[----:B------:R-:W-:-:S03]  /*1b1f0*/  IMAD.X R5, R244, 0x1, R29, P1 ;  /* 0x00000001f4057824 */ /* 0x000fc600008e061d */
[----:B------:R-:W2:Y:S04]  /*1b200*/  LDL R29, [R1+0xacc] ;  /* 0x000acc00011d7983 */ /* 0x000ea80000100800 */
[----:B------:R1:W-:Y:S02]  /*1b210*/  LDGSTS.E [R0+0x800], [R4.64], P0 ;  /* 0x0080000004007fae */ /* 0x0003e40008121848 */
[----:B-1----:R-:W-:Y:S02]  /*1b220*/  IADD3 R4, P1, R3, R174, RZ ;  /* 0x000000ae03047210 */ /* 0x002fe40007f3e0ff */
[----:B------:R-:W2:Y:S03]  /*1b230*/  LDL R174, [R1+0xb44] ;  /* 0x000b440001ae7983 */ /* 0x000ea60000100800 */
[----:B----4-:R-:W-:-:S02]  /*1b240*/  IMAD.X R5, R244, 0x1, R13, P1 ;  /* 0x00000001f4057824 */ /* 0x010fc400008e060d */
[----:B------:R-:W4:Y:S04]  /*1b250*/  LDL R13, [R1+0xad8] ;  /* 0x000ad800010d7983 */ /* 0x000f280000100800 */
[----:B------:R1:W-:Y:S02]  /*1b260*/  LDGSTS.E [R0+0xa00], [R4.64], P0 ;  /* 0x00a0000004007fae */ /* 0x0003e40008121848 */
[----:B-1----:R-:W-:Y:S02]  /*1b270*/  IADD3 R4, P1, R3, R172, RZ ;  /* 0x000000ac03047210 */ /* 0x002fe40007f3e0ff */
[----:B------:R-:W4:Y:S03]  /*1b280*/  LDL R172, [R1+0xad0] ;  /* 0x000ad00001ac7983 */ /* 0x000f260000100800 */
[----:B------:R-:W-:Y:S01]  /*1b290*/  IMAD.X R5, R244, 0x1, R2, P1 ;  /* 0x00000001f4057824 */ /* 0x000fe200008e0602 */
[----:B------:R-:W-:-:S04]  /*1b2a0*/  ISETP.GT.AND P1, PT, R245, 0x5, PT ;  /* 0x00000005f500780c */ /* 0x000fc80003f24270 */
[----:B------:R3:W-:Y:S01]  /*1b2b0*/  LDGSTS.E [R0+0xc00], [R4.64], P0 ;  /* 0x00c0000004007fae */ /* 0x0007e20008121848 */
[----:B------:R-:W-:Y:S02]  /*1b2c0*/  SEL R2, RZ, 0x4, !P1 ;  /* 0x00000004ff027807 */ /* 0x000fe40004800000 */
[----:B---3--:R-:W-:Y:S02]  /*1b2d0*/  IADD3 R4, P1, R3, R28, RZ ;  /* 0x0000001c03047210 */ /* 0x008fe40007f3e0ff */
[----:B------:R-:W3:Y:S01]  /*1b2e0*/  LDL R28, [R1+0xb3c] ;  /* 0x000b3c00011c7983 */ /* 0x000ee20000100800 */
[----:B------:R-:W-:Y:S02]  /*1b2f0*/  SEL R2, R2, RZ, !P5 ;  /* 0x000000ff02027207 */ /* 0x000fe40006800000 */
[----:B------:R-:W-:Y:S02]  /*1b300*/  IMAD.X R5, R244, 0x1, R9, P1 ;  /* 0x00000001f4057824 */ /* 0x000fe400008e0609 */
[----:B------:R-:W3:Y:S01]  /*1b310*/  LDL R9, [R1+0xb40] ;  /* 0x000b400001097983 */ /* 0x000ee20000100800 */
[----:B------:R-:W-:-:S03]  /*1b320*/  ISETP.NE.U32.AND P1, PT, R2, RZ, PT ;  /* 0x000000ff0200720c */ /* 0x000fc60003f25070 */
[----:B------:R1:W-:Y:S02]  /*1b330*/  LDGSTS.E [R0+0xe00], [R4.64], P0 ;  /* 0x00e0000004007fae */ /* 0x0003e40008121848 */
[C---:B-1----:R-:W-:Y:S02]  /*1b340*/  IADD3 R4, P0, R3.reuse, R31, RZ ;  /* 0x0000001f03047210 */ /* 0x042fe40007f1e0ff */
[----:B------:R-:W3:Y:S03]  /*1b350*/  LDL R31, [R1+0xb4c] ;  /* 0x000b4c00011f7983 */ /* 0x000ee60000100800 */
[----:B------:R-:W-:Y:S02]  /*1b360*/  IMAD.X R5, R244, 0x1, R30, P0 ;  /* 0x00000001f4057824 */ /* 0x000fe400000e061e */
[----:B------:R-:W3:Y:S04]  /*1b370*/  LDL R30, [R1+0xb48] ;  /* 0x000b4800011e7983 */ /* 0x000ee80000100800 */
[----:B------:R1:W-:Y:S02]  /*1b380*/  LDGSTS.E [R0+0x2800], [R4.64], P1 ;  /* 0x0280000004007fae */ /* 0x0003e40008921848 */
[----:B-1----:R-:W-:-:S02]  /*1b390*/  IADD3 R4, P0, R3, R175, RZ ;  /* 0x000000af03047210 */ /* 0x002fc40007f1e0ff */
[----:B------:R-:W3:Y:S03]  /*1b3a0*/  LDL R175, [R1+0xbc0] ;  /* 0x000bc00001af7983 */ /* 0x000ee60000100800 */
[----:B--2---:R-:W-:Y:S02]  /*1b3b0*/  IMAD.X R5, R244, 0x1, R16, P0 ;  /* 0x00000001f4057824 */ /* 0x004fe400000e0610 */
[----:B------:R-:W2:Y:S04]  /*1b3c0*/  LDL R16, [R1+0xb58] ;  /* 0x000b580001107983 */ /* 0x000ea80000100800 */
[----:B------:R1:W-:Y:S02]  /*1b3d0*/  LDGSTS.E [R0+0x2a00], [R4.64], P1 ;  /* 0x02a0000004007fae */ /* 0x0003e40008921848 */
[----:B-1----:R-:W-:-:S02]  /*1b3e0*/  IADD3 R4, P0, R3, R29, RZ ;  /* 0x0000001d03047210 */ /* 0x002fc40007f1e0ff */
[----:B------:R-:W2:Y:S03]  /*1b3f0*/  LDL R29, [R1+0xb50] ;  /* 0x000b5000011d7983 */ /* 0x000ea60000100800 */
[----:B------:R-:W-:Y:S02]  /*1b400*/  IMAD.X R5, R244, 0x1, R17, P0 ;  /* 0x00000001f4057824 */ /* 0x000fe400000e0611 */
[----:B------:R-:W2:Y:S01]  /*1b410*/  LDL R17, [R1+0xbbc] ;  /* 0x000bbc0001117983 */ /* 0x000ea20000100800 */
[----:B------:R-:W-:-:S03]  /*1b420*/  ISETP.GT.AND P0, PT, R245, 0x9, PT ;  /* 0x00000009f500780c */ /* 0x000fc60003f04270 */
[----:B------:R4:W-:Y:S01]  /*1b430*/  LDGSTS.E [R0+0x2c00], [R4.64], P1 ;  /* 0x02c0000004007fae */ /* 0x0009e20008921848 */
[----:B------:R-:W-:Y:S02]  /*1b440*/  SEL R2, RZ, 0x4, !P0 ;  /* 0x00000004ff027807 */ /* 0x000fe40004000000 */
[C---:B----4-:R-:W-:Y:S02]  /*1b450*/  IADD3 R4, P0, R3.reuse, R13, RZ ;  /* 0x0000000d03047210 */ /* 0x050fe40007f1e0ff */
[----:B------:R-:W4:Y:S01]  /*1b460*/  LDL R13, [R1+0xbb4] ;  /* 0x000bb400010d7983 */ /* 0x000f220000100800 */
[----:B------:R-:W-:Y:S02]  /*1b470*/  SEL R2, R2, RZ, !P5 ;  /* 0x000000ff02027207 */ /* 0x000fe40006800000 */
[----:B------:R-:W-:Y:S02]  /*1b480*/  IMAD.X R5, R244, 0x1, R172, P0 ;  /* 0x00000001f4057824 */ /* 0x000fe400000e06ac */
[----:B------:R-:W-:Y:S01]  /*1b490*/  ISETP.NE.U32.AND P0, PT, R2, RZ, PT ;  /* 0x000000ff0200720c */ /* 0x000fe20003f05070 */
[----:B------:R-:W4:Y:S04]  /*1b4a0*/  LDL R172, [R1+0xbcc] ;  /* 0x000bcc0001ac7983 */ /* 0x000f280000100800 */
[----:B------:R3:W-:Y:S02]  /*1b4b0*/  LDGSTS.E [R0+0x2e00], [R4.64], P1 ;  /* 0x02e0000004007fae */ /* 0x0007e40008921848 */
[----:B---3--:R-:W-:-:S02]  /*1b4c0*/  IADD3 R4, P1, R3, R28, RZ ;  /* 0x0000001c03047210 */ /* 0x008fc40007f3e0ff */
[----:B------:R-:W3:Y:S03]  /*1b4d0*/  LDL R28, [R1+0xbc8] ;  /* 0x000bc800011c7983 */ /* 0x000ee60000100800 */
[----:B------:R-:W-:Y:S02]  /*1b4e0*/  IMAD.X R5, R244, 0x1, R180, P1 ;  /* 0x00000001f4057824 */ /* 0x000fe400008e06b4 */
[----:B------:R-:W3:Y:S04]  /*1b4f0*/  LDL R180, [R1+0xcb4] ;  /* 0x000cb40001b47983 */ /* 0x000ee80000100800 */
[----:B------:R1:W-:Y:S02]  /*1b500*/  LDGSTS.E [R0+0x4800], [R4.64], P0 ;  /* 0x0480000004007fae */ /* 0x0003e40008121848 */
[----:B-1----:R-:W-:-:S02]  /*1b510*/  IADD3 R4, P1, R3, R174, RZ ;  /* 0x000000ae03047210 */ /* 0x002fc40007f3e0ff */
[----:B------:R-:W3:Y:S03]  /*1b520*/  LDL R174, [R1+0xc3c] ;  /* 0x000c3c0001ae7983 */ /* 0x000ee60000100800 */
[----:B------:R-:W-:Y:S02]  /*1b530*/  IMAD.X R5, R244, 0x1, R9, P1 ;  /* 0x00000001f4057824 */ /* 0x000fe400008e0609 */
[----:B------:R-:W3:Y:S04]  /*1b540*/  LDL R9, [R1+0xbd8] ;  /* 0x000bd80001097983 */ /* 0x000ee80000100800 */
[----:B------:R1:W-:Y:S02]  /*1b550*/  LDGSTS.E [R0+0x4a00], [R4.64], P0 ;  /* 0x04a0000004007fae */ /* 0x0003e40008121848 */
[----:B-1----:R-:W-:-:S02]  /*1b560*/  IADD3 R4, P1, R3, R31, RZ ;  /* 0x0000001f03047210 */ /* 0x002fc40007f3e0ff */
[----:B------:R-:W3:Y:S03]  /*1b570*/  LDL R31, [R1+0xbd0] ;  /* 0x000bd000011f7983 */ /* 0x000ee60000100800 */
[----:B------:R-:W-:Y:S01]  /*1b580*/  IMAD.X R5, R244, 0x1, R30, P1 ;  /* 0x00000001f4057824 */ /* 0x000fe200008e061e */
[----:B------:R-:W-:Y:S01]  /*1b590*/  ISETP.GT.AND P1, PT, R245, 0xd, PT ;  /* 0x0000000df500780c */ /* 0x000fe20003f24270 */
[----:B------:R-:W3:Y:S03]  /*1b5a0*/  LDL R30, [R1+0xc44] ;  /* 0x000c4400011e7983 */ /* 0x000ee60000100800 */
[----:B------:R-:W-:Y:S01]  /*1b5b0*/  SEL R2, RZ, 0x4, !P1 ;  /* 0x00000004ff027807 */ /* 0x000fe20004800000 */
        /* <DEDUP_REMOVED lines=8> */
[----:B----4-:R-:W-:Y:S02]  /*1b640*/  IMAD.X R5, R244, 0x1, R13, P0 ;  /* 0x00000001f4057824 */ /* 0x010fe400000e060d */
[----:B------:R-:W4:Y:S01]  /*1b650*/  LDL R13, [R1+0xc48] ;  /* 0x000c4800010d7983 */ /* 0x000f220000100800 */
        /* <DEDUP_REMOVED lines=11> */
[----:B---3--:R-:W-:Y:S02]  /*1b710*/  IMAD.X R5, R244, 0x1, R28, P0 ;  /* 0x00000001f4057824 */ /* 0x008fe400000e061c */
[----:B------:R-:W3:Y:S01]  /*1b720*/  LDL R28, [R1+0xc50] ;  /* 0x000c5000011c7983 */ /* 0x000ee20000100800 */
[----:B------:R-:W-:-:S03]  /*1b730*/  ISETP.GT.AND P0, PT, R245, 0x11, PT ;  /* 0x00000011f500780c */ /* 0x000fc60003f04270 */
[----:B------:R1:W-:Y:S01]  /*1b740*/  LDGSTS.E [R0+0x6c00], [R4.64], P1 ;  /* 0x06c0000004007fae */ /* 0x0003e20008921848 */
[----:B------:R-:W-:Y:S02]  /*1b750*/  SEL R2, RZ, 0x4, !P0 ;  /* 0x00000004ff027807 */ /* 0x000fe40004000000 */
[C---:B-1----:R-:W-:Y:S02]  /*1b760*/  IADD3 R4, P0, R3.reuse, R9, RZ ;  /* 0x0000000903047210 */ /* 0x042fe40007f1e0ff */
[----:B------:R-:W3:Y:S03]  /*1b770*/  LDL R9, [R1+0xcbc] ;  /* 0x000cbc0001097983 */ /* 0x000ee60000100800 */
[----:B------:R-:W-:Y:S02]  /*1b780*/  IMAD.X R5, R244, 0x1, R31, P0 ;  /* 0x00000001f4057824 */ /* 0x000fe400000e061f */
[----:B------:R-:W3:Y:S04]  /*1b790*/  LDL R31, [R1+0xcc0] ;  /* 0x000cc000011f7983 */ /* 0x000ee80000100800 */
[----:B------:R1:W-:Y:S02]  /*1b7a0*/  LDGSTS.E [R0+0x6e00], [R4.64], P1 ;  /* 0x06e0000004007fae */ /* 0x0003e40008921848 */
[----:B-1----:R-:W-:-:S02]  /*1b7b0*/  IADD3 R4, P1, R3, R174, RZ ;  /* 0x000000ae03047210 */ /* 0x002fc40007f3e0ff */
[----:B------:R-:W-:Y:S01]  /*1b7c0*/  SEL R2, R2, RZ, !P5 ;  /* 0x000000ff02027207 */ /* 0x000fe20006800000 */
[----:B------:R-:W3:Y:S03]  /*1b7d0*/  LDL R174, [R1+0xcc8] ;  /* 0x000cc80001ae7983 */ /* 0x000ee60000100800 */
[----:B------:R-:W-:Y:S01]  /*1b7e0*/  ISETP.NE.U32.AND P0, PT, R2, RZ, PT ;  /* 0x000000ff0200720c */ /* 0x000fe20003f05070 */
[----:B--2---:R-:W-:Y:S02]  /*1b7f0*/  IMAD.X R5, R244, 0x1, R16, P1 ;  /* 0x00000001f4057824 */ /* 0x004fe400008e0610 */
[----:B------:R-:W2:Y:S10]  /*1b800*/  LDL R16, [R1+0xccc] ;  /* 0x000ccc0001107983 */ /* 0x000eb40000100800 */
        /* <DEDUP_REMOVED lines=10> */
[----:B------:R-:W-:-:S03]  /*1b8b0*/  ISETP.GT.AND P1, PT, R245, 0x15, PT ;  /* 0x00000015f500780c */ /* 0x000fc60003f24270 */
[----:B------:R1:W-:Y:S01]  /*1b8c0*/  LDGSTS.E [R0+0x8c00], [R4.64], P0 ;  /* 0x08c0000004007fae */ /* 0x0003e20008121848 */
[----:B------:R-:W-:-:S04]  /*1b8d0*/  SEL R2, RZ, 0x4, !P1 ;  /* 0x00000004ff027807 */ /* 0x000fc80004800000 */
[----:B------:R-:W-:Y:S02]  /*1b8e0*/  SEL R2, R2, RZ, !P5 ;  /* 0x000000ff02027207 */ /* 0x000fe40006800000 */
[----:B-1----:R-:W-:Y:S02]  /*1b8f0*/  IADD3 R4, P1, R3, R172, RZ ;  /* 0x000000ac03047210 */ /* 0x002fe40007f3e0ff */
[----:B------:R-:W4:Y:S03]  /*1b900*/  LDL R172, [R1+0xd4c] ;  /* 0x000d4c0001ac7983 */ /* 0x000f260000100800 */
[----:B---3--:R-:W-:Y:S02]  /*1b910*/  IMAD.X R5, R244, 0x1, R28, P1 ;  /* 0x00000001f4057824 */ /* 0x008fe400008e061c */
[----:B------:R-:W3:Y:S04]  /*1b920*/  LDL R28, [R1+0xd44] ;  /* 0x000d4400011c7983 */ /* 0x000ee80000100800 */
[----:B------:R1:W-:Y:S01]  /*1b930*/  LDGSTS.E [R0+0x8e00], [R4.64], P0 ;  /* 0x08e0000004007fae */ /* 0x0003e20008121848 */
[----:B------:R-:W-:-:S02]  /*1b940*/  ISETP.NE.U32.AND P1, PT, R2, RZ, PT ;  /* 0x000000ff0200720c */ /* 0x000fc40003f25070 */
[----:B-1----:R-:W-:Y:S02]  /*1b950*/  IADD3 R4, P0, R3, R9, RZ ;  /* 0x0000000903047210 */ /* 0x002fe40007f1e0ff */
[----:B------:R-:W3:Y:S03]  /*1b960*/  LDL R9, [R1+0xd48] ;  /* 0x000d480001097983 */ /* 0x000ee60000100800 */
[----:B------:R-:W-:-:S06]  /*1b970*/  IMAD.X R5, R244, 0x1, R180, P0 ;  /* 0x00000001f4057824 */ /* 0x000fcc00000e06b4 */
[----:B------:R1:W-:Y:S02]  /*1b980*/  LDGSTS.E [R0+0xa800], [R4.64], P1 ;  /* 0x0a80000004007fae */ /* 0x0003e40008921848 */
[----:B-1----:R-:W-:-:S05]  /*1b990*/  IADD3 R4, P0, R3, R179, RZ ;  /* 0x000000b303047210 */ /* 0x002fca0007f1e0ff */
[C---:B------:R-:W-:Y:S02]  /*1b9a0*/  IMAD.X R5, R244.reuse, 0x1, R31, P0 ;  /* 0x00000001f4057824 */ /* 0x040fe400000e061f */
[----:B------:R-:W3:Y:S04]  /*1b9b0*/  LDL R31, [R1+0xd58] ;  /* 0x000d5800011f7983 */ /* 0x000ee80000100800 */
[----:B------:R2:W-:Y:S02]  /*1b9c0*/  LDGSTS.E [R0+0xaa00], [R4.64], P1 ;  /* 0x0aa0000004007fae */ /* 0x0005e40008921848 */
[----:B--2---:R-:W-:Y:S02]  /*1b9d0*/  IADD3 R4, P0, R3, R16, RZ ;  /* 0x0000001003047210 */ /* 0x004fe40007f1e0ff */
[----:B------:R-:W2:Y:S03]  /*1b9e0*/  LDL R16, [R1+0xd50] ;  /* 0x000d500001107983 */ /* 0x000ea60000100800 */
[----:B------:R-:W-:Y:S01]  /*1b9f0*/  IMAD.X R5, R244, 0x1, R174, P0 ;  /* 0x00000001f4057824 */ /* 0x000fe200000e06ae */
[----:B------:R-:W-:Y:S01]  /*1ba00*/  ISETP.GT.AND P0, PT, R245, 0x19, PT ;  /* 0x00000019f500780c */ /* 0x000fe20003f04270 */
[----:B------:R-:W2:Y:S03]  /*1ba10*/  LDL R174, [R1+0xdbc] ;  /* 0x000dbc0001ae7983 */ /* 0x000ea60000100800 */
[----:B------:R-:W-:Y:S01]  /*1ba20*/  SEL R2, RZ, 0x4, !P0 ;  /* 0x00000004ff027807 */ /* 0x000fe20004000000 */
        /* <DEDUP_REMOVED lines=14> */
[----:B---3--:R-:W-:Y:S02]  /*1bb10*/  IADD3 R4, P1, R3, R28, RZ ;  /* 0x0000001c03047210 */ /* 0x008fe40007f3e0ff */
[----:B------:R-:W3:Y:S03]  /*1bb20*/  LDL R28, [R1+0xdc8] ;  /* 0x000dc800011c7983 */ /* 0x000ee60000100800 */
[----:B------:R-:W-:-:S05]  /*1bb30*/  IMAD.X R5, R244, 0x1, R175, P1 ;  /* 0x00000001f4057824 */ /* 0x000fca00008e06af */
[----:B------:R1:W-:Y:S02]  /*1bb40*/  LDGSTS.E [R0+0xca00], [R4.64], P0 ;  /* 0x0ca0000004007fae */ /* 0x0003e40008121848 */
[----:B-1----:R-:W-:Y:S02]  /*1bb50*/  IADD3 R4, P1, R3, R172, RZ ;  /* 0x000000ac03047210 */ /* 0x002fe40007f3e0ff */
[----:B------:R-:W3:Y:S03]  /*1bb60*/  LDL R172, [R1+0xdd0] ;  /* 0x000dd00001ac7983 */ /* 0x000ee60000100800 */
[----:B------:R-:W-:Y:S02]  /*1bb70*/  IMAD.X R5, R244, 0x1, R9, P1 ;  /* 0x00000001f4057824 */ /* 0x000fe400008e0609 */
[----:B------:R-:W3:Y:S01]  /*1bb80*/  LDL R9, [R1+0xdd8] ;  /* 0x000dd80001097983 */ /* 0x000ee20000100800 */
[----:B------:R-:W-:-:S03]  /*1bb90*/  ISETP.GT.AND P1, PT, R245, 0x1d, PT ;  /* 0x0000001df500780c */ /* 0x000fc60003f24270 */
[----:B------:R1:W-:Y:S01]  /*1bba0*/  LDGSTS.E [R0+0xcc00], [R4.64], P0 ;  /* 0x0cc0000004007fae */ /* 0x0003e20008121848 */
[----:B------:R-:W-:Y:S02]  /*1bbb0*/  SEL R2, RZ, 0x4, !P1 ;  /* 0x00000004ff027807 */ /* 0x000fe40004800000 */
[----:B-1----:R-:W-:Y:S02]  /*1bbc0*/  IADD3 R4, P1, R3, R31, RZ ;  /* 0x0000001f03047210 */ /* 0x002fe40007f3e0ff */
[----:B------:R-:W-:-:S03]  /*1bbd0*/  SEL R2, R2, RZ, !P5 ;  /* 0x000000ff02027207 */ /* 0x000fc60006800000 */
[----:B--2---:R-:W-:Y:S02]  /*1bbe0*/  IMAD.X R5, R244, 0x1, R16, P1 ;  /* 0x00000001f4057824 */ /* 0x004fe400008e0610 */
[----:B------:R-:W2:Y:S01]  /*1bbf0*/  LDL R16, [R1+0xa58] ;  /* 0x000a580001107983 */ /* 0x000ea20000100800 */
[----:B------:R-:W-:Y:S01]  /*1bc00*/  ISETP.NE.U32.AND P1, PT, R2, RZ, PT ;  /* 0x000000ff0200720c */ /* 0x000fe20003f25070 */
[----:B------:R-:W-:Y:S02]  /*1bc10*/  IMAD.MOV.U32 R191, RZ, RZ, R124 ;  /* 0x000000ffffbf7224 */ /* 0x000fe400078e007c */
[----:B------:R1:W-:Y:S05]  /*1bc20*/  LDGSTS.E [R0+0xce00], [R4.64], P0 ;  /* 0x0ce0000004007fae */ /* 0x0003ea0008121848 */
[----:B------:R-:W-:Y:S01]  /*1bc30*/  HMMA.1688.F32.TF32 R124, R24, R126, R188 ;  /* 0x0000007e187c723c */ /* 0x000fe200000810bc */
[----:B------:R-:W2:Y:S04]  /*1bc40*/  LDL.LU R188, [R1+0x320] ;  /* 0x0003200001bc7983 */ /* 0x000ea80000300800 */
[----:B------:R-:W2:Y:S01]  /*1bc50*/  LDL.LU R189, [R1+0x324] ;  /* 0x0003240001bd7983 */ /* 0x000ea20000300800 */
[----:B-1----:R-:W-:-:S03]  /*1bc60*/  IADD3 R4, P0, R3, R174, RZ ;  /* 0x000000ae03047210 */ /* 0x002fc60007f1e0ff */
[----:B------:R-:W2:Y:S04]  /*1bc70*/  LDL.LU R190, [R1+0x328] ;  /* 0x0003280001be7983 */ /* 0x000ea80000300800 */
[----:B------:R-:W2:Y:S04]  /*1bc80*/  LDL.LU R191, [R1+0x32c] ;  /* 0x00032c0001bf7983 */ /* 0x000ea80000300800 */
[----:B------:R-:W2:Y:S04]  /*1bc90*/  LDL R179, [R1+0xa60] ;  /* 0x000a600001b37983 */ /* 0x000ea80000100800 */
[----:B------:R-:W2:Y:S04]  /*1bca0*/  LDL R31, [R1+0xa54] ;  /* 0x000a5400011f7983 */ /* 0x000ea80000100800 */
[----:B------:R-:W2:Y:S04]  /*1bcb0*/  LDL R175, [R1+0xadc] ;  /* 0x000adc0001af7983 */ /* 0x000ea80000100800 */
[----:B------:R-:W2:Y:S01]  /*1bcc0*/  LDL R174, [R1+0xae4] ;  /* 0x000ae40001ae7983 */ /* 0x000ea20000100800 */
[----:B------:R-:W-:Y:S03]  /*1bcd0*/  HMMA.1688.F32.TF32 R32, R24, R34, R212 ;  /* 0x000000221820723c */ /* 0x000fe600000810d4 */
[----:B------:R-:W2:Y:S04]  /*1bce0*/  LDL R182, [R1+0xcf8] ;  /* 0x000cf80001b67983 */ /* 0x000ea80000100800 */
[----:B------:R-:W2:Y:S04]  /*1bcf0*/  LDL R181, [R1+0xcf0] ;  /* 0x000cf00001b57983 */ /* 0x000ea80000100800 */
[----:B------:R-:W2:Y:S01]  /*1bd00*/  LDL R180, [R1+0xd64] ;  /* 0x000d640001b47983 */ /* 0x000ea20000100800 */
[----:B------:R-:W-:-:S03]  /*1bd10*/  IMAD.X R5, R244, 0x1, R17, P0 ;  /* 0x00000001f4057824 */ /* 0x000fc600000e0611 */
[----:B------:R-:W2:Y:S04]  /*1bd20*/  LDL R17, [R1+0xa5c] ;  /* 0x000a5c0001117983 */ /* 0x000ea80000100800 */
[----:B------:R1:W-:Y:S02]  /*1bd30*/  LDGSTS.E [R0+0xe800], [R4.64], P1 ;  /* 0x0e80000004007fae */ /* 0x0003e40008921848 */
[----:B-1----:R-:W-:Y:S02]  /*1bd40*/  IADD3 R4, P0, R3, R30, RZ ;  /* 0x0000001e03047210 */ /* 0x002fe40007f1e0ff */
[----:B------:R-:W2:Y:S03]  /*1bd50*/  LDL R30, [R1+0xa78] ;  /* 0x000a7800011e7983 */ /* 0x000ea60000100800 */
[----:B------:R-:W-:-:S02]  /*1bd60*/  IMAD.X R5, R244, 0x1, R29, P0 ;  /* 0x00000001f4057824 */ /* 0x000fc400000e061d */
[----:B------:R-:W2:Y:S04]  /*1bd70*/  LDL R29, [R1+0xa64] ;  /* 0x000a6400011d7983 */ /* 0x000ea80000100800 */
[----:B------:R4:W-:Y:S02]  /*1bd80*/  LDGSTS.E [R0+0xea00], [R4.64], P1 ;  /* 0x0ea0000004007fae */ /* 0x0009e40008921848 */
[----:B----4-:R-:W-:Y:S02]  /*1bd90*/  IADD3 R4, P0, R3, R13, RZ ;  /* 0x0000000d03047210 */ /* 0x010fe40007f1e0ff */
[----:B------:R-:W4:Y:S03]  /*1bda0*/  LDL R13, [R1+0xa68] ;  /* 0x000a6800010d7983 */ /* 0x000f260000100800 */
[----:B---3--:R-:W-:Y:S01]  /*1bdb0*/  IMAD.X R5, R244, 0x1, R28, P0 ;  /* 0x00000001f4057824 */ /* 0x008fe200000e061c */
[----:B------:R-:W-:Y:S01]  /*1bdc0*/  ISETP.GT.AND P0, PT, R245, 0x2, PT ;  /* 0x00000002f500780c */ /* 0x000fe20003f04270 */
[----:B------:R-:W3:Y:S03]  /*1bdd0*/  LDL R28, [R1+0xa6c] ;  /* 0x000a6c00011c7983 */ /* 0x000ee60000100800 */
[----:B------:R-:W-:Y:S01]  /*1bde0*/  SEL R2, RZ, 0x4, !P0 ;  /* 0x00000004ff027807 */ /* 0x000fe20004000000 */
[----:B------:R1:W-:Y:S02]  /*1bdf0*/  LDGSTS.E [R0+0xec00], [R4.64], P1 ;  /* 0x0ec0000004007fae */ /* 0x0003e40008921848 */
[----:B-1----:R-:W-:-:S02]  /*1be00*/  IADD3 R4, P0, R3, R9, RZ ;  /* 0x0000000903047210 */ /* 0x002fc40007f1e0ff */
[----:B------:R-:W1:Y:S03]  /*1be10*/  S2R R9, SR_TID.X ;  /* 0x0000000000097919 */ /* 0x000e660000002100 */
[----:B------:R-:W-:Y:S02]  /*1be20*/  IMAD.X R5, R244, 0x1, R172, P0 ;  /* 0x00000001f4057824 */ /* 0x000fe400000e06ac */
[----:B------:R-:W3:Y:S04]  /*1be30*/  LDL R172, [R1+0xad4] ;  /* 0x000ad40001ac7983 */ /* 0x000ee80000100800 */
[----:B------:R1:W-:Y:S02]  /*1be40*/  LDGSTS.E [R0+0xee00], [R4.64], P1 ;  /* 0x0ee0000004007fae */ /* 0x0003e40008921848 */
[----:B-1----:R-:W-:-:S05]  /*1be50*/  LOP3.LUT R9, R9, 0x7f, RZ, 0xc0, !PT ;  /* 0x0000007f09097812 */ /* 0x002fca00078ec0ff */
[----:B------:R-:W-:Y:S02]  /*1be60*/  IMAD.SHL.U32 R9, R9, 0x4, RZ ;  /* 0x0000000409097824 */ /* 0x000fe400078e00ff */
[----:B------:R-:W-:-:S03]  /*1be70*/  IMAD.U32 R0, RZ, RZ, UR5 ;  /* 0x00000005ff007e24 */ /* 0x000fc6000f8e00ff */
[----:B------:R-:W-:-:S05]  /*1be80*/  LOP3.LUT R9, R9, 0x40, RZ, 0x3c, !PT ;  /* 0x0000004009097812 */ /* 0x000fca00078e3cff */
[----:B------:R-:W-:Y:S02]  /*1be90*/  IMAD R0, R0, 0x10000, R9 ;  /* 0x0001000000007824 */ /* 0x000fe400078e0209 */
[----:B------:R-:W3:Y:S01]  /*1bea0*/  LDL R9, [R1+0xaec] ;  /* 0x000aec0001097983 */ /* 0x000ee20000100800 */
[----:B--2---:R-:W-:-:S03]  /*1beb0*/  IADD3 R4, P1, R3, R16, RZ ;  /* 0x0000001003047210 */ /* 0x004fc60007f3e0ff */
[----:B------:R-:W2:Y:S01]  /*1bec0*/  LDL R16, [R1+0xae0] ;  /* 0x000ae00001107983 */ /* 0x000ea20000100800 */
[----:B------:R-:W-:-:S04]  /*1bed0*/  SEL R2, R2, RZ, !P5 ;  /* 0x000000ff02027207 */ /* 0x000fc80006800000 */
[----:B------:R-:W-:Y:S01]  /*1bee0*/  ISETP.NE.U32.AND P0, PT, R2, RZ, PT ;  /* 0x000000ff0200720c */ /* 0x000fe20003f05070 */
[----:B------:R-:W-:Y:S07]  /*1bef0*/  HMMA.1688.F32.TF32 R212, R24, R6, R188 ;  /* 0x0000000618d4723c */ /* 0x000fee00000810bc */
[----:B------:R-:W-:Y:S01]  /*1bf00*/  IADD3 R6, P2, R3, R179, RZ ;  /* 0x000000b303067210 */ /* 0x000fe20007f5e0ff */
[C---:B------:R-:W-:Y:S01]  /*1bf10*/  IMAD.X R5, R244.reuse, 0x1, R31, P1 ;  /* 0x00000001f4057824 */ /* 0x040fe200008e061f */
[----:B------:R-:W-:Y:S01]  /*1bf20*/  ISETP.GT.AND P1, PT, R245, 0x6, PT ;  /* 0x00000006f500780c */ /* 0x000fe20003f24270 */
[----:B------:R-:W2:Y:S03]  /*1bf30*/  LDL R31, [R1+0xaf8] ;  /* 0x000af800011f7983 */ /* 0x000ea60000100800 */
[----:B------:R-:W-:Y:S01]  /*1bf40*/  SEL R2, RZ, 0x4, !P1 ;  /* 0x00000004ff027807 */ /* 0x000fe20004800000 */
[----:B------:R1:W-:Y:S04]  /*1bf50*/  LDGSTS.E [R0+0x1000], [R4.64], P0 ;  /* 0x0100000004007fae */ /* 0x0003e80008121848 */
[----:B------:R-:W2:Y:S01]  /*1bf60*/  LDL R179, [R1+0xb5c] ;  /* 0x000b5c0001b37983 */ /* 0x000ea20000100800 */
[----:B------:R-:W-:-:S03]  /*1bf70*/  IMAD.X R7, R244, 0x1, R17, P2 ;  /* 0x00000001f4077824 */ /* 0x000fc600010e0611 */
[----:B------:R-:W2:Y:S04]  /*1bf80*/  LDL R17, [R1+0xae8] ;  /* 0x000ae80001117983 */ /* 0x000ea80000100800 */
[----:B------:R4:W-:Y:S02]  /*1bf90*/  LDGSTS.E [R0+0x1200], [R6.64], P0 ;  /* 0x0120000006007fae */ /* 0x0009e40008121848 */
[C---:B----4-:R-:W-:Y:S02]  /*1bfa0*/  IADD3 R6, P1, R3.reuse, R13, RZ ;  /* 0x0000000d03067210 */ /* 0x050fe40007f3e0ff */
[----:B------:R-:W4:Y:S01]  /*1bfb0*/  LDL R13, [R1+0xaf0] ;  /* 0x000af000010d7983 */ /* 0x000f220000100800 */
[----:B-1----:R-:W-:Y:S02]  /*1bfc0*/  IADD3 R4, P2, R3, R30, RZ ;  /* 0x0000001e03047210 */ /* 0x002fe40007f5e0ff */
[----:B------:R-:W-:Y:S01]  /*1bfd0*/  SEL R2, R2, RZ, !P5 ;  /* 0x000000ff02027207 */ /* 0x000fe20006800000 */
[----:B------:R-:W-:Y:S01]  /*1bfe0*/  IMAD.X R7, R244, 0x1, R29, P1 ;  /* 0x00000001f4077824 */ /* 0x000fe200008e061d */
[----:B------:R-:W4:Y:S02]  /*1bff0*/  LDL R30, [R1+0xb64] ;  /* 0x000b6400011e7983 */ /* 0x000f240000100800 */
[----:B------:R-:W-:-:S02]  /*1c000*/  ISETP.NE.U32.AND P1, PT, R2, RZ, PT ;  /* 0x000000ff0200720c */ /* 0x000fc40003f25070 */
[----:B------:R-:W4:Y:S04]  /*1c010*/  LDL R29, [R1+0xb54] ;  /* 0x000b5400011d7983 */ /* 0x000f280000100800 */
[----:B------:R1:W-:Y:S01]  /*1c020*/  LDGSTS.E [R0+0x1400], [R6.64], P0 ;  /* 0x0140000006007fae */ /* 0x0003e20008121848 */
[----:B---3--:R-:W-:Y:S01]  /*1c030*/  IMAD.X R5, R244, 0x1, R28, P2 ;  /* 0x00000001f4057824 */ /* 0x008fe200010e061c */
[----:B-1----:R-:W-:Y:S02]  /*1c040*/  IADD3 R6, P2, R3, R175, RZ ;  /* 0x000000af03067210 */ /* 0x002fe40007f5e0ff */
[----:B------:R-:W3:Y:S04]  /*1c050*/  LDL R28, [R1+0xb60] ;  /* 0x000b6000011c7983 */ /* 0x000ee80000100800 */
[----:B------:R1:W-:Y:S01]  /*1c060*/  LDGSTS.E [R0+0x1600], [R4.64], P0 ;  /* 0x0160000004007fae */ /* 0x0003e20008121848 */
[----:B------:R-:W-:-:S03]  /*1c070*/  ISETP.GT.AND P0, PT, R245, 0xa, PT ;  /* 0x0000000af500780c */ /* 0x000fc60003f04270 */
[----:B------:R-:W3:Y:S01]  /*1c080*/  LDL R175, [R1+0xb6c] ;  /* 0x000b6c0001af7983 */ /* 0x000ee20000100800 */
[----:B-1----:R-:W-:Y:S02]  /*1c090*/  IADD3 R4, P3, R3, R174, RZ ;  /* 0x000000ae03047210 */ /* 0x002fe40007f7e0ff */
[----:B------:R-:W-:Y:S01]  /*1c0a0*/  SEL R2, RZ, 0x4, !P0 ;  /* 0x00000004ff027807 */ /* 0x000fe20004000000 */
[----:B------:R-:W3:Y:S01]  /*1c0b0*/  LDL R174, [R1+0xb68] ;  /* 0x000b680001ae7983 */ /* 0x000ee20000100800 */
[----:B------:R-:W-:-:S03]  /*1c0c0*/  IMAD.X R7, R244, 0x1, R172, P2 ;  /* 0x00000001f4077824 */ /* 0x000fc600010e06ac */
[----:B------:R-:W3:Y:S04]  /*1c0d0*/  LDL R172, [R1+0xbdc] ;  /* 0x000bdc0001ac7983 */ /* 0x000ee80000100800 */
[----:B------:R1:W-:Y:S02]  /*1c0e0*/  LDGSTS.E [R0+0x3000], [R6.64], P1 ;  /* 0x0300000006007fae */ /* 0x0003e40008921848 */
[----:B-1----:R-:W-:Y:S02]  /*1c0f0*/  IADD3 R6, P0, R3, R9, RZ ;  /* 0x0000000903067210 */ /* 0x002fe40007f1e0ff */
[----:B------:R-:W3:Y:S01]  /*1c100*/  LDL R9, [R1+0xb70] ;  /* 0x000b700001097983 */ /* 0x000ee20000100800 */
[----:B--2---:R-:W-:-:S03]  /*1c110*/  IMAD.X R5, R244, 0x1, R16, P3 ;  /* 0x00000001f4057824 */ /* 0x004fc600018e0610 */
[----:B------:R-:W2:Y:S04]  /*1c120*/  LDL R16, [R1+0xb78] ;  /* 0x000b780001107983 */ /* 0x000ea80000100800 */
[----:B------:R1:W-:Y:S02]  /*1c130*/  LDGSTS.E [R0+0x3200], [R4.64], P1 ;  /* 0x0320000004007fae */ /* 0x0003e40008921848 */
[----:B-1----:R-:W-:Y:S02]  /*1c140*/  IADD3 R4, P2, R3, R31, RZ ;  /* 0x0000001f03047210 */ /* 0x002fe40007f5e0ff */
[----:B------:R-:W-:Y:S01]  /*1c150*/  SEL R2, R2, RZ, !P5 ;  /* 0x000000ff02027207 */ /* 0x000fe20006800000 */
[----:B------:R-:W2:Y:S01]  /*1c160*/  LDL R31, [R1+0xbd4] ;  /* 0x000bd400011f7983 */ /* 0x000ea20000100800 */
[----:B------:R-:W-:-:S03]  /*1c170*/  IMAD.X R7, R244, 0x1, R17, P0 ;  /* 0x00000001f4077824 */ /* 0x000fc600000e0611 */
[----:B------:R-:W2:Y:S01]  /*1c180*/  LDL R17, [R1+0xbe4] ;  /* 0x000be40001117983 */ /* 0x000ea20000100800 */
[----:B----4-:R-:W-:-:S03]  /*1c190*/  IMAD.X R5, R244, 0x1, R13, P2 ;  /* 0x00000001f4057824 */ /* 0x010fc600010e060d */
[----:B------:R1:W-:Y:S04]  /*1c1a0*/  LDGSTS.E [R0+0x3400], [R6.64], P1 ;  /* 0x0340000006007fae */ /* 0x0003e80008921848 */
[----:B------:R-:W4:Y:S01]  /*1c1b0*/  LDL R13, [R1+0xbe0] ;  /* 0x000be000010d7983 */ /* 0x000f220000100800 */
[----:B------:R-:W-:-:S03]  /*1c1c0*/  ISETP.NE.U32.AND P0, PT, R2, RZ, PT ;  /* 0x000000ff0200720c */ /* 0x000fc60003f05070 */
[----:B------:R1:W-:Y:S02]  /*1c1d0*/  LDGSTS.E [R0+0x3600], [R4.64], P1 ;  /* 0x0360000004007fae */ /* 0x0003e40008921848 */
[C---:B-1----:R-:W-:Y:S02]  /*1c1e0*/  IADD3 R6, P2, R3.reuse, R179, RZ ;  /* 0x000000b303067210 */ /* 0x042fe40007f5e0ff */
[----:B------:R-:W-:-:S03]  /*1c1f0*/  IADD3 R4, P3, R3, R30, RZ ;  /* 0x0000001e03047210 */ /* 0x000fc60007f7e0ff */
[----:B------:R-:W-:Y:S01]  /*1c200*/  IMAD.X R7, R244, 0x1, R29, P2 ;  /* 0x00000001f4077824 */ /* 0x000fe200010e061d */
[----:B------:R-:W4:Y:S04]  /*1c210*/  LDL R30, [R1+0xbec] ;  /* 0x000bec00011e7983 */ /* 0x000f280000100800 */
[----:B------:R-:W4:Y:S01]  /*1c220*/  LDL R29, [R1+0xbf8] ;  /* 0x000bf800011d7983 */ /* 0x000f220000100800 */
[----:B------:R-:W-:-:S03]  /*1c230*/  ISETP.GT.AND P1, PT, R245, 0xe, PT ;  /* 0x0000000ef500780c */ /* 0x000fc60003f24270 */
[----:B------:R-:W4:Y:S01]  /*1c240*/  LDL R179, [R1+0xbf0] ;  /* 0x000bf00001b37983 */ /* 0x000f220000100800 */
[----:B------:R-:W-:-:S03]  /*1c250*/  SEL R2, RZ, 0x4, !P1 ;  /* 0x00000004ff027807 */ /* 0x000fc60004800000 */
[----:B------:R1:W-:Y:S01]  /*1c260*/  LDGSTS.E [R0+0x5000], [R6.64], P0 ;  /* 0x0500000006007fae */ /* 0x0003e20008121848 */
[----:B---3--:R-:W-:-:S03]  /*1c270*/  IMAD.X R5, R244, 0x1, R28, P3 ;  /* 0x00000001f4057824 */ /* 0x008fc600018e061c */
[----:B------:R-:W3:Y:S04]  /*1c280*/  LDL R28, [R1+0xbe8] ;  /* 0x000be800011c7983 */ /* 0x000ee80000100800 */
[----:B------:R2:W-:Y:S01]  /*1c290*/  LDGSTS.E [R0+0x5200], [R4.64], P0 ;  /* 0x0520000004007fae */ /* 0x0005e20008121848 */
[----:B-1----:R-:W-:-:S03]  /*1c2a0*/  IADD3 R6, P1, R3, R175, RZ ;  /* 0x000000af03067210 */ /* 0x002fc60007f3e0ff */
[----:B------:R-:W3:Y:S02]  /*1c2b0*/  LDL R175, [R1+0xc64] ;  /* 0x000c640001af7983 */ /* 0x000ee40000100800 */
[----:B------:R-:W-:Y:S02]  /*1c2c0*/  IMAD.X R7, R244, 0x1, R174, P1 ;  /* 0x00000001f4077824 */ /* 0x000fe400008e06ae */
[----:B------:R-:W3:Y:S04]  /*1c2d0*/  LDL R174, [R1+0xc54] ;  /* 0x000c540001ae7983 */ /* 0x000ee80000100800 */
[----:B------:R1:W-:Y:S01]  /*1c2e0*/  LDGSTS.E [R0+0x5400], [R6.64], P0 ;  /* 0x0540000006007fae */ /* 0x0003e20008121848 */
[----:B--2---:R-:W-:-:S03]  /*1c2f0*/  IADD3 R4, P2, R3, R16, RZ ;  /* 0x0000001003047210 */ /* 0x004fc60007f5e0ff */
[----:B------:R-:W2:Y:S02]  /*1c300*/  LDL R16, [R1+0xc5c] ;  /* 0x000c5c0001107983 */ /* 0x000ea40000100800 */
        /* <DEDUP_REMOVED lines=8> */
[----:B------:R-:W-:Y:S02]  /*1c390*/  ISETP.NE.U32.AND P1, PT, R2, RZ, PT ;  /* 0x000000ff0200720c */ /* 0x000fe40003f25070 */
[----:B------:R-:W-:Y:S02]  /*1c3a0*/  IADD3 R6, P2, R3, R172, RZ ;  /* 0x000000ac03067210 */ /* 0x000fe40007f5e0ff */
[----:B------:R-:W-:Y:S01]  /*1c3b0*/  ISETP.GT.AND P0, PT, R245, 0x12, PT ;  /* 0x00000012f500780c */ /* 0x000fe20003f04270 */
[----:B------:R-:W4:Y:S02]  /*1c3c0*/  LDL R172, [R1+0xc78] ;  /* 0x000c780001ac7983 */ /* 0x000f240000100800 */
[----:B------:R-:W-:Y:S01]  /*1c3d0*/  IMAD.X R7, R244, 0x1, R31, P2 ;  /* 0x00000001f4077824 */ /* 0x000fe200010e061f */
[----:B------:R-:W-:Y:S01]  /*1c3e0*/  SEL R2, RZ, 0x4, !P0 ;  /* 0x00000004ff027807 */ /* 0x000fe20004000000 */
[----:B------:R-:W4:Y:S04]  /*1c3f0*/  LDL R31, [R1+0xc70] ;  /* 0x000c7000011f7983 */ /* 0x000f280000100800 */
[----:B------:R1:W-:Y:S04]  /*1c400*/  LDGSTS.E [R0+0x7000], [R6.64], P1 ;  /* 0x0700000006007fae */ /* 0x0003e80008921848 */
[----:B------:R1:W-:Y:S02]  /*1c410*/  LDGSTS.E [R0+0x7200], [R4.64], P1 ;  /* 0x0720000004007fae */ /* 0x0003e40008921848 */
[----:B-1----:R-:W-:-:S02]  /*1c420*/  IADD3 R6, P0, R3, R30, RZ ;  /* 0x0000001e03067210 */ /* 0x002fc40007f1e0ff */
[----:B------:R-:W4:Y:S01]  /*1c430*/  LDL R30, [R1+0xcdc] ;  /* 0x000cdc00011e7983 */ /* 0x000f220000100800 */
[----:B------:R-:W-:-:S03]  /*1c440*/  IADD3 R4, P2, R3, R29, RZ ;  /* 0x0000001d03047210 */ /* 0x000fc60007f5e0ff */
[----:B------:R-:W4:Y:S02]  /*1c450*/  LDL R29, [R1+0xce4] ;  /* 0x000ce400011d7983 */ /* 0x000f240000100800 */
[----:B------:R-:W-:Y:S01]  /*1c460*/  IMAD.X R5, R244, 0x1, R179, P2 ;  /* 0x00000001f4057824 */ /* 0x000fe200010e06b3 */
[----:B------:R-:W-:Y:S01]  /*1c470*/  SEL R2, R2, RZ, !P5 ;  /* 0x000000ff02027207 */ /* 0x000fe20006800000 */
[----:B------:R-:W4:Y:S01]  /*1c480*/  LDL R179, [R1+0xd54] ;  /* 0x000d540001b37983 */ /* 0x000f220000100800 */
[----:B---3--:R-:W-:-:S03]  /*1c490*/  IMAD.X R7, R244, 0x1, R28, P0 ;  /* 0x00000001f4077824 */ /* 0x008fc600000e061c */
[----:B------:R-:W3:Y:S04]  /*1c4a0*/  LDL R28, [R1+0xcd4] ;  /* 0x000cd400011c7983 */ /* 0x000ee80000100800 */
[----:B------:R2:W-:Y:S04]  /*1c4b0*/  LDGSTS.E [R0+0x7400], [R6.64], P1 ;  /* 0x0740000006007fae */ /* 0x0005e80008921848 */
[----:B------:R1:W-:Y:S02]  /*1c4c0*/  LDGSTS.E [R0+0x7600], [R4.64], P1 ;  /* 0x0760000004007fae */ /* 0x0003e40008921848 */
[----:B-1----:R-:W-:-:S02]  /*1c4d0*/  IADD3 R4, P3, R3, R175, RZ ;  /* 0x000000af03047210 */ /* 0x002fc40007f7e0ff */
[----:B------:R-:W-:Y:S01]  /*1c4e0*/  ISETP.NE.U32.AND P0, PT, R2, RZ, PT ;  /* 0x000000ff0200720c */ /* 0x000fe20003f05070 */
[----:B------:R-:W3:Y:S01]  /*1c4f0*/  LDL R175, [R1+0xd60] ;  /* 0x000d600001af7983 */ /* 0x000ee20000100800 */
[----:B------:R-:W-:Y:S02]  /*1c500*/  ISETP.GT.AND P1, PT, R245, 0x16, PT ;  /* 0x00000016f500780c */ /* 0x000fe40003f24270 */
[----:B--2---:R-:W-:Y:S02]  /*1c510*/  IADD3 R6, P2, R3, R16, RZ ;  /* 0x0000001003067210 */ /* 0x004fe40007f5e0ff */
[----:B------:R-:W2:Y:S01]  /*1c520*/  LDL R16, [R1+0xce0] ;  /* 0x000ce00001107983 */ /* 0x000ea20000100800 */
[----:B------:R-:W-:-:S03]  /*1c530*/  IMAD.X R5, R244, 0x1, R9, P3 ;  /* 0x00000001f4057824 */ /* 0x000fc600018e0609 */
[----:B------:R-:W2:Y:S01]  /*1c540*/  LDL R9, [R1+0xcec] ;  /* 0x000cec0001097983 */ /* 0x000ea20000100800 */
[----:B------:R-:W-:Y:S01]  /*1c550*/  IMAD.X R7, R244, 0x1, R174, P2 ;  /* 0x00000001f4077824 */ /* 0x000fe200010e06ae */
[----:B------:R-:W-:Y:S02]  /*1c560*/  SEL R2, RZ, 0x4, !P1 ;  /* 0x00000004ff027807 */ /* 0x000fe40004800000 */
[----:B------:R-:W2:Y:S04]  /*1c570*/  LDL R174, [R1+0xd6c] ;  /* 0x000d6c0001ae7983 */ /* 0x000ea80000100800 */
[----:B------:R1:W-:Y:S04]  /*1c580*/  LDGSTS.E [R0+0x9000], [R6.64], P0 ;  /* 0x0900000006007fae */ /* 0x0003e80008121848 */
[----:B------:R1:W-:Y:S02]  /*1c590*/  LDGSTS.E [R0+0x9200], [R4.64], P0 ;  /* 0x0920000004007fae */ /* 0x0003e40008121848 */
[----:B-1----:R-:W-:-:S02]  /*1c5a0*/  IADD3 R6, P1, R3, R17, RZ ;  /* 0x0000001103067210 */ /* 0x002fc40007f3e0ff */
[----:B------:R-:W2:Y:S03]  /*1c5b0*/  LDL R17, [R1+0xce8] ;  /* 0x000ce80001117983 */ /* 0x000ea60000100800 */
[----:B----4-:R-:W-:Y:S02]  /*1c5c0*/  IMAD.X R7, R244, 0x1, R13, P1 ;  /* 0x00000001f4077824 */ /* 0x010fe400008e060d */
[----:B------:R-:W4:Y:S01]  /*1c5d0*/  LDL R13, [R1+0xd5c] ;  /* 0x000d5c00010d7983 */ /* 0x000f220000100800 */
[----:B------:R-:W-:-:S03]  /*1c5e0*/  SEL R2, R2, RZ, !P5 ;  /* 0x000000ff02027207 */ /* 0x000fc60006800000 */
[----:B------:R1:W-:Y:S01]  /*1c5f0*/  LDGSTS.E [R0+0x9400], [R6.64], P0 ;  /* 0x0940000006007fae */ /* 0x0003e20008121848 */
[----:B------:R-:W-:-:S03]  /*1c600*/  IADD3 R4, P2, R3, R172, RZ ;  /* 0x000000ac03047210 */ /* 0x000fc60007f5e0ff */
[----:B------:R-:W4:Y:S01]  /*1c610*/  LDL R172, [R1+0xd78] ;  /* 0x000d780001ac7983 */ /* 0x000f220000100800 */
[----:B------:R-:W-:Y:S01]  /*1c620*/  ISETP.NE.U32.AND P1, PT, R2, RZ, PT ;  /* 0x000000ff0200720c */ /* 0x000fe20003f25070 */
[----:B------:R-:W-:Y:S02]  /*1c630*/  IMAD.X R5, R244, 0x1, R31, P2 ;  /* 0x00000001f4057824 */ /* 0x000fe400010e061f */
[----:B------:R-:W4:Y:S04]  /*1c640*/  LDL R31, [R1+0xd68] ;  /* 0x000d6800011f7983 */ /* 0x000f280000100800 */
[----:B------:R1:W-:Y:S01]  /*1c650*/  LDGSTS.E [R0+0x9600], [R4.64], P0 ;  /* 0x0960000004007fae */ /* 0x0003e20008121848 */
[----:B------:R-:W-:Y:S02]  /*1c660*/  ISETP.GT.AND P0, PT, R245, 0x1a, PT ;  /* 0x0000001af500780c */ /* 0x000fe40003f04270 */
[----:B-1----:R-:W-:-:S02]  /*1c670*/  IADD3 R6, P2, R3, R30, RZ ;  /* 0x0000001e03067210 */ /* 0x002fc40007f5e0ff */
[----:B------:R-:W4:Y:S01]  /*1c680*/  LDL R30, [R1+0xd70] ;  /* 0x000d7000011e7983 */ /* 0x000f220000100800 */
[----:B------:R-:W-:-:S03]  /*1c690*/  IADD3 R4, P3, R3, R29, RZ ;  /* 0x0000001d03047210 */ /* 0x000fc60007f7e0ff */
[----:B------:R-:W4:Y:S01]  /*1c6a0*/  LDL R29, [R1+0xde4] ;  /* 0x000de400011d7983 */ /* 0x000f220000100800 */
[----:B------:R-:W-:Y:S01]  /*1c6b0*/  SEL R2, RZ, 0x4, !P0 ;  /* 0x00000004ff027807 */ /* 0x000fe20004000000 */
[C---:B---3--:R-:W-:Y:S02]  /*1c6c0*/  IMAD.X R7, R244.reuse, 0x1, R28, P2 ;  /* 0x00000001f4077824 */ /* 0x048fe400010e061c */
[----:B------:R-:W3:Y:S04]  /*1c6d0*/  LDL R28, [R1+0xdd4] ;  /* 0x000dd400011c7983 */ /* 0x000ee80000100800 */
[----:B------:R1:W-:Y:S01]  /*1c6e0*/  LDGSTS.E [R0+0xb000], [R6.64], P1 ;  /* 0x0b00000006007fae */ /* 0x0003e20008921848 */
[----:B--2---:R-:W-:-:S03]  /*1c6f0*/  IMAD.X R5, R244, 0x1, R16, P3 ;  /* 0x00000001f4057824 */ /* 0x004fc600018e0610 */
[----:B------:R-:W2:Y:S01]  /*1c700*/  LDL R16, [R1+0xddc] ;  /* 0x000ddc0001107983 */ /* 0x000ea20000100800 */
[----:B-1----:R-:W-:-:S03]  /*1c710*/  IADD3 R6, P0, R3, R9, RZ ;  /* 0x0000000903067210 */ /* 0x002fc60007f1e0ff */
[----:B------:R1:W-:Y:S04]  /*1c720*/  LDGSTS.E [R0+0xb200], [R4.64], P1 ;  /* 0x0b20000004007fae */ /* 0x0003e80008921848 */
[----:B------:R-:W3:Y:S01]  /*1c730*/  LDL R9, [R1+0xde0] ;  /* 0x000de00001097983 */ /* 0x000ee20000100800 */
[----:B-1----:R-:W-:-:S05]  /*1c740*/  IADD3 R4, P2, R3, R182, RZ ;  /* 0x000000b603047210 */ /* 0x002fca0007f5e0ff */
[C---:B------:R-:W-:Y:S02]  /*1c750*/  IMAD.X R5, R244.reuse, 0x1, R181, P2 ;  /* 0x00000001f4057824 */ /* 0x040fe400010e06b5 */
[----:B------:R-:W-:Y:S02]  /*1c760*/  IMAD.X R7, R244, 0x1, R17, P0 ;  /* 0x00000001f4077824 */ /* 0x000fe400000e0611 */
[----:B------:R-:W3:Y:S04]  /*1c770*/  LDL R17, [R1+0xdec] ;  /* 0x000dec0001117983 */ /* 0x000ee80000100800 */
[----:B------:R4:W-:Y:S01]  /*1c780*/  LDGSTS.E [R0+0xb400], [R6.64], P1 ;  /* 0x0b40000006007fae */ /* 0x0009e20008921848 */
[----:B------:R-:W-:-:S03]  /*1c790*/  SEL R2, R2, RZ, !P5 ;  /* 0x000000ff02027207 */ /* 0x000fc60006800000 */
[----:B------:R1:W-:Y:S01]  /*1c7a0*/  LDGSTS.E [R0+0xb600], [R4.64], P1 ;  /* 0x0b60000004007fae */ /* 0x0003e20008921848 */
[----:B----4-:R-:W-:-:S03]  /*1c7b0*/  IADD3 R6, P2, R3, R13, RZ ;  /* 0x0000000d03067210 */ /* 0x010fc60007f5e0ff */
[----:B------:R-:W4:Y:S01]  /*1c7c0*/  LDL R13, [R1+0xde8] ;  /* 0x000de800010d7983 */ /* 0x000f220000100800 */
[----:B------:R-:W-:Y:S02]  /*1c7d0*/  ISETP.NE.U32.AND P0, PT, R2, RZ, PT ;  /* 0x000000ff0200720c */ /* 0x000fe40003f05070 */
[----:B-1----:R-:W-:Y:S01]  /*1c7e0*/  IADD3 R4, P3, R3, R180, RZ ;  /* 0x000000b403047210 */ /* 0x002fe20007f7e0ff */
[----:B------:R-:W-:Y:S01]  /*1c7f0*/  IMAD.X R7, R244, 0x1, R179, P2 ;  /* 0x00000001f4077824 */ /* 0x000fe200010e06b3 */
[----:B------:R-:W-:-:S03]  /*1c800*/  ISETP.GT.AND P1, PT, R245, 0x1e, PT ;  /* 0x0000001ef500780c */ /* 0x000fc60003f24270 */
[----:B------:R-:W-:Y:S01]  /*1c810*/  IMAD.X R5, R244, 0x1, R175, P3 ;  /* 0x00000001f4057824 */ /* 0x000fe200018e06af */
[----:B------:R-:W-:-:S05]  /*1c820*/  SEL R2, RZ, 0x4, !P1 ;  /* 0x00000004ff027807 */ /* 0x000fca0004800000 */
[----:B------:R1:W-:Y:S04]  /*1c830*/  LDGSTS.E [R0+0xd000], [R6.64], P0 ;  /* 0x0d00000006007fae */ /* 0x0003e80008121848 */
[----:B------:R1:W-:Y:S02]  /*1c840*/  LDGSTS.E [R0+0xd200], [R4.64], P0 ;  /* 0x0d20000004007fae */ /* 0x0003e40008121848 */
[C---:B-1----:R-:W-:Y:S02]  /*1c850*/  IADD3 R6, P1, R3.reuse, R174, RZ ;  /* 0x000000ae03067210 */ /* 0x042fe40007f3e0ff */
[----:B------:R-:W-:Y:S01]  /*1c860*/  SEL R2, R2, RZ, !P5 ;  /* 0x000000ff02027207 */ /* 0x000fe20006800000 */
[----:B------:R-:W4:Y:S01]  /*1c870*/  LDL R174, [R1+0xa70] ;  /* 0x000a700001ae7983 */ /* 0x000f220000100800 */
[----:B------:R-:W-:Y:S01]  /*1c880*/  IADD3 R4, P3, R3, R172, RZ ;  /* 0x000000ac03047210 */ /* 0x000fe20007f7e0ff */
[----:B------:R-:W-:-:S04]  /*1c890*/  IMAD.X R7, R244, 0x1, R31, P1 ;  /* 0x00000001f4077824 */ /* 0x000fc800008e061f */
[----:B------:R-:W-:Y:S01]  /*1c8a0*/  IMAD.X R5, R244, 0x1, R30, P3 ;  /* 0x00000001f4057824 */ /* 0x000fe200018e061e */
[----:B------:R2:W-:Y:S04]  /*1c8b0*/  LDGSTS.E [R0+0xd400], [R6.64], P0 ;  /* 0x0d40000006007fae */ /* 0x0005e80008121848 */
[----:B------:R1:W-:Y:S01]  /*1c8c0*/  LDGSTS.E [R0+0xd600], [R4.64], P0 ;  /* 0x0d60000004007fae */ /* 0x0003e20008121848 */
[----:B------:R-:W-:-:S03]  /*1c8d0*/  ISETP.NE.U32.AND P2, PT, R2, RZ, PT ;  /* 0x000000ff0200720c */ /* 0x000fc60003f45070 */
[----:B------:R-:W4:Y:S01]  /*1c8e0*/  LDL R30, [R1+0xa7c] ;  /* 0x000a7c00011e7983 */ /* 0x000f220000100800 */
[----:B-1----:R-:W-:Y:S02]  /*1c8f0*/  IADD3 R4, P3, R3, R29, RZ ;  /* 0x0000001d03047210 */ /* 0x002fe40007f7e0ff */
[----:B------:R-:W-:Y:S01]  /*1c900*/  ISETP.GT.AND P0, PT, R245, 0x3, PT ;  /* 0x00000003f500780c */ /* 0x000fe20003f04270 */
[----:B------:R-:W-:-:S03]  /*1c910*/  IMAD.MOV.U32 R191, RZ, RZ, R8 ;  /* 0x000000ffffbf7224 */ /* 0x000fc600078e0008 */
[----:B------:R-:W-:Y:S02]  /*1c920*/  SEL R2, RZ, 0x4, !P0 ;  /* 0x00000004ff027807 */ /* 0x000fe40004000000 */
[----:B--2---:R-:W-:Y:S02]  /*1c930*/  IADD3 R6, P1, R3, R16, RZ ;  /* 0x0000001003067210 */ /* 0x004fe40007f3e0ff */
[----:B------:R-:W2:Y:S01]  /*1c940*/  LDL R16, [R1+0xe08] ;  /* 0x000e080001107983 */ /* 0x000ea20000100800 */
[----:B---3--:R-:W-:-:S03]  /*1c950*/  IMAD.X R5, R244, 0x1, R9, P3 ;  /* 0x00000001f4057824 */ /* 0x008fc600018e0609 */
[----:B------:R-:W3:Y:S01]  /*1c960*/  LDL R9, [R1+0xdf0] ;  /* 0x000df00001097983 */ /* 0x000ee20000100800 */
[----:B------:R-:W-:-:S05]  /*1c970*/  IMAD.X R7, R244, 0x1, R28, P1 ;  /* 0x00000001f4077824 */ /* 0x000fca00008e061c */
[----:B------:R1:W-:Y:S04]  /*1c980*/  LDGSTS.E [R0+0xf000], [R6.64], P2 ;  /* 0x0f00000006007fae */ /* 0x0003e80009121848 */
[----:B------:R1:W-:Y:S04]  /*1c990*/  LDGSTS.E [R0+0xf200], [R4.64], P2 ;  /* 0x0f20000004007fae */ /* 0x0003e80009121848 */
[----:B-1----:R-:W3:Y:S04]  /*1c9a0*/  LDL R7, [R1+0xa84] ;  /* 0x000a840001077983 */ /* 0x002ee80000100800 */
[----:B------:R-:W3:Y:S04]  /*1c9b0*/  LDL.LU R188, [R1+0x250] ;  /* 0x0002500001bc7983 */ /* 0x000ee80000300800 */
[----:B------:R-:W3:Y:S04]  /*1c9c0*/  LDL.LU R189, [R1+0x254] ;  /* 0x0002540001bd7983 */ /* 0x000ee80000300800 */
[----:B------:R-:W3:Y:S04]  /*1c9d0*/  LDL.LU R190, [R1+0x258] ;  /* 0x0002580001be7983 */ /* 0x000ee80000300800 */
[----:B------:R-:W3:Y:S04]  /*1c9e0*/  LDL R8, [R1+0xa8c] ;  /* 0x000a8c0001087983 */ /* 0x000ee80000100800 */
[----:B------:R-:W3:Y:S04]  /*1c9f0*/  LDL R31, [R1+0xa80] ;  /* 0x000a8000011f7983 */ /* 0x000ee80000100800 */
[----:B------:R-:W3:Y:S04]  /*1ca00*/  LDL R29, [R1+0xa98] ;  /* 0x000a9800011d7983 */ /* 0x000ee80000100800 */
[----:B------:R-:W3:Y:S01]  /*1ca10*/  LDL R28, [R1+0xa88] ;  /* 0x000a8800011c7983 */ /* 0x000ee20000100800 */
[----:B------:R-:W-:-:S02]  /*1ca20*/  SEL R2, R2, RZ, !P5 ;  /* 0x000000ff02027207 */ /* 0x000fc40006800000 */
[----:B------:R-:W-:Y:S01]  /*1ca30*/  ISETP.GT.AND P1, PT, R245, 0x7, PT ;  /* 0x00000007f500780c */ /* 0x000fe20003f24270 */
[----:B------:R-:W3:Y:S01]  /*1ca40*/  LDL R172, [R1+0xaf4] ;  /* 0x000af40001ac7983 */ /* 0x000ee20000100800 */
[----:B------:R-:W-:-:S03]  /*1ca50*/  IADD3 R4, P0, R3, R17, RZ ;  /* 0x0000001103047210 */ /* 0x000fc60007f1e0ff */
[----:B------:R-:W3:Y:S02]  /*1ca60*/  LDL R17, [R1+0xa90] ;  /* 0x000a900001117983 */ /* 0x000ee40000100800 */
[----:B----4-:R-:W-:Y:S02]  /*1ca70*/  IMAD.X R5, R244, 0x1, R13, P0 ;  /* 0x00000001f4057824 */ /* 0x010fe400000e060d */
[----:B------:R-:W4:Y:S04]  /*1ca80*/  LDL R13, [R1+0xafc] ;  /* 0x000afc00010d7983 */ /* 0x000f280000100800 */
[----:B------:R2:W-:Y:S01]  /*1ca90*/  LDGSTS.E [R0+0xf400], [R4.64], P2 ;  /* 0x0f40000004007fae */ /* 0x0005e20009121848 */
[----:B------:R-:W-:Y:S02]  /*1caa0*/  ISETP.NE.U32.AND P0, PT, R2, RZ, PT ;  /* 0x000000ff0200720c */ /* 0x000fe40003f05070 */
[----:B------:R-:W-:-:S02]  /*1cab0*/  SEL R2, RZ, 0x4, !P1 ;  /* 0x00000004ff027807 */ /* 0x000fc40004800000 */
[C---:B------:R-:W-:Y:S02]  /*1cac0*/  ISETP.GT.AND P1, PT, R245.reuse, 0xb, PT ;  /* 0x0000000bf500780c */ /* 0x040fe40003f24270 */
[----:B------:R-:W-:Y:S02]  /*1cad0*/  SEL R2, R2, RZ, !P5 ;  /* 0x000000ff02027207 */ /* 0x000fe40006800000 */
[----:B------:R-:W-:Y:S02]  /*1cae0*/  SEL R6, RZ, 0x4, !P1 ;  /* 0x00000004ff067807 */ /* 0x000fe40004800000 */
[----:B------:R-:W-:Y:S02]  /*1caf0*/  ISETP.GT.AND P1, PT, R245, 0xf, PT ;  /* 0x0000000ff500780c */ /* 0x000fe40003f24270 */
[----:B------:R-:W-:Y:S02]  /*1cb00*/  ISETP.NE.U32.AND P4, PT, R2, RZ, PT ;  /* 0x000000ff0200720c */ /* 0x000fe40003f85070 */
[----:B------:R-:W-:-:S02]  /*1cb10*/  SEL R2, R6, RZ, !P5 ;  /* 0x000000ff06027207 */ /* 0x000fc40006800000 */
[----:B------:R-:W-:Y:S02]  /*1cb20*/  SEL R6, RZ, 0x4, !P1 ;  /* 0x00000004ff067807 */ /* 0x000fe40004800000 */
[----:B------:R-:W-:Y:S02]  /*1cb30*/  ISETP.NE.U32.AND P1, PT, R2, RZ, PT ;  /* 0x000000ff0200720c */ /* 0x000fe40003f25070 */
[----:B------:R-:W-:-:S04]  /*1cb40*/  SEL R2, R6, RZ, !P5 ;  /* 0x000000ff06027207 */ /* 0x000fc80006800000 */
[----:B------:R-:W-:Y:S02]  /*1cb50*/  ISETP.NE.U32.AND P6, PT, R2, RZ, PT ;  /* 0x000000ff0200720c */ /* 0x000fe40003fc5070 */
[----:B------:R-:W4:Y:S01]  /*1cb60*/  LDL R2, [R1+0xb0c] ;  /* 0x000b0c0001027983 */ /* 0x000f220000100800 */
[----:B--2---:R-:W-:-:S03]  /*1cb70*/  IADD3 R4, P3, R3, R16, RZ ;  /* 0x0000001003047210 */ /* 0x004fc60007f7e0ff */
[----:B------:R-:W2:Y:S02]  /*1cb80*/  LDL R16, [R1+0xb04] ;  /* 0x000b040001107983 */ /* 0x000ea40000100800 */
[----:B---3--:R-:W-:Y:S02]  /*1cb90*/  IMAD.X R5, R244, 0x1, R9, P3 ;  /* 0x00000001f4057824 */ /* 0x008fe400018e0609 */
[----:B------:R-:W1:Y:S04]  /*1cba0*/  S2R R9, SR_TID.X ;  /* 0x0000000000097919 */ /* 0x000e680000002100 */
[----:B------:R3:W-:Y:S01]  /*1cbb0*/  LDGSTS.E [R0+0xf600], [R4.64], P2 ;  /* 0x0f60000004007fae */ /* 0x0007e20009121848 */
[----:B------:R-:W-:Y:S01]  /*1cbc0*/  HMMA.1688.F32.TF32 R180, R24, R10, R188 ;  /* 0x0000000a18b4723c */ /* 0x000fe200000810bc */
[----:B-1----:R-:W-:-:S05]  /*1cbd0*/  LOP3.LUT R9, R9, 0x7f, RZ, 0xc0, !PT ;  /* 0x0000007f09097812 */ /* 0x002fca00078ec0ff */
[----:B------:R-:W-:Y:S01]  /*1cbe0*/  IMAD.SHL.U32 R9, R9, 0x4, RZ ;  /* 0x0000000409097824 */ /* 0x000fe200078e00ff */
[C---:B---3--:R-:W-:Y:S01]  /*1cbf0*/  IADD3 R4, P2, R3.reuse, R30, RZ ;  /* 0x0000001e03047210 */ /* 0x048fe20007f5e0ff */
[----:B------:R-:W-:Y:S01]  /*1cc00*/  IMAD.U32 R0, RZ, RZ, UR5 ;  /* 0x00000005ff007e24 */ /* 0x000fe2000f8e00ff */
[----:B------:R-:W-:Y:S01]  /*1cc10*/  IADD3 R6, P3, R3, R7, RZ ;  /* 0x0000000703067210 */ /* 0x000fe20007f7e0ff */
[----:B------:R-:W3:Y:S01]  /*1cc20*/  LDL R30, [R1+0xb00] ;  /* 0x000b0000011e7983 */ /* 0x000ee20000100800 */
[----:B------:R-:W-:Y:S01]  /*1cc30*/  LOP3.LUT R9, R9, 0x60, RZ, 0x3c, !PT ;  /* 0x0000006009097812 */ /* 0x000fe200078e3cff */
[C---:B------:R-:W-:Y:S01]  /*1cc40*/  IMAD.X R5, R244.reuse, 0x1, R174, P2 ;  /* 0x00000001f4057824 */ /* 0x040fe200010e06ae */
[----:B------:R-:W-:Y:S01]  /*1cc50*/  IADD3 R8, P2, R3, R8, RZ ;  /* 0x0000000803087210 */ /* 0x000fe20007f5e0ff */
[----:B------:R-:W-:Y:S02]  /*1cc60*/  IMAD.X R7, R244, 0x1, R31, P3 ;  /* 0x00000001f4077824 */ /* 0x000fe400018e061f */
[----:B------:R-:W-:-:S02]  /*1cc70*/  IMAD R0, R0, 0x10000, R9 ;  /* 0x0001000000007824 */ /* 0x000fc400078e0209 */
[----:B------:R-:W-:-:S03]  /*1cc80*/  IMAD.X R9, R244, 0x1, R28, P2 ;  /* 0x00000001f4097824 */ /* 0x000fc600010e061c */
[----:B------:R1:W-:Y:S04]  /*1cc90*/  LDGSTS.E [R0+0x1800], [R4.64], P0 ;  /* 0x0180000004007fae */ /* 0x0003e80008121848 */
[----:B------:R-:W-:Y:S04]  /*1cca0*/  STL.64 [R1+0x1d0], R180 ;  /* 0x0001d0b401007387 */ /* 0x000fe80000100a00 */
[----:B------:R2:W-:Y:S04]  /*1ccb0*/  STL.64 [R1+0x1d8], R182 ;  /* 0x0001d8b601007387 */ /* 0x0005e80000100a00 */
[----:B------:R-:W3:Y:S01]  /*1ccc0*/  LDL R174, [R1+0xb18] ;  /* 0x000b180001ae7983 */ /* 0x000ee20000100800 */
[----:B-1----:R-:W-:-:S03]  /*1ccd0*/  IADD3 R4, P3, R3, R29, RZ ;  /* 0x0000001d03047210 */ /* 0x002fc60007f7e0ff */
[----:B------:R-:W3:Y:S04]  /*1cce0*/  LDL R29, [R1+0xb08] ;  /* 0x000b0800011d7983 */ /* 0x000ee80000100800 */
[----:B------:R4:W-:Y:S01]  /*1ccf0*/  LDGSTS.E [R0+0x1a00], [R6.64], P0 ;  /* 0x01a0000006007fae */ /* 0x0009e20008121848 */
[----:B------:R-:W-:-:S03]  /*1cd00*/  IMAD.X R5, R244, 0x1, R17, P3 ;  /* 0x00000001f4057824 */ /* 0x000fc600018e0611 */
[----:B------:R-:W3:Y:S04]  /*1cd10*/  LDL R28, [R1+0xb7c] ;  /* 0x000b7c00011c7983 */ /* 0x000ee80000100800 */
[----:B------:R-:W3:Y:S04]  /*1cd20*/  LDL R31, [R1+0xb84] ;  /* 0x000b8400011f7983 */ /* 0x000ee80000100800 */
[----:B------:R-:W3:Y:S04]  /*1cd30*/  LDL R17, [R1+0xb74] ;  /* 0x000b740001117983 */ /* 0x000ee80000100800 */
[----:B------:R2:W-:Y:S04]  /*1cd40*/  LDGSTS.E [R0+0x1c00], [R8.64], P0 ;  /* 0x01c0000008007fae */ /* 0x0005e80008121848 */
[----:B------:R1:W-:Y:S01]  /*1cd50*/  LDGSTS.E [R0+0x1e00], [R4.64], P0 ;  /* 0x01e0000004007fae */ /* 0x0003e20008121848 */
[----:B----4-:R-:W-:-:S03]  /*1cd60*/  IADD3 R6, P2, R3, R13, RZ ;  /* 0x0000000d03067210 */ /* 0x010fc60007f5e0ff */
[----:B------:R-:W4:Y:S04]  /*1cd70*/  LDL R13, [R1+0xb10] ;  /* 0x000b1000010d7983 */ /* 0x000f280000100800 */
[----:B------:R-:W4:Y:S04]  /*1cd80*/  LDL.LU R188, [R1+0x280] ;  /* 0x0002800001bc7983 */ /* 0x000f280000300800 */
[----:B------:R-:W4:Y:S04]  /*1cd90*/  LDL.LU R189, [R1+0x284] ;  /* 0x0002840001bd7983 */ /* 0x000f280000300800 */
[----:B------:R-:W4:Y:S04]  /*1cda0*/  LDL.LU R190, [R1+0x288] ;  /* 0x0002880001be7983 */ /* 0x000f280000300800 */
[----:B------:R-:W4:Y:S01]  /*1cdb0*/  LDL.LU R191, [R1+0x28c] ;  /* 0x00028c0001bf7983 */ /* 0x000f220000300800 */
[----:B------:R-:W-:Y:S01]  /*1cdc0*/  IMAD.X R7, R244, 0x1, R172, P2 ;  /* 0x00000001f4077824 */ /* 0x000fe200010e06ac */
[----:B------:R-:W-:-:S02]  /*1cdd0*/  ISETP.GT.AND P0, PT, R245, 0x13, PT ;  /* 0x00000013f500780c */ /* 0x000fc40003f04270 */
[----:B------:R-:W-:Y:S01]  /*1cde0*/  ISETP.GT.AND P2, PT, R245, 0x17, PT ;  /* 0x00000017f500780c */ /* 0x000fe20003f44270 */
[----:B------:R-:W4:Y:S01]  /*1cdf0*/  LDL R11, [R1+0xb80] ;  /* 0x000b8000010b7983 */ /* 0x000f220000100800 */
[----:B-1----:R-:W-:-:S03]  /*1ce00*/  SEL R5, RZ, 0x4, !P0 ;  /* 0x00000004ff057807 */ /* 0x002fc60004000000 */
[----:B------:R1:W-:Y:S01]  /*1ce10*/  LDGSTS.E [R0+0x3800], [R6.64], P4 ;  /* 0x0380000006007fae */ /* 0x0003e2000a121848 */
[----:B------:R-:W-:-:S03]  /*1ce20*/  SEL R5, R5, RZ, !P5 ;  /* 0x000000ff05057207 */ /* 0x000fc60006800000 */
[----:B------:R-:W4:Y:S04]  /*1ce30*/  LDL R172, [R1+0xb88] ;  /* 0x000b880001ac7983 */ /* 0x000f280000100800 */
[----:B------:R-:W4:Y:S01]  /*1ce40*/  LDL R10, [R1+0xb98] ;  /* 0x000b9800010a7983 */ /* 0x000f220000100800 */
[C---:B-1----:R-:W-:Y:S02]  /*1ce50*/  IADD3 R6, P0, R3.reuse, R2, RZ ;  /* 0x0000000203067210 */ /* 0x042fe40007f1e0ff */
[----:B------:R-:W-:Y:S02]  /*1ce60*/  SEL R2, RZ, 0x4, !P2 ;  /* 0x00000004ff027807 */ /* 0x000fe40005000000 */
[C---:B--2---:R-:W-:Y:S02]  /*1ce70*/  IADD3 R8, P3, R3.reuse, R16, RZ ;  /* 0x0000001003087210 */ /* 0x044fe40007f7e0ff */
[----:B------:R-:W2:Y:S01]  /*1ce80*/  LDL R16, [R1+0xb8c] ;  /* 0x000b8c0001107983 */ /* 0x000ea20000100800 */
[----:B---3--:R-:W-:Y:S01]  /*1ce90*/  IADD3 R4, P2, R3, R174, RZ ;  /* 0x000000ae03047210 */ /* 0x008fe20007f5e0ff */
[C---:B------:R-:W-:Y:S01]  /*1cea0*/  IMAD.X R7, R244.reuse, 0x1, R29, P0 ;  /* 0x00000001f4077824 */ /* 0x040fe200000e061d */
[----:B------:R-:W-:Y:S01]  /*1ceb0*/  ISETP.NE.U32.AND P0, PT, R5, RZ, PT ;  /* 0x000000ff0500720c */ /* 0x000fe20003f05070 */
[C---:B------:R-:W-:Y:S01]  /*1cec0*/  IMAD.X R9, R244.reuse, 0x1, R30, P3 ;  /* 0x00000001f4097824 */ /* 0x040fe200018e061e */
[----:B------:R-:W3:Y:S04]  /*1ced0*/  LDL R29, [R1+0xc04] ;  /* 0x000c0400011d7983 */ /* 0x000ee80000100800 */
[----:B------:R-:W3:Y:S04]  /*1cee0*/  LDL R30, [R1+0xb90] ;  /* 0x000b9000011e7983 */ /* 0x000ee80000100800 */
[----:B------:R2:W-:Y:S04]  /*1cef0*/  LDGSTS.E [R0+0x3a00], [R8.64], P4 ;  /* 0x03a0000008007fae */ /* 0x0005e8000a121848 */
[----:B------:R1:W-:Y:S01]  /*1cf00*/  LDGSTS.E [R0+0x3c00], [R6.64], P4 ;  /* 0x03c0000006007fae */ /* 0x0003e2000a121848 */
[----:B----4-:R-:W-:-:S03]  /*1cf10*/  IMAD.X R5, R244, 0x1, R13, P2 ;  /* 0x00000001f4057824 */ /* 0x010fc600010e060d */
[----:B------:R-:W4:Y:S01]  /*1cf20*/  LDL R13, [R1+0xbfc] ;  /* 0x000bfc00010d7983 */ /* 0x000f220000100800 */
[C---:B------:R-:W-:Y:S01]  /*1cf30*/  HMMA.1688.F32.TF32 R180, R24.reuse, R14, R188 ;  /* 0x0000000e18b4723c */ /* 0x040fe200000810bc */
[----:B-1----:R-:W-:Y:S02]  /*1cf40*/  IADD3 R6, P2, R3, R28, RZ ;  /* 0x0000001c03067210 */ /* 0x002fe40007f5e0ff */
[----:B------:R1:W-:Y:S04]  /*1cf50*/  LDGSTS.E [R0+0x3e00], [R4.64], P4 ;  /* 0x03e0000004007fae */ /* 0x0003e8000a121848 */
[----:B------:R-:W3:Y:S01]  /*1cf60*/  LDL R28, [R1+0xbf4] ;  /* 0x000bf400011c7983 */ /* 0x000ee20000100800 */
[----:B------:R-:W-:Y:S01]  /*1cf70*/  IMAD.X R7, R244, 0x1, R17, P2 ;  /* 0x00000001f4077824 */ /* 0x000fe200010e0611 */
[----:B------:R-:W-:Y:S01]  /*1cf80*/  HMMA.1688.F32.TF32 R108, R24, R110, R196 ;  /* 0x0000006e186c723c */ /* 0x000fe200000810c4 */
[----:B------:R-:W-:-:S03]  /*1cf90*/  SEL R2, R2, RZ, !P5 ;  /* 0x000000ff02027207 */ /* 0x000fc60006800000 */
[----:B------:R2:W-:Y:S01]  /*1cfa0*/  LDGSTS.E [R0+0x5800], [R6.64], P1 ;  /* 0x0580000006007fae */ /* 0x0005e20008921848 */
[----:B-1----:R-:W-:-:S09]  /*1cfb0*/  IADD3 R4, P4, R3, R31, RZ ;  /* 0x0000001f03047210 */ /* 0x002fd20007f9e0ff */
[----:B------:R-:W-:Y:S04]  /*1cfc0*/  STL.64 [R1+0x1c0], R180 ;  /* 0x0001c0b401007387 */ /* 0x000fe80000100a00 */
[----:B------:R1:W-:Y:S04]  /*1cfd0*/  STL.64 [R1+0x1c8], R182 ;  /* 0x0001c8b601007387 */ /* 0x0003e80000100a00 */
[----:B------:R-:W3:Y:S04]  /*1cfe0*/  LDL R31, [R1+0xc0c] ;  /* 0x000c0c00011f7983 */ /* 0x000ee80000100800 */
[----:B------:R-:W3:Y:S04]  /*1cff0*/  LDL R17, [R1+0xc00] ;  /* 0x000c000001117983 */ /* 0x000ee80000100800 */
[----:B------:R-:W3:Y:S01]  /*1d000*/  LDL R15, [R1+0xc08] ;  /* 0x000c0800010f7983 */ /* 0x000ee20000100800 */
[----:B------:R-:W-:Y:S01]  /*1d010*/  IMAD.X R5, R244, 0x1, R11, P4 ;  /* 0x00000001f4057824 */ /* 0x000fe200020e060b */
[----:B------:R-:W-:-:S04]  /*1d020*/  ISETP.NE.U32.AND P3, PT, R2, RZ, PT ;  /* 0x000000ff0200720c */ /* 0x000fc80003f65070 */
[----:B------:R4:W-:Y:S01]  /*1d030*/  LDGSTS.E [R0+0x5a00], [R4.64], P1 ;  /* 0x05a0000004007fae */ /* 0x0009e20008921848 */
[----:B--2---:R-:W-:-:S03]  /*1d040*/  IADD3 R8, P2, R3, R16, RZ ;  /* 0x0000001003087210 */ /* 0x004fc60007f5e0ff */
[----:B------:R-:W2:Y:S04]  /*1d050*/  LDL R16, [R1+0xc18] ;  /* 0x000c180001107983 */ /* 0x000ea80000100800 */
[----:B------:R-:W1:Y:S04]  /*1d060*/  LDL.LU R196, [R1+0x410] ;  /* 0x0004100001c47983 */ /* 0x000e680000300800 */
[----:B------:R-:W1:Y:S04]  /*1d070*/  LDL.LU R197, [R1+0x414] ;  /* 0x0004140001c57983 */ /* 0x000e680000300800 */
[----:B------:R-:W1:Y:S04]  /*1d080*/  LDL.LU R198, [R1+0x418] ;  /* 0x0004180001c67983 */ /* 0x000e680000300800 */
[----:B------:R-:W1:Y:S04]  /*1d090*/  LDL.LU R199, [R1+0x41c] ;  /* 0x00041c0001c77983 */ /* 0x000e680000300800 */
[----:B------:R-:W2:Y:S01]  /*1d0a0*/  LDL R14, [R1+0xc10] ;  /* 0x000c1000010e7983 */ /* 0x000ea20000100800 */
[----:B------:R-:W-:Y:S01]  /*1d0b0*/  IMAD.X R9, R244, 0x1, R172, P2 ;  /* 0x00000001f4097824 */ /* 0x000fe200010e06ac */
[----:B------:R-:W-:-:S04]  /*1d0c0*/  ISETP.GT.AND P2, PT, R245, 0x1b, PT ;  /* 0x0000001bf500780c */ /* 0x000fc80003f44270 */
[----:B------:R-:W-:Y:S01]  /*1d0d0*/  SEL R2, RZ, 0x4, !P2 ;  /* 0x00000004ff027807 */ /* 0x000fe20005000000 */
[----:B------:R3:W-:Y:S01]  /*1d0e0*/  LDGSTS.E [R0+0x5c00], [R8.64], P1 ;  /* 0x05c0000008007fae */ /* 0x0007e20008921848 */
[----:B----4-:R-:W-:-:S03]  /*1d0f0*/  IADD3 R4, P2, R3, R13, RZ ;  /* 0x0000000d03047210 */ /* 0x010fc60007f5e0ff */
[----:B------:R-:W4:Y:S01]  /*1d100*/  LDL R13, [R1+0xc7c] ;  /* 0x000c7c00010d7983 */ /* 0x000f220000100800 */
[----:B------:R-:W-:-:S05]  /*1d110*/  IADD3 R10, P4, R3, R10, RZ ;  /* 0x0000000a030a7210 */ /* 0x000fca0007f9e0ff */
[----:B---3--:R-:W-:Y:S01]  /*1d120*/  IMAD.X R11, R244, 0x1, R30, P4 ;  /* 0x00000001f40b7824 */ /* 0x008fe200020e061e */
[----:B------:R-:W-:Y:S01]  /*1d130*/  IADD3 R6, P4, R3, R29, RZ ;  /* 0x0000001d03067210 */ /* 0x000fe20007f9e0ff */
[----:B------:R-:W3:Y:S04]  /*1d140*/  LDL R30, [R1+0xc84] ;  /* 0x000c8400011e7983 */ /* 0x000ee80000100800 */
[----:B------:R-:W3:Y:S04]  /*1d150*/  LDL R29, [R1+0xc74] ;  /* 0x000c7400011d7983 */ /* 0x000ee80000100800 */
[----:B------:R-:W3:Y:S04]  /*1d160*/  LDL.LU R188, [R1+0x3a0] ;  /* 0x0003a00001bc7983 */ /* 0x000ee80000300800 */
[----:B------:R2:W-:Y:S01]  /*1d170*/  LDGSTS.E [R0+0x5e00], [R10.64], P1 ;  /* 0x05e000000a007fae */ /* 0x0005e20008921848 */
[----:B------:R-:W-:-:S02]  /*1d180*/  ISETP.GT.AND P1, PT, R245, 0x1f, PT ;  /* 0x0000001ff500780c */ /* 0x000fc40003f24270 */
[----:B------:R-:W-:Y:S02]  /*1d190*/  SEL R2, R2, RZ, !P5 ;  /* 0x000000ff02027207 */ /* 0x000fe40006800000 */
[----:B------:R-:W-:Y:S01]  /*1d1a0*/  SEL R7, RZ, 0x4, !P1 ;  /* 0x00000004ff077807 */ /* 0x000fe20004800000 */
[----:B------:R-:W-:Y:S01]  /*1d1b0*/  IMAD.X R5, R244, 0x1, R28, P2 ;  /* 0x00000001f4057824 */ /* 0x000fe200010e061c */
[----:B------:R-:W-:Y:S01]  /*1d1c0*/  ISETP.NE.U32.AND P2, PT, R2, RZ, PT ;  /* 0x000000ff0200720c */ /* 0x000fe20003f45070 */
[----:B------:R-:W-:Y:S01]  /*1d1d0*/  IMAD.MOV.U32 R189, RZ, RZ, R246 ;  /* 0x000000ffffbd7224 */ /* 0x000fe200078e00f6 */
[----:B------:R-:W-:Y:S01]  /*1d1e0*/  SEL R2, R7, RZ, !P5 ;  /* 0x000000ff07027207 */ /* 0x000fe20006800000 */
[----:B------:R-:W3:Y:S01]  /*1d1f0*/  LDL.LU R246, [R1+0xe88] ;  /* 0x000e880001f67983 */ /* 0x000ee20000300800 */
[----:B------:R-:W-:Y:S01]  /*1d200*/  IMAD.MOV.U32 R190, RZ, RZ, R247 ;  /* 0x000000ffffbe7224 */ /* 0x000fe200078e00f7 */
[----:B------:R-:W-:Y:S01]  /*1d210*/  LOP3.LUT R12, R12, 0x1f, RZ, 0xc0, !PT ;  /* 0x0000001f0c0c7812 */ /* 0x000fe200078ec0ff */
[----:B------:R-:W-:Y:S01]  /*1d220*/  IMAD.MOV.U32 R191, RZ, RZ, R21 ;  /* 0x000000ffffbf7224 */ /* 0x000fe200078e0015 */
[----:B------:R-:W3:Y:S04]  /*1d230*/  LDL.LU R247, [R1+0xe84] ;  /* 0x000e840001f77983 */ /* 0x000ee80000300800 */
[----:B------:R-:W3:Y:S04]  /*1d240*/  LDL R21, [R1+0xc80] ;  /* 0x000c800001157983 */ /* 0x000ee80000100800 */
[----:B------:R-:W3:Y:S01]  /*1d250*/  LDL R28, [R1+0xc8c] ;  /* 0x000c8c00011c7983 */ /* 0x000ee20000100800 */
[----:B------:R-:W-:-:S03]  /*1d260*/  IADD3 R8, P1, R3, R31, RZ ;  /* 0x0000001f03087210 */ /* 0x000fc60007f3e0ff */
[----:B------:R4:W-:Y:S01]  /*1d270*/  LDGSTS.E [R0+0x7800], [R4.64], P6 ;  /* 0x0780000004007fae */ /* 0x0009e2000b121848 */
[----:B------:R-:W-:-:S03]  /*1d280*/  IMAD.X R7, R244, 0x1, R17, P4 ;  /* 0x00000001f4077824 */ /* 0x000fc600020e0611 */
[----:B------:R-:W3:Y:S01]  /*1d290*/  LDL R17, [R1+0xc98] ;  /* 0x000c980001117983 */ /* 0x000ee20000100800 */
[----:B------:R-:W-:Y:S01]  /*1d2a0*/  IMAD.X R9, R244, 0x1, R15, P1 ;  /* 0x00000001f4097824 */ /* 0x000fe200008e060f */
[----:B------:R-:W-:Y:S01]  /*1d2b0*/  ISETP.NE.U32.AND P1, PT, R2, RZ, PT ;  /* 0x000000ff0200720c */ /* 0x000fe20003f25070 */
[C---:B------:R-:W-:Y:S01]  /*1d2c0*/  HMMA.1688.F32.TF32 R44, R24.reuse, R46, R192 ;  /* 0x0000002e182c723c */ /* 0x040fe200000810c0 */
[----:B------:R1:W-:Y:S04]  /*1d2d0*/  LDGSTS.E [R0+0x7a00], [R6.64], P6 ;  /* 0x07a0000006007fae */ /* 0x0003e8000b121848 */
[----:B------:R1:W-:Y:S03]  /*1d2e0*/  LDGSTS.E [R0+0x7c00], [R8.64], P6 ;  /* 0x07c0000008007fae */ /* 0x0003e6000b121848 */
[----:B-1----:R-:W-:Y:S01]  /*1d2f0*/  HMMA.1688.F32.TF32 R180, R24, R18, R196 ;  /* 0x0000001218b4723c */ /* 0x002fe200000810c4 */
[----:B--2---:R-:W-:-:S05]  /*1d300*/  IADD3 R10, P4, R3, R16, RZ ;  /* 0x00000010030a7210 */ /* 0x004fca0007f9e0ff */
[----:B------:R-:W-:Y:S01]  /*1d310*/  IMAD.X R11, R244, 0x1, R14, P4 ;  /* 0x00000001f40b7824 */ /* 0x000fe200020e060e */
[----:B------:R-:W-:Y:S11]  /*1d320*/  ISETP.GE.AND P4, PT, R12, R245, PT ;  /* 0x000000f50c00720c */ /* 0x000ff60003f86270 */
[----:B------:R-:W-:Y:S05]  /*1d330*/  @!UPT UIADD3 URZ, URZ, URZ, URZ ;  /* 0x0000003f3f3ff290 */ /* 0x000fea000fffe03f */
[----:B------:R-:W-:Y:S04]  /*1d340*/  STL.64 [R1+0x1b0], R180 ;  /* 0x0001b0b401007387 */ /* 0x000fe80000100a00 */
[----:B------:R-:W-:Y:S04]  /*1d350*/  STL.64 [R1+0x1b8], R182 ;  /* 0x0001b8b601007387 */ /* 0x000fe80000100a00 */
[----:B------:R-:W2:Y:S04]  /*1d360*/  LDL R16, [R1+0xc88] ;  /* 0x000c880001107983 */ /* 0x000ea80000100800 */
[----:B------:R-:W2:Y:S04]  /*1d370*/  LDL R12, [R1+0xc90] ;  /* 0x000c9000010c7983 */ /* 0x000ea80000100800 */
[----:B------:R-:W2:Y:S04]  /*1d380*/  LDL R15, [R1+0xcfc] ;  /* 0x000cfc00010f7983 */ /* 0x000ea80000100800 */
[----:B------:R-:W2:Y:S01]  /*1d390*/  LDL R14, [R1+0xd04] ;  /* 0x000d0400010e7983 */ /* 0x000ea20000100800 */
[----:B------:R-:W-:Y:S01]  /*1d3a0*/  SEL R2, RZ, 0x4, P4 ;  /* 0x00000004ff027807 */ /* 0x000fe20002000000 */
[----:B------:R-:W-:Y:S02]  /*1d3b0*/  HMMA.1688.F32.TF32 R40, R24, R42, R220 ;  /* 0x0000002a1828723c */ /* 0x000fe400000810dc */
[----:B------:R1:W-:Y:S01]  /*1d3c0*/  LDGSTS.E [R0+0x7e00], [R10.64], P6 ;  /* 0x07e000000a007fae */ /* 0x0003e2000b121848 */
[----:B----4-:R-:W-:-:S05]  /*1d3d0*/  IADD3 R4, P4, R3, R13, RZ ;  /* 0x0000000d03047210 */ /* 0x010fca0007f9e0ff */
[C---:B------:R-:W-:Y:S01]  /*1d3e0*/  HMMA.1688.F32.TF32 R36, R24.reuse, R38, R248 ;  /* 0x000000261824723c */ /* 0x040fe200000810f8 */
[----:B------:R-:W4:Y:S07]  /*1d3f0*/  LDL R13, [R1+0xcf4] ;  /* 0x000cf400010d7983 */ /* 0x000f2e0000100800 */
[C---:B------:R-:W-:Y:S01]  /*1d400*/  HMMA.1688.F32.TF32 R56, R24.reuse, R58, R204 ;  /* 0x0000003a1838723c */ /* 0x040fe200000810cc */
[----:B------:R-:W-:Y:S01]  /*1d410*/  SEL R2, R2, RZ, !P5 ;  /* 0x000000ff02027207 */ /* 0x000fe20006800000 */
[----:B-1----:R-:W4:Y:S04]  /*1d420*/  LDL R11, [R1+0xd0c] ;  /* 0x000d0c00010b7983 */ /* 0x002f280000100800 */
[----:B------:R-:W4:Y:S02]  /*1d430*/  LDL R10, [R1+0xd00] ;  /* 0x000d0000010a7983 */ /* 0x000f240000100800 */
[----:B---3--:R-:W-:Y:S01]  /*1d440*/  HMMA.1688.F32.TF32 R24, R24, R22, R188 ;  /* 0x000000161818723c */ /* 0x008fe200000810bc */
[----:B------:R-:W-:Y:S01]  /*1d450*/  IMAD.X R5, R244, 0x1, R29, P4 ;  /* 0x00000001f4057824 */ /* 0x000fe200020e061d */
[----:B------:R-:W-:-:S02]  /*1d460*/  ISETP.NE.U32.AND P4, PT, R2, RZ, PT ;  /* 0x000000ff0200720c */ /* 0x000fc40003f85070 */
[C---:B------:R-:W-:Y:S02]  /*1d470*/  IADD3 R6, P5, R3.reuse, R30, RZ ;  /* 0x0000001e03067210 */ /* 0x040fe40007fbe0ff */
[----:B------:R1:W-:Y:S11]  /*1d480*/  LDGSTS.E [R0+0x9800], [R4.64], P0 ;  /* 0x0980000004007fae */ /* 0x0003f60008121848 */
[----:B------:R-:W-:Y:S06]  /*1d490*/  @!UPT UIADD3 URZ, URZ, URZ, URZ ;  /* 0x0000003f3f3ff290 */ /* 0x000fec000fffe03f */
[----:B------:R3:W-:Y:S04]  /*1d4a0*/  STL.64 [R1+0x170], R24 ;  /* 0x0001701801007387 */ /* 0x0007e80000100a00 */
[----:B------:R1:W-:Y:S04]  /*1d4b0*/  STL.64 [R1+0x178], R26 ;  /* 0x0001781a01007387 */ /* 0x0003e80000100a00 */
[----:B------:R-:W4:Y:S04]  /*1d4c0*/  LDL R2, [R1+0xd08] ;  /* 0x000d080001027983 */ /* 0x000f280000100800 */
[----:B---3--:R-:W3:Y:S04]  /*1d4d0*/  LDL R25, [R1+0xd10] ;  /* 0x000d100001197983 */ /* 0x008ee80000100800 */
[----:B-1----:R-:W3:Y:S04]  /*1d4e0*/  LDL R27, [R1+0xd18] ;  /* 0x000d1800011b7983 */ /* 0x002ee80000100800 */
[----:B------:R-:W3:Y:S04]  /*1d4f0*/  LDL R26, [R1+0xd7c] ;  /* 0x000d7c00011a7983 */ /* 0x000ee80000100800 */
[----:B------:R-:W3:Y:S04]  /*1d500*/  LDL R24, [R1+0xd84] ;  /* 0x000d840001187983 */ /* 0x000ee80000100800 */
[----:B------:R-:W3:Y:S01]  /*1d510*/  LDL R23, [R1+0xd74] ;  /* 0x000d740001177983 */ /* 0x000ee20000100800 */
[----:B------:R-:W-:Y:S01]  /*1d520*/  IMAD.X R7, R244, 0x1, R21, P5 ;  /* 0x00000001f4077824 */ /* 0x000fe200028e0615 */
[----:B------:R-:W-:-:S02]  /*1d530*/  IADD3 R8, P6, R3, R28, RZ ;  /* 0x0000001c03087210 */ /* 0x000fc40007fde0ff */
[----:B------:R-:W-:Y:S01]  /*1d540*/  IADD3 R4, P5, R3, R17, RZ ;  /* 0x0000001103047210 */ /* 0x000fe20007fbe0ff */
[----:B------:R-:W3:Y:S04]  /*1d550*/  LDL R22, [R1+0xd8c] ;  /* 0x000d8c0001167983 */ /* 0x000ee80000100800 */
[----:B------:R-:W3:Y:S04]  /*1d560*/  LDL R21, [R1+0xd80] ;  /* 0x000d800001157983 */ /* 0x000ee80000100800 */
[----:B------:R-:W3:Y:S04]  /*1d570*/  LDL R19, [R1+0xd98] ;  /* 0x000d980001137983 */ /* 0x000ee80000100800 */
[----:B------:R-:W3:Y:S04]  /*1d580*/  LDL R18, [R1+0xd88] ;  /* 0x000d880001127983 */ /* 0x000ee80000100800 */
[----:B------:R-:W3:Y:S04]  /*1d590*/  LDL R17, [R1+0xe0c] ;  /* 0x000e0c0001117983 */ /* 0x000ee80000100800 */
[----:B------:R1:W-:Y:S01]  /*1d5a0*/  LDGSTS.E [R0+0x9a00], [R6.64], P0 ;  /* 0x09a0000006007fae */ /* 0x0003e20008121848 */
[----:B--2---:R-:W-:-:S03]  /*1d5b0*/  IMAD.X R9, R244, 0x1, R16, P6 ;  /* 0x00000001f4097824 */ /* 0x004fc600030e0610 */
[----:B------:R-:W2:Y:S01]  /*1d5c0*/  LDL R16, [R1+0xe14] ;  /* 0x000e140001107983 */ /* 0x000ea20000100800 */
[----:B------:R-:W-:-:S03]  /*1d5d0*/  IMAD.X R5, R244, 0x1, R12, P5 ;  /* 0x00000001f4057824 */ /* 0x000fc600028e060c */
[----:B------:R-:W2:Y:S01]  /*1d5e0*/  LDL R12, [R1+0xd90] ;  /* 0x000d9000010c7983 */ /* 0x000ea20000100800 */
[----:B-1----:R-:W-:-:S03]  /*1d5f0*/  IADD3 R6, P6, R3, R15, RZ ;  /* 0x0000000f03067210 */ /* 0x002fc60007fde0ff */
[----:B------:R1:W-:Y:S04]  /*1d600*/  LDGSTS.E [R0+0x9c00], [R8.64], P0 ;  /* 0x09c0000008007fae */ /* 0x0003e80008121848 */
[----:B------:R-:W2:Y:S04]  /*1d610*/  LDL R15, [R1+0xdf4] ;  /* 0x000df400010f7983 */ /* 0x000ea80000100800 */
[----:B------:R4:W-:Y:S01]  /*1d620*/  LDGSTS.E [R0+0x9e00], [R4.64], P0 ;  /* 0x09e0000004007fae */ /* 0x0009e20008121848 */
[----:B-1----:R-:W-:-:S03]  /*1d630*/  IADD3 R8, P5, R3, R14, RZ ;  /* 0x0000000e03087210 */ /* 0x002fc60007fbe0ff */
[----:B------:R-:W2:Y:S01]  /*1d640*/  LDL R14, [R1+0xe1c] ;  /* 0x000e1c00010e7983 */ /* 0x000ea20000100800 */
[----:B----4-:R-:W-:-:S03]  /*1d650*/  IMAD.X R7, R244, 0x1, R13, P6 ;  /* 0x00000001f4077824 */ /* 0x010fc600030e060d */
[----:B------:R-:W4:Y:S04]  /*1d660*/  LDL R13, [R1+0xe18] ;  /* 0x000e1800010d7983 */ /* 0x000f280000100800 */
[----:B------:R3:W-:Y:S01]  /*1d670*/  LDGSTS.E [R0+0xb800], [R6.64], P3 ;  /* 0x0b80000006007fae */ /* 0x0007e20009921848 */
[----:B------:R-:W-:-:S03]  /*1d680*/  IADD3 R4, P0, R3, R11, RZ ;  /* 0x0000000b03047210 */ /* 0x000fc60007f1e0ff */
[----:B------:R-:W4:Y:S01]  /*1d690*/  LDL R11, [R1+0xe10] ;  /* 0x000e1000010b7983 */ /* 0x000f220000100800 */
[----:B------:R-:W-:-:S03]  /*1d6a0*/  IMAD.X R9, R244, 0x1, R10, P5 ;  /* 0x00000001f4097824 */ /* 0x000fc600028e060a */
[----:B------:R-:W4:Y:S04]  /*1d6b0*/  LDL R10, [R1+0xe24] ;  /* 0x000e2400010a7983 */ /* 0x000f280000100800 */
[----:B------:R1:W-:Y:S01]  /*1d6c0*/  LDGSTS.E [R0+0xba00], [R8.64], P3 ;  /* 0x0ba0000008007fae */ /* 0x0003e20009921848 */
[----:B------:R-:W-:-:S03]  /*1d6d0*/  IMAD.X R5, R244, 0x1, R2, P0 ;  /* 0x00000001f4057824 */ /* 0x000fc600000e0602 */
[----:B------:R-:W4:Y:S04]  /*1d6e0*/  LDL R2, [R1+0xe20] ;  /* 0x000e200001027983 */ /* 0x000f280000100800 */
[----:B------:R3:W-:Y:S02]  /*1d6f0*/  LDGSTS.E [R0+0xbc00], [R4.64], P3 ;  /* 0x0bc0000004007fae */ /* 0x0007e40009921848 */
[C---:B---3--:R-:W-:Y:S02]  /*1d700*/  IADD3 R6, P5, R3.reuse, R27, RZ ;  /* 0x0000001b03067210 */ /* 0x048fe40007fbe0ff */
[----:B-1----:R-:W-:-:S03]  /*1d710*/  IADD3 R8, P0, R3, R26, RZ ;  /* 0x0000001a03087210 */ /* 0x002fc60007f1e0ff */
[----:B------:R-:W-:Y:S01]  /*1d720*/  IMAD.X R7, R244, 0x1, R25, P5 ;  /* 0x00000001f4077824 */ /* 0x000fe200028e0619 */
[----:B------:R-:W-:-:S04]  /*1d730*/  IADD3 R4, P5, R3, R24, RZ ;  /* 0x0000001803047210 */ /* 0x000fc80007fbe0ff */
[----:B------:R1:W-:Y:S01]  /*1d740*/  LDGSTS.E [R0+0xbe00], [R6.64], P3 ;  /* 0x0be0000006007fae */ /* 0x0003e20009921848 */
[----:B------:R-:W-:-:S05]  /*1d750*/  IMAD.X R9, R244, 0x1, R23, P0 ;  /* 0x00000001f4097824 */ /* 0x000fca00000e0617 */
[----:B------:R3:W-:Y:S01]  /*1d760*/  LDGSTS.E [R0+0xd800], [R8.64], P2 ;  /* 0x0d80000008007fae */ /* 0x0007e20009121848 */
[C---:B------:R-:W-:Y:S01]  /*1d770*/  IMAD.X R5, R244.reuse, 0x1, R21, P5 ;  /* 0x00000001f4057824 */ /* 0x040fe200028e0615 */
[C---:B-1----:R-:W-:Y:S02]  /*1d780*/  IADD3 R6, P0, R3.reuse, R22, RZ ;  /* 0x0000001603067210 */ /* 0x042fe40007f1e0ff */
[----:B------:R-:W4:Y:S01]  /*1d790*/  LDL.LU R22, [R1+0xa04] ;  /* 0x000a040001167983 */ /* 0x000f220000300800 */
[C---:B---3--:R-:W-:Y:S02]  /*1d7a0*/  IADD3 R8, P3, R3.reuse, R19, RZ ;  /* 0x0000001303087210 */ /* 0x048fe40007f7e0ff */
[----:B------:R-:W-:Y:S01]  /*1d7b0*/  IMAD.X R7, R244, 0x1, R18, P0 ;  /* 0x00000001f4077824 */ /* 0x000fe200000e0612 */
[----:B------:R1:W-:Y:S04]  /*1d7c0*/  LDGSTS.E [R0+0xda00], [R4.64], P2 ;  /* 0x0da0000004007fae */ /* 0x0003e80009121848 */
[----:B------:R3:W-:Y:S04]  /*1d7d0*/  LDGSTS.E [R0+0xdc00], [R6.64], P2 ;  /* 0x0dc0000006007fae */ /* 0x0007e80009121848 */
[----:B------:R-:W4:Y:S01]  /*1d7e0*/  LDL.LU R25, [R1+0x9f4] ;  /* 0x0009f40001197983 */ /* 0x000f220000300800 */
[----:B-1----:R-:W-:Y:S01]  /*1d7f0*/  IADD3 R4, P0, R3, R17, RZ ;  /* 0x0000001103047210 */ /* 0x002fe20007f1e0ff */
[----:B------:R-:W-:Y:S01]  /*1d800*/  USHF.R.U32.HI UR11, URZ, 0x1, UR7 ;  /* 0x000000013f0b7899 */ /* 0x000fe20008011607 */
[----:B------:R-:W-:-:S02]  /*1d810*/  IMAD.SHL.U32 R252, R252, 0x4, RZ ;  /* 0x00000004fcfc7824 */ /* 0x000fc400078e00ff */
[C---:B--2---:R-:W-:Y:S01]  /*1d820*/  IMAD.X R9, R244.reuse, 0x1, R12, P3 ;  /* 0x00000001f4097824 */ /* 0x044fe200018e060c */
[----:B---3--:R-:W-:Y:S01]  /*1d830*/  IADD3 R6, P3, R3, R16, RZ ;  /* 0x0000001003067210 */ /* 0x008fe20007f7e0ff */
[----:B------:R-:W2:Y:S04]  /*1d840*/  LDL.LU R12, [R1+0xa00] ;  /* 0x000a0000010c7983 */ /* 0x000ea80000300800 */
[----:B------:R1:W-:Y:S01]  /*1d850*/  LDGSTS.E [R0+0xde00], [R8.64], P2 ;  /* 0x0de0000008007fae */ /* 0x0003e20009121848 */
[----:B------:R-:W-:-:S05]  /*1d860*/  IMAD.X R5, R244, 0x1, R15, P0 ;  /* 0x00000001f4057824 */ /* 0x000fca00000e060f */
[----:B------:R3:W-:Y:S01]  /*1d870*/  LDGSTS.E [R0+0xf800], [R4.64], P1 ;  /* 0x0f80000004007fae */ /* 0x0007e20008921848 */
[----:B-1----:R-:W-:-:S03]  /*1d880*/  IADD3 R8, P0, R3, R14, RZ ;  /* 0x0000000e03087210 */ /* 0x002fc60007f1e0ff */
        /* <DEDUP_REMOVED lines=13> */
[----:B----4-:R-:W-:Y:S01]  /*1d960*/  IMAD.X R9, R244, 0x1, R13, P0 ;  /* 0x00000001f4097824 */ /* 0x010fe200000e060d */
[----:B------:R-:W-:-:S02]  /*1d970*/  LOP3.LUT R13, R252, UR11, RZ, 0x3c, !PT ;  /* 0x0000000bfc0d7c12 */ /* 0x000fc4000f8e3cff */
        /* <DEDUP_REMOVED lines=23> */
[----:B------:R-:W-:Y:S01]  /*1daf0*/  IADD3 R10, P2, R3, R10, RZ ;  /* 0x0000000a030a7210 */ /* 0x000fe20007f5e0ff */
[----:B------:R-:W-:Y:S01]  /*1db00*/  IMAD.X R7, R244, 0x1, R11, P3 ;  /* 0x00000001f4077824 */ /* 0x000fe200018e060b */
[----:B---3--:R-:W-:Y:S01]  /*1db10*/  IADD3 R4, P0, R246, R22, RZ ;  /* 0x00000016f6047210 */ /* 0x008fe20007f1e0ff */
[----:B------:R-:W3:Y:S02]  /*1db20*/  LDL.LU R21, [R1+0x9fc] ;  /* 0x0009fc0001157983 */ /* 0x000ee40000300800 */
[----:B------:R-:W-:-:S02]  /*1db30*/  IMAD.X R11, R244, 0x1, R2, P2 ;  /* 0x00000001f40b7824 */ /* 0x000fc400010e0602 */
[----:B------:R-:W-:Y:S01]  /*1db40*/  IMAD.U32 R2, RZ, RZ, UR5 ;  /* 0x00000005ff027e24 */ /* 0x000fe2000f8e00ff */
[----:B------:R1:W-:Y:S04]  /*1db50*/  LDGSTS.E [R0+0xfa00], [R6.64], P1 ;  /* 0x0fa0000006007fae */ /* 0x0003e80008921848 */
[----:B------:R1:W-:Y:S04]  /*1db60*/  LDGSTS.E [R0+0xfc00], [R8.64], P1 ;  /* 0x0fc0000008007fae */ /* 0x0003e80008921848 */
[----:B------:R1:W-:Y:S02]  /*1db70*/  LDGSTS.E [R0+0xfe00], [R10.64], P1 ;  /* 0x0fe000000a007fae */ /* 0x0003e40008921848 */
[----:B-1----:R-:W-:-:S02]  /*1db80*/  IADD3 R6, P2, R246, R25, RZ ;  /* 0x00000019f6067210 */ /* 0x002fc40007f5e0ff */
[----:B------:R-:W0:Y:S04]  /*1db90*/  LDGDEPBAR ;  /* 0x00000000000079af */ /* 0x000e280000000000 */
[----:B------:R-:W3:Y:S01]  /*1dba0*/  LDL.LU R23, [R1+0x9c8] ;  /* 0x0009c80001177983 */ /* 0x000ee20000300800 */
[----:B------:R-:W-:-:S03]  /*1dbb0*/  IMAD R0, R2, 0x4000, R13 ;  /* 0x0000400002007824 */ /* 0x000fc600078e020d */
        /* <DEDUP_REMOVED lines=15> */
[----:B--2---:R-:W-:-:S03]  /*1dcb0*/  IMAD.X R5, R12, 0x1, R247, P0 ;  /* 0x000000010c057824 */ /* 0x004fc600000e06f7 */
[----:B------:R-:W2:Y:S04]  /*1dcc0*/  LDL.LU R206, [R1+0x99c] ;  /* 0x00099c0001ce7983 */ /* 0x000ea80000300800 */
[----:B------:R1:W-:Y:S01]  /*1dcd0*/  LDGSTS.E [R0+0x20000], [R4.64], P4 ;  /* 0x2000000004007fae */ /* 0x0003e2000a121848 */
[----:B------:R-:W-:-:S03]  /*1dce0*/  LOP3.LUT R10, R173, UR11, RZ, 0x3c, !PT ;  /* 0x0000000bad0a7c12 */ /* 0x000fc6000f8e3cff */
[----:B------:R-:W2:Y:S04]  /*1dcf0*/  LDL.LU R205, [R1+0x968] ;  /* 0x0009680001cd7983 */ /* 0x000ea80000300800 */
[----:B------:R-:W2:Y:S04]  /*1dd00*/  LDL.LU R197, [R1+0x978] ;  /* 0x0009780001c57983 */ /* 0x000ea80000300800 */
[----:B------:R-:W2:Y:S01]  /*1dd10*/  LDL.LU R189, [R1+0x988] ;  /* 0x0009880001bd7983 */ /* 0x000ea20000300800 */
[----:B------:R-:W-:-:S03]  /*1dd20*/  IMAD.X R7, R14, 0x1, R247, P2 ;  /* 0x000000010e077824 */ /* 0x000fc600010e06f7 */
[----:B------:R-:W2:Y:S04]  /*1dd30*/  LDL.LU R173, [R1+0x998] ;  /* 0x0009980001ad7983 */ /* 0x000ea80000300800 */
[----:B------:R4:W-:Y:S01]  /*1dd40*/  LDGSTS.E [R0+0x20400], [R6.64], P4 ;  /* 0x2040000006007fae */ /* 0x0009e2000a121848 */
[----:B------:R-:W-:-:S05]  /*1dd50*/  IADD3 R8, P0, R246, R28, RZ ;  /* 0x0000001cf6087210 */ /* 0x000fca0007f1e0ff */
[----:B------:R-:W-:-:S05]  /*1dd60*/  IMAD.X R9, R16, 0x1, R247, P0 ;  /* 0x0000000110097824 */ /* 0x000fca00000e06f7 */
[----:B------:R1:W-:Y:S01]  /*1dd70*/  LDGSTS.E [R0+0x20800], [R8.64], P4 ;  /* 0x2080000008007fae */ /* 0x0003e2000a121848 */
[C---:B----4-:R-:W-:Y:S02]  /*1dd80*/  IADD3 R6, P0, R246.reuse, R188, RZ ;  /* 0x000000bcf6067210 */ /* 0x050fe40007f1e0ff */
[----:B-1----:R-:W-:-:S05]  /*1dd90*/  IADD3 R4, P1, R246, R172, RZ ;  /* 0x000000acf6047210 */ /* 0x002fca0007f3e0ff */
[----:B------:R-:W-:Y:S01]  /*1dda0*/  IMAD.X R5, R19, 0x1, R247, P1 ;  /* 0x0000000113057824 */ /* 0x000fe200008e06f7 */
[----:B------:R-:W-:-:S04]  /*1ddb0*/  IADD3 R8, P1, R246, R196, RZ ;  /* 0x000000c4f6087210 */ /* 0x000fc80007f3e0ff */
[----:B------:R1:W-:Y:S01]  /*1ddc0*/  LDGSTS.E [R0+0x20c00], [R4.64], P4 ;  /* 0x20c0000004007fae */ /* 0x0003e2000a121848 */
[--C-:B------:R-:W-:Y:S02]  /*1ddd0*/  IMAD.X R9, R27, 0x1, R247.reuse, P1 ;  /* 0x000000011b097824 */ /* 0x100fe400008e06f7 */
[----:B------:R-:W-:Y:S01]  /*1dde0*/  IMAD.X R7, R24, 0x1, R247, P0 ;  /* 0x0000000118077824 */ /* 0x000fe200000e06f7 */
[----:B-1----:R-:W-:-:S04]  /*1ddf0*/  IADD3 R4, P0, R246, R204, RZ ;  /* 0x000000ccf6047210 */ /* 0x002fc80007f1e0ff */
[----:B------:R1:W-:Y:S01]  /*1de00*/  LDGSTS.E [R0+0x21000], [R6.64], P4 ;  /* 0x2100000006007fae */ /* 0x0003e2000a121848 */
[----:B------:R-:W-:-:S03]  /*1de10*/  IMAD.X R5, R31, 0x1, R247, P0 ;  /* 0x000000011f057824 */ /* 0x000fc600000e06f7 */
[----:B------:R4:W-:Y:S04]  /*1de20*/  LDGSTS.E [R0+0x21400], [R8.64], P4 ;  /* 0x2140000008007fae */ /* 0x0009e8000a121848 */
[----:B------:R4:W-:Y:S01]  /*1de30*/  LDGSTS.E [R0+0x21800], [R4.64], P4 ;  /* 0x2180000004007fae */ /* 0x0009e2000a121848 */
[C---:B-1----:R-:W-:Y:S02]  /*1de40*/  IADD3 R6, P1, R246.reuse, R220, RZ ;  /* 0x000000dcf6067210 */ /* 0x042fe40007f3e0ff */
[----:B----4-:R-:W-:-:S03]  /*1de50*/  IADD3 R8, P0, R246, R236, RZ ;  /* 0x000000ecf6087210 */ /* 0x010fc60007f1e0ff */
[--C-:B------:R-:W-:Y:S01]  /*1de60*/  IMAD.X R7, R175, 0x1, R247.reuse, P1 ;  /* 0x00000001af077824 */ /* 0x100fe200008e06f7 */
[----:B------:R-:W-:Y:S01]  /*1de70*/  IADD3 R4, P1, R246, R252, RZ ;  /* 0x000000fcf6047210 */ /* 0x000fe20007f3e0ff */
[----:B------:R-:W-:-:S03]  /*1de80*/  IMAD.X R9, R191, 0x1, R247, P0 ;  /* 0x00000001bf097824 */ /* 0x000fc600000e06f7 */
        /* <DEDUP_REMOVED lines=21> */
[----:B------:R1:W-:Y:S04]  /*1dfe0*/  LDGSTS.E [R0+0x23c00], [R4.64], P4 ;  /* 0x23c0000004007fae */ /* 0x0003e8000a121848 */
[----:B-1----:R-:W4:Y:S01]  /*1dff0*/  LDL.LU R0, [R1+0x938] ;  /* 0x0009380001007983 */ /* 0x002f220000300800 */
[----:B---3--:R-:W-:Y:S02]  /*1e000*/  IADD3 R6, P0, R246, R21, RZ ;  /* 0x00000015f6067210 */ /* 0x008fe40007f1e0ff */
[----:B------:R-:W-:-:S02]  /*1e010*/  LOP3.LUT R10, R10, 0x40, RZ, 0x3c, !PT ;  /* 0x000000400a0a7812 */ /* 0x000fc400078e3cff */
[----:B------:R-:W-:Y:S01]  /*1e020*/  IADD3 R8, P1, R246, R26, RZ ;  /* 0x0000001af6087210 */ /* 0x000fe20007f3e0ff */
[--C-:B------:R-:W-:Y:S02]  /*1e030*/  IMAD.X R7, R13, 0x1, R247.reuse, P0 ;  /* 0x000000010d077824 */ /* 0x100fe400000e06f7 */
[----:B------:R-:W-:Y:S01]  /*1e040*/  IMAD R2, R2, 0x4000, R10 ;  /* 0x0000400002027824 */ /* 0x000fe200078e020a */
[----:B------:R-:W-:Y:S01]  /*1e050*/  IADD3 R4, P0, R246, R30, RZ ;  /* 0x0000001ef6047210 */ /* 0x000fe20007f1e0ff */
[----:B------:R-:W-:-:S03]  /*1e060*/  IMAD.X R9, R15, 0x1, R247, P1 ;  /* 0x000000010f097824 */ /* 0x000fc600008e06f7 */
[----:B------:R1:W-:Y:S01]  /*1e070*/  LDGSTS.E [R2+0x20200], [R6.64], P4 ;  /* 0x2020000006027fae */ /* 0x0003e2000a121848 */
[----:B------:R-:W-:-:S03]  /*1e080*/  IMAD.X R5, R18, 0x1, R247, P0 ;  /* 0x0000000112057824 */ /* 0x000fc600000e06f7 */
[----:B------:R3:W-:Y:S04]  /*1e090*/  LDGSTS.E [R2+0x20600], [R8.64], P4 ;  /* 0x2060000008027fae */ /* 0x0007e8000a121848 */
[----:B------:R2:W-:Y:S01]  /*1e0a0*/  LDGSTS.E [R2+0x20a00], [R4.64], P4 ;  /* 0x20a0000004027fae */ /* 0x0005e2000a121848 */
[C---:B-1----:R-:W-:Y:S02]  /*1e0b0*/  IADD3 R6, P1, R246.reuse, R174, RZ ;  /* 0x000000aef6067210 */ /* 0x042fe40007f3e0ff */
[----:B---3--:R-:W-:-:S03]  /*1e0c0*/  IADD3 R8, P0, R246, R190, RZ ;  /* 0x000000bef6087210 */ /* 0x008fc60007f1e0ff */
[--C-:B------:R-:W-:Y:S01]  /*1e0d0*/  IMAD.X R7, R23, 0x1, R247.reuse, P1 ;  /* 0x0000000117077824 */ /* 0x100fe200008e06f7 */
[----:B--2---:R-:W-:Y:S01]  /*1e0e0*/  IADD3 R4, P1, R246, R198, RZ ;  /* 0x000000c6f6047210 */ /* 0x004fe20007f3e0ff */
[----:B------:R-:W-:-:S03]  /*1e0f0*/  IMAD.X R9, R17, 0x1, R247, P0 ;  /* 0x0000000111097824 */ /* 0x000fc600000e06f7 */
[----:B------:R1:W-:Y:S01]  /*1e100*/  LDGSTS.E [R2+0x20e00], [R6.64], P4 ;  /* 0x20e0000006027fae */ /* 0x0003e2000a121848 */
[----:B------:R-:W-:-:S03]  /*1e110*/  IMAD.X R5, R29, 0x1, R247, P1 ;  /* 0x000000011d057824 */ /* 0x000fc600008e06f7 */
[----:B------:R2:W-:Y:S04]  /*1e120*/  LDGSTS.E [R2+0x21200], [R8.64], P4 ;  /* 0x2120000008027fae */ /* 0x0005e8000a121848 */
[----:B------:R3:W-:Y:S01]  /*1e130*/  LDGSTS.E [R2+0x21600], [R4.64], P4 ;  /* 0x2160000004027fae */ /* 0x0007e2000a121848 */
[C---:B-1----:R-:W-:Y:S02]  /*1e140*/  IADD3 R6, P0, R246.reuse, R206, RZ ;  /* 0x000000cef6067210 */ /* 0x042fe40007f1e0ff */
[----:B--2---:R-:W-:-:S03]  /*1e150*/  IADD3 R8, P1, R246, R222, RZ ;  /* 0x000000def6087210 */ /* 0x004fc60007f3e0ff */
[--C-:B------:R-:W-:Y:S01]  /*1e160*/  IMAD.X R7, R173, 0x1, R247.reuse, P0 ;  /* 0x00000001ad077824 */ /* 0x100fe200000e06f7 */
[----:B---3--:R-:W-:Y:S01]  /*1e170*/  IADD3 R4, P0, R246, R238, RZ ;  /* 0x000000eef6047210 */ /* 0x008fe20007f1e0ff */
        /* <DEDUP_REMOVED lines=14> */
[----:B-1----:R-:W-:-:S03]  /*1e260*/  IADD3 R6, P0, R246, R185, RZ ;  /* 0x000000b9f6067210 */ /* 0x002fc60007f1e0ff */
[----:B---3--:R-:W3:Y:S02]  /*1e270*/  LDL.LU R5, [R1+0x928] ;  /* 0x0009280001057983 */ /* 0x008ee40000300800 */
[----:B----4-:R-:W-:-:S05]  /*1e280*/  IMAD.X R7, R0, 0x1, R247, P0 ;  /* 0x0000000100077824 */ /* 0x010fca00000e06f7 */
[----:B------:R1:W-:Y:S04]  /*1e290*/  LDGSTS.E [R2+0x23200], [R6.64], P4 ;  /* 0x2320000006027fae */ /* 0x0003e8000a121848 */
[----:B-1----:R-:W4:Y:S01]  /*1e2a0*/  LDL.LU R6, [R1+0x908] ;  /* 0x0009080001067983 */ /* 0x002f220000300800 */
[C---:B--2---:R-:W-:Y:S02]  /*1e2b0*/  IADD3 R8, P1, R246.reuse, R183, RZ ;  /* 0x000000b7f6087210 */ /* 0x044fe40007f3e0ff */
[C---:B------:R-:W-:Y:S02]  /*1e2c0*/  IADD3 R4, P0, R246.reuse, R179, RZ ;  /* 0x000000b3f6047210 */ /* 0x040fe40007f1e0ff */
[----:B------:R-:W-:Y:S02]  /*1e2d0*/  IADD3 R10, P2, R246, R181, RZ ;  /* 0x000000b5f60a7210 */ /* 0x000fe40007f5e0ff */
[----:B------:R-:W-:-:S03]  /*1e2e0*/  IADD3 R20, R20, 0x1, RZ ;  /* 0x0000000114147810 */ /* 0x000fc60007ffe0ff */
[----:B------:R-:W-:Y:S01]  /*1e2f0*/  IMAD.X R11, R193, 0x1, R247, P2 ;  /* 0x00000001c10b7824 */ /* 0x000fe200010e06f7 */
[----:B------:R-:W-:Y:S02]  /*1e300*/  IADD3 R181, P2, R181, UR10, RZ ;  /* 0x0000000ab5b57c10 */ /* 0x000fe4000ff5e0ff */
[----:B------:R-:W-:Y:S02]  /*1e310*/  IADD3 R182, P3, R182, UR10, RZ ;  /* 0x0000000ab6b67c10 */ /* 0x000fe4000ff7e0ff */
[----:B------:R-:W-:Y:S02]  /*1e320*/  IADD3 R184, P5, R184, UR10, RZ ;  /* 0x0000000ab8b87c10 */ /* 0x000fe4000ffbe0ff */
[----:B------:R-:W-:Y:S02]  /*1e330*/  IADD3 R185, P6, R185, UR10, RZ ;  /* 0x0000000ab9b97c10 */ /* 0x000fe4000ffde0ff */
[----:B------:R-:W-:Y:S02]  /*1e340*/  IADD3.X R193, R193, UR6, RZ, P2, !PT ;  /* 0x00000006c1c17c10 */ /* 0x000fe400097fe4ff */
[----:B------:R-:W-:-:S02]  /*1e350*/  IADD3 R194, P2, R194, UR10, RZ ;  /* 0x0000000ac2c27c10 */ /* 0x000fc4000ff5e0ff */
[----:B------:R-:W-:Y:S02]  /*1e360*/  IADD3.X R195, R195, UR6, RZ, P3, !PT ;  /* 0x00000006c3c37c10 */ /* 0x000fe40009ffe4ff */
[----:B------:R-:W-:Y:S02]  /*1e370*/  IADD3 R248, P3, R248, UR10, RZ ;  /* 0x0000000af8f87c10 */ /* 0x000fe4000ff7e0ff */
[----:B------:R-:W-:Y:S02]  /*1e380*/  IADD3.X R250, R250, UR6, RZ, P5, !PT ;  /* 0x00000006fafa7c10 */ /* 0x000fe4000affe4ff */
[----:B------:R-:W-:Y:S02]  /*1e390*/  IADD3 R251, P5, R251, UR10, RZ ;  /* 0x0000000afbfb7c10 */ /* 0x000fe4000ffbe0ff */
[----:B------:R-:W-:Y:S02]  /*1e3a0*/  IADD3.X R0, R0, UR6, RZ, P6, !PT ;  /* 0x0000000600007c10 */ /* 0x000fe4000b7fe4ff */
[----:B------:R-:W-:-:S02]  /*1e3b0*/  IADD3 R252, P6, R252, UR10, RZ ;  /* 0x0000000afcfc7c10 */ /* 0x000fc4000ffde0ff */
[----:B------:R-:W-:Y:S01]  /*1e3c0*/  IADD3.X R223, R223, UR6, RZ, P2, !PT ;  /* 0x00000006dfdf7c10 */ /* 0x000fe200097fe4ff */
[----:B---3--:R-:W-:Y:S02]  /*1e3d0*/  IMAD.X R9, R5, 0x1, R247, P1 ;  /* 0x0000000105097824 */ /* 0x008fe400008e06f7 */
[----:B------:R-:W-:Y:S01]  /*1e3e0*/  IMAD.MOV.U32 R7, RZ, RZ, R5 ;  /* 0x000000ffff077224 */ /* 0x000fe200078e0005 */
[----:B------:R-:W-:Y:S02]  /*1e3f0*/  IADD3 R180, P1, R180, UR10, RZ ;  /* 0x0000000ab4b47c10 */ /* 0x000fe4000ff3e0ff */
[----:B------:R1:W-:Y:S04]  /*1e400*/  LDGSTS.E [R2+0x23600], [R8.64], P4 ;  /* 0x2360000008027fae */ /* 0x0003e8000a121848 */
[----:B------:R1:W-:Y:S01]  /*1e410*/  LDGSTS.E [R2+0x23a00], [R10.64], P4 ;  /* 0x23a000000a027fae */ /* 0x0003e2000a121848 */
[----:B------:R-:W-:-:S02]  /*1e420*/  IADD3.X R187, R187, UR6, RZ, P1, !PT ;  /* 0x00000006bbbb7c10 */ /* 0x000fc40008ffe4ff */
[----:B------:R-:W-:-:S04]  /*1e430*/  IADD3 R192, P1, R192, UR10, RZ ;  /* 0x0000000ac0c07c10 */ /* 0x000fc8000ff3e0ff */
[----:B------:R-:W-:Y:S02]  /*1e440*/  IADD3.X R237, R237, UR6, RZ, P1, !PT ;  /* 0x00000006eded7c10 */ /* 0x000fe40008ffe4ff */
[----:B------:R-:W-:Y:S02]  /*1e450*/  IADD3 R236, P1, R236, UR10, RZ ;  /* 0x0000000aecec7c10 */ /* 0x000fe4000ff3e0ff */
[----:B------:R-:W-:Y:S02]  /*1e460*/  IADD3 R222, P2, R222, UR10, RZ ;  /* 0x0000000adede7c10 */ /* 0x000fe4000ff5e0ff */
[----:B------:R-:W-:Y:S02]  /*1e470*/  IADD3.X R221, R221, UR6, RZ, P3, !PT ;  /* 0x00000006dddd7c10 */ /* 0x000fe40009ffe4ff */
[----:B------:R-:W-:Y:S02]  /*1e480*/  IADD3 R220, P3, R220, UR10, RZ ;  /* 0x0000000adcdc7c10 */ /* 0x000fe4000ff7e0ff */
[----:B------:R-:W-:-:S02]  /*1e490*/  IADD3.X R205, R205, UR6, RZ, P5, !PT ;  /* 0x00000006cdcd7c10 */ /* 0x000fc4000affe4ff */
[----:B------:R-:W-:Y:S02]  /*1e4a0*/  IADD3 R204, P5, R204, UR10, RZ ;  /* 0x0000000acccc7c10 */ /* 0x000fe4000ffbe0ff */
[----:B------:R-:W-:Y:S02]  /*1e4b0*/  IADD3.X R199, R199, UR6, RZ, P6, !PT ;  /* 0x00000006c7c77c10 */ /* 0x000fe4000b7fe4ff */
        /* <DEDUP_REMOVED lines=18> */
[----:B------:R-:W-:Y:S02]  /*1e5e0*/  IADD3.X R16, R16, UR6, RZ, P6, !PT ;  /* 0x0000000610107c10 */ /* 0x000fe4000b7fe4ff */
[----:B------:R-:W-:Y:S02]  /*1e5f0*/  IADD3.X R14, R14, UR6, RZ, P1, !PT ;  /* 0x000000060e0e7c10 */ /* 0x000fe40008ffe4ff */
[----:B------:R-:W-:Y:S02]  /*1e600*/  IADD3.X R12, R12, UR6, RZ, P3, !PT ;  /* 0x000000060c0c7c10 */ /* 0x000fe40009ffe4ff */
[----:B------:R-:W-:-:S02]  /*1e610*/  IADD3.X R13, R13, UR6, RZ, P2, !PT ;  /* 0x000000060d0d7c10 */ /* 0x000fc400097fe4ff */
[----:B------:R-:W-:Y:S01]  /*1e620*/  IADD3 R245, R245, -0x20, RZ ;  /* 0xffffffe0f5f57810 */ /* 0x000fe20007ffe0ff */
[----:B----4-:R-:W-:Y:S01]  /*1e630*/  IMAD.X R5, R6, 0x1, R247, P0 ;  /* 0x0000000106057824 */ /* 0x010fe200000e06f7 */
[----:B------:R-:W-:-:S04]  /*1e640*/  IADD3 R179, P0, R179, UR10, RZ ;  /* 0x0000000ab3b37c10 */ /* 0x000fc8000ff1e0ff */
[----:B------:R1:W-:Y:S04]  /*1e650*/  LDGSTS.E [R2+0x23e00], [R4.64], P4 ;  /* 0x23e0000004027fae */ /* 0x0003e8000a121848 */
[----:B------:R2:W-:Y:S01]  /*1e660*/  STL [R1+0x90c], R179 ;  /* 0x00090cb301007387 */ /* 0x0005e20000100800 */
[----:B------:R-:W-:Y:S02]  /*1e670*/  IADD3 R183, P4, R183, UR10, RZ ;  /* 0x0000000ab7b77c10 */ /* 0x000fe4000ff9e0ff */
[----:B------:R-:W-:Y:S01]  /*1e680*/  IADD3.X R6, R6, UR6, RZ, P0, !PT ;  /* 0x0000000606067c10 */ /* 0x000fe200087fe4ff */
[----:B------:R-:W0:Y:S04]  /*1e690*/  LDGDEPBAR ;  /* 0x00000000000079af */ /* 0x000e280000000000 */
[----:B--2---:R2:W5:Y:S04]  /*1e6a0*/  LDL.LU R179, [R1+0xe80] ;  /* 0x000e800001b37983 */ /* 0x0045680000300800 */
[----:B------:R3:W-:Y:S01]  /*1e6b0*/  STL [R1+0x914], R180 ;  /* 0x000914b401007387 */ /* 0x0007e20000100800 */
[----:B------:R-:W-:-:S03]  /*1e6c0*/  IADD3 R186, P0, R186, UR10, RZ ;  /* 0x0000000ababa7c10 */ /* 0x000fc6000ff1e0ff */
[----:B---3--:R2:W5:Y:S04]  /*1e6d0*/  LDL.LU R180, [R1+0xe7c] ;  /* 0x000e7c0001b47983 */ /* 0x0085680000300800 */
[----:B------:R-:W-:Y:S04]  /*1e6e0*/  STL [R1+0x900], R20 ;  /* 0x0009001401007387 */ /* 0x000fe80000100800 */
[----:B------:R3:W-:Y:S04]  /*1e6f0*/  STL [R1+0x91c], R181 ;  /* 0x00091cb501007387 */ /* 0x0007e80000100800 */
[----:B---3--:R2:W5:Y:S04]  /*1e700*/  LDL.LU R181, [R1+0xe78] ;  /* 0x000e780001b57983 */ /* 0x0085680000300800 */
        /* <DEDUP_REMOVED lines=8> */
[----:B------:R3:W-:Y:S01]  /*1e790*/  STL [R1+0x944], R186 ;  /* 0x000944ba01007387 */ /* 0x0007e20000100800 */
[----:B------:R-:W-:-:S03]  /*1e7a0*/  IADD3.X R7, R7, UR6, RZ, P4, !PT ;  /* 0x0000000607077c10 */ /* 0x000fc6000a7fe4ff */
[----:B---3--:R2:W5:Y:S04]  /*1e7b0*/  LDL.LU R186, [R1+0xe64] ;  /* 0x000e640001ba7983 */ /* 0x0085680000300800 */
[----:B------:R-:W-:Y:S04]  /*1e7c0*/  STL [R1+0x908], R6 ;  /* 0x0009080601007387 */ /* 0x000fe80000100800 */
[----:B------:R3:W-:Y:S01]  /*1e7d0*/  STL [R1+0x910], R187 ;  /* 0x000910bb01007387 */ /* 0x0007e20000100800 */
[----:B------:R-:W-:-:S03]  /*1e7e0*/  IADD3 R249, P4, R249, UR10, RZ ;  /* 0x0000000af9f97c10 */ /* 0x000fc6000ff9e0ff */
        /* <DEDUP_REMOVED lines=10> */
[----:B------:R3:W-:Y:S01]  /*1e890*/  STL [R1+0x95c], R248 ;  /* 0x00095cf801007387 */ /* 0x0007e20000100800 */
[----:B------:R-:W-:-:S03]  /*1e8a0*/  IADD3 R238, P0, R238, UR10, RZ ;  /* 0x0000000aeeee7c10 */ /* 0x000fc6000ff1e0ff */
[----:B---3--:R2:W5:Y:S04]  /*1e8b0*/  LDL.LU R248, [R1+0xe4c] ;  /* 0x000e4c0001f87983 */ /* 0x0085680000300800 */
[----:B------:R3:W-:Y:S04]  /*1e8c0*/  STL [R1+0x964], R249 ;  /* 0x000964f901007387 */ /* 0x0007e80000100800 */
[----:B---3--:R2:W5:Y:S04]  /*1e8d0*/  LDL.LU R249, [R1+0xe48] ;  /* 0x000e480001f97983 */ /* 0x0085680000300800 */
[----:B------:R-:W-:Y:S04]  /*1e8e0*/  STL [R1+0x928], R7 ;  /* 0x0009280701007387 */ /* 0x000fe80000100800 */
        /* <DEDUP_REMOVED lines=9> */
[----:B------:R-:W-:Y:S04]  /*1e980*/  STL [R1+0x940], R239 ;  /* 0x000940ef01007387 */ /* 0x000fe80000100800 */
[----:B------:R-:W-:Y:S04]  /*1e990*/  STL [R1+0x97c], R238 ;  /* 0x00097cee01007387 */ /* 0x000fe80000100800 */
[----:B------:R-:W-:Y:S04]  /*1e9a0*/  STL [R1+0x948], R237 ;  /* 0x000948ed01007387 */ /* 0x000fe80000100800 */
[----:B------:R-:W-:Y:S04]  /*1e9b0*/  STL [R1+0x984], R236 ;  /* 0x000984ec01007387 */ /* 0x000fe80000100800 */
[----:B------:R-:W-:Y:S04]  /*1e9c0*/  STL [R1+0x950], R223 ;  /* 0x000950df01007387 */ /* 0x000fe80000100800 */
[----:B------:R-:W-:Y:S01]  /*1e9d0*/  STL [R1+0x98c], R222 ;  /* 0x00098cde01007387 */ /* 0x000fe20000100800 */
[----:B------:R-:W-:-:S03]  /*1e9e0*/  IADD3.X R197, R197, UR6, RZ, P0, !PT ;  /* 0x00000006c5c57c10 */ /* 0x000fc600087fe4ff */
[----:B------:R-:W-:Y:S01]  /*1e9f0*/  STL [R1+0x958], R221 ;  /* 0x000958dd01007387 */ /* 0x000fe20000100800 */
[----:B------:R-:W-:-:S03]  /*1ea00*/  IADD3 R196, P0, R196, UR10, RZ ;  /* 0x0000000ac4c47c10 */ /* 0x000fc6000ff1e0ff */
        /* <DEDUP_REMOVED lines=14> */
[----:B------:R-:W-:Y:S01]  /*1eaf0*/  STL [R1+0x9c4], R188 ;  /* 0x0009c4bc01007387 */ /* 0x000fe20000100800 */
[----:B------:R-:W-:-:S03]  /*1eb00*/  IADD3.X R27, R27, UR6, RZ, P0, !PT ;  /* 0x000000061b1b7c10 */ /* 0x000fc600087fe4ff */
[----:B------:R-:W-:Y:S04]  /*1eb10*/  STL [R1+0x990], R175 ;  /* 0x000990af01007387 */ /* 0x000fe80000100800 */
        /* <DEDUP_REMOVED lines=12> */
[----:B------:R3:W-:Y:S01]  /*1ebe0*/  STL [R1+0x9fc], R21 ;  /* 0x0009fc1501007387 */ /* 0x0007e20000100800 */
[----:B------:R-:W-:Y:S01]  /*1ebf0*/  IADD3.X R19, R19, UR6, RZ, P4, !PT ;  /* 0x0000000613137c10 */ /* 0x000fe2000a7fe4ff */
[----:B---3--:R-:W-:-:S02]  /*1ec00*/  IMAD.MOV.U32 R21, RZ, RZ, 0x1f ;  /* 0x0000001fff157424 */ /* 0x008fc400078e00ff */
[----:B------:R2:W-:Y:S01]  /*1ec10*/  STL [R1+0x9c0], R24 ;  /* 0x0009c01801007387 */ /* 0x0005e20000100800 */
[----:B------:R-:W-:Y:S02]  /*1ec20*/  IADD3.X R15, R15, UR6, RZ, P0, !PT ;  /* 0x000000060f0f7c10 */ /* 0x000fe400087fe4ff */
[----:B------:R-:W-:Y:S01]  /*1ec30*/  IADD3 R21, R21, c[0x0][0x180], RZ ;  /* 0x0000600015157a10 */ /* 0x000fe20007ffe0ff */
[----:B------:R2:W-:Y:S03]  /*1ec40*/  STL [R1+0x9c8], R23 ;  /* 0x0009c81701007387 */ /* 0x0005e60000100800 */
[----:B-1----:R-:W-:Y:S01]  /*1ec50*/  SHF.R.S32.HI R2, RZ, 0x1f, R21 ;  /* 0x0000001fff027819 */ /* 0x002fe20000011415 */
[----:B------:R2:W-:Y:S04]  /*1ec60*/  STL [R1+0xa04], R22 ;  /* 0x000a041601007387 */ /* 0x0005e80000100800 */
[----:B------:R2:W-:Y:S01]  /*1ec70*/  STL [R1+0x9d0], R19 ;  /* 0x0009d01301007387 */ /* 0x0005e20000100800 */
[----:B------:R-:W-:-:S03]  /*1ec80*/  LEA.HI R2, R2, R21, RZ, 0x5 ;  /* 0x0000001502027211 */ /* 0x000fc600078f28ff */
[----:B------:R2:W-:Y:S04]  /*1ec90*/  STL [R1+0x9d8], R18 ;  /* 0x0009d81201007387 */ /* 0x0005e80000100800 */
[----:B------:R2:W-:Y:S04]  /*1eca0*/  STL [R1+0x9e0], R16 ;  /* 0x0009e01001007387 */ /* 0x0005e80000100800 */
[----:B------:R2:W-:Y:S01]  /*1ecb0*/  STL [R1+0x9e8], R15 ;  /* 0x0009e80f01007387 */ /* 0x0005e20000100800 */
[----:B------:R-:W-:-:S03]  /*1ecc0*/  IMAD.MOV.U32 R17, RZ, RZ, c[0x0][0x188] ;  /* 0x00006200ff117624 */ /* 0x000fc600078e00ff */
[----:B------:R2:W-:Y:S01]  /*1ecd0*/  STL [R1+0x9f0], R14 ;  /* 0x0009f00e01007387 */ /* 0x0005e20000100800 */
[----:B------:R-:W-:-:S03]  /*1ece0*/  SHF.R.S32.HI R2, RZ, 0x5, R2 ;  /* 0x00000005ff027819 */ /* 0x000fc60000011402 */
[----:B------:R2:W-:Y:S04]  /*1ecf0*/  STL [R1+0xa00], R12 ;  /* 0x000a000c01007387 */ /* 0x0005e80000100800 */
[----:B------:R2:W-:Y:S01]  /*1ed00*/  STL [R1+0x9f8], R13 ;  /* 0x0009f80d01007387 */ /* 0x0005e20000100800 */
[C---:B------:R-:W-:Y:S01]  /*1ed10*/  IMAD.SHL.U32 R0, R17.reuse, 0x20, RZ ;  /* 0x0000002011007824 */ /* 0x040fe200078e00ff */
[----:B------:R-:W-:Y:S01]  /*1ed20*/  ISETP.NE.U32.AND P5, PT, R2, R20, PT ;  /* 0x000000140200720c */ /* 0x000fe20003fa5070 */
[----:B------:R-:W-:-:S05]  /*1ed30*/  IMAD.SHL.U32 R17, R17, 0x20, RZ ;  /* 0x0000002011117824 */ /* 0x000fca00078e00ff */
[----:B------:R-:W-:Y:S02]  /*1ed40*/  SHF.R.S32.HI R17, RZ, 0x1f, R17 ;  /* 0x0000001fff117819 */ /* 0x000fe40000011411 */
[C---:B------:R-:W-:Y:S02]  /*1ed50*/  LEA R3, P4, R0.reuse, R3, 0x2 ;  /* 0x0000000300037211 */ /* 0x040fe400078810ff */
[----:B------:R-:W-:-:S05]  /*1ed60*/  SHF.L.U64.HI R0, R0, 0x2, R17 ;  /* 0x0000000200007819 */ /* 0x000fca0000010211 */
[----:B------:R-:W-:Y:S01]  /*1ed70*/  IMAD.X R244, R244, 0x1, R0, P4 ;  /* 0x00000001f4f47824 */ /* 0x000fe200020e0600 */
[----:B--2---:R-:W-:Y:S01]  /*1ed80*/  @!P5 CALL.REL.NOINC `(.L_x_0) ;  /* 0x000000100000d944 */ /* 0x004fe20003c00000 */
[----:B------:R-:W-:Y:S05]  /*1ed90*/  BRA `(.L_x_1) ;  /* 0xfffef65000007947 */ /* 0x000fea000383ffff */
.L_x_0:
[----:B---3--:R-:W2:Y:S01]  /*1eda0*/  LDL.LU R16, [R1+0x3c0] ;  /* 0x0003c00001107983 */ /* 0x008ea20000300800 */
[----:B------:R-:W-:Y:S01]  /*1edb0*/  IMAD.U32 R0, RZ, RZ, UR7 ;  /* 0x00000007ff007e24 */ /* 0x000fe2000f8e00ff */
[----:B------:R-:W-:-:S04]  /*1edc0*/  DEPBAR.LE SB0, 0x0 ;  /* 0x000080000000791a */ /* 0x000fc80000000000 */
        /* <DEDUP_REMOVED lines=11> */
[----:B------:R-:W1:Y:S02]  /*1ee80*/  S2R R6, SR_TID.X ;  /* 0x0000000000067919 */ /* 0x000e640000002100 */
[----:B-1----:R-:W-:-:S02]  /*1ee90*/  IMAD.SHL.U32 R3, R6, 0x100, RZ ;  /* 0x0000010006037824 */ /* 0x002fc400078e00ff */
[C---:B------:R-:W-:Y:S02]  /*1eea0*/  IMAD.SHL.U32 R4, R6.reuse, 0x20, RZ ;  /* 0x0000002006047824 */ /* 0x040fe400078e00ff */
[C---:B------:R-:W-:Y:S01]  /*1eeb0*/  IMAD.SHL.U32 R5, R6.reuse, 0x4, RZ ;  /* 0x0000000406057824 */ /* 0x040fe200078e00ff */
[----:B------:R-:W-:Y:S01]  /*1eec0*/  LOP3.LUT R3, R3, 0x1800, RZ, 0xc0, !PT ;  /* 0x0000180003037812 */ /* 0x000fe200078ec0ff */
[C---:B------:R-:W-:Y:S01]  /*1eed0*/  IMAD.SHL.U32 R2, R6.reuse, 0x400, RZ ;  /* 0x0000040006027824 */ /* 0x040fe200078e00ff */
[----:B------:R-:W-:Y:S02]  /*1eee0*/  LOP3.LUT R6, R6, 0x7f, RZ, 0xc0, !PT ;  /* 0x0000007f06067812 */ /* 0x000fe400078ec0ff */
[----:B------:R-:W-:Y:S02]  /*1eef0*/  LOP3.LUT R3, R3, 0x60, R4, 0xf8, !PT ;  /* 0x0000006003037812 */ /* 0x000fe400078ef804 */
[----:B-----5:R-:W-:Y:S02]  /*1ef00*/  IADD3 R4, R252, 0x1, RZ ;  /* 0x00000001fc047810 */ /* 0x020fe40007ffe0ff */
[----:B------:R-:W-:-:S02]  /*1ef10*/  LOP3.LUT R5, R5, 0x70, RZ, 0xc0, !PT ;  /* 0x0000007005057812 */ /* 0x000fc400078ec0ff */
[----:B------:R-:W-:Y:S01]  /*1ef20*/  LOP3.LUT R2, R2, 0x1800, RZ, 0xc0, !PT ;  /* 0x0000180002027812 */ /* 0x000fe200078ec0ff */
[----:B------:R-:W-:Y:S01]  /*1ef30*/  BAR.SYNC.DEFER_BLOCKING 0x0 ;  /* 0x0000000000007b1d */ /* 0x000fe20000010000 */
[----:B------:R-:W-:Y:S01]  /*1ef40*/  ISETP.GE.AND P1, PT, R4, c[0x0][0x17c], PT ;  /* 0x00005f0004007a0c */ /* 0x000fe20003f26270 */
[----:B------:R-:W-:Y:S02]  /*1ef50*/  IMAD R0, R0, 0x8, R5 ;  /* 0x0000000800007824 */ /* 0x000fe400078e0205 */
[----:B------:R-:W-:Y:S02]  /*1ef60*/  IMAD R2, R6, 0x10, R2 ;  /* 0x0000001006027824 */ /* 0x000fe400078e0202 */
[----:B------:R-:W2:Y:S01]  /*1ef70*/  LDL.LU R4, [R1+0x118] ;  /* 0x0001180001047983 */ /* 0x000ea20000300800 */
[----:B------:R-:W-:-:S03]  /*1ef80*/  LOP3.LUT R0, R3, R0, RZ, 0x3c, !PT ;  /* 0x0000000003007212 */ /* 0x000fc600078e3cff */
[----:B------:R-:W2:Y:S04]  /*1ef90*/  LDL.LU R5, [R1+0x11c] ;  /* 0x00011c0001057983 */ /* 0x000ea80000300800 */
[----:B------:R-:W2:Y:S04]  /*1efa0*/  LDL.LU R6, [R1+0x228] ;  /* 0x0002280001067983 */ /* 0x000ea80000300800 */
[----:B------:R-:W2:Y:S04]  /*1efb0*/  LDL.LU R7, [R1+0x22c] ;  /* 0x00022c0001077983 */ /* 0x000ea80000300800 */
[----:B---3--:R1:W-:Y:S04]  /*1efc0*/  STS.128 [R0+0x80], R12 ;  /* 0x0000800c00007388 */ /* 0x0083e80000000c00 */
[----:B-1----:R-:W3:Y:S04]  /*1efd0*/  LDL.LU R12, [R1+0x60] ;  /* 0x00006000010c7983 */ /* 0x002ee80000300800 */
[----:B------:R-:W3:Y:S04]  /*1efe0*/  LDL.LU R13, [R1+0x64] ;  /* 0x00006400010d7983 */ /* 0x000ee80000300800 */
[----:B------:R-:W3:Y:S04]  /*1eff0*/  LDL.LU R14, [R1+0x20] ;  /* 0x00002000010e7983 */ /* 0x000ee80000300800 */
[----:B----4-:R1:W-:Y:S04]  /*1f000*/  STS.128 [R0+0x400], R8 ;  /* 0x0004000800007388 */ /* 0x0103e80000000c00 */
[----:B------:R-:W3:Y:S04]  /*1f010*/  LDL.LU R15, [R1+0x24] ;  /* 0x00002400010f7983 */ /* 0x000ee80000300800 */
[----:B-1----:R-:W4:Y:S04]  /*1f020*/  LDL.LU R8, [R1+0x68] ;  /* 0x0000680001087983 */ /* 0x002f280000300800 */
[----:B------:R-:W4:Y:S04]  /*1f030*/  LDL.LU R9, [R1+0x6c] ;  /* 0x00006c0001097983 */ /* 0x000f280000300800 */
[----:B------:R-:W4:Y:S04]  /*1f040*/  LDL.LU R10, [R1+0x28] ;  /* 0x00002800010a7983 */ /* 0x000f280000300800 */
[----:B------:R-:W4:Y:S04]  /*1f050*/  LDL.LU R11, [R1+0x2c] ;  /* 0x00002c00010b7983 */ /* 0x000f280000300800 */
[----:B--2---:R-:W-:Y:S04]  /*1f060*/  STS.128 [R0], R16 ;  /* 0x0000001000007388 */ /* 0x004fe80000000c00 */
[----:B------:R1:W-:Y:S04]  /*1f070*/  STS.128 [R0+0x480], R4 ;  /* 0x0004800400007388 */ /* 0x0003e80000000c00 */
[----:B------:R-:W-:Y:S06]  /*1f080*/  BAR.SYNC.DEFER_BLOCKING 0x0 ;  /* 0x0000000000007b1d */ /* 0x000fec0000010000 */
[----:B------:R-:W2:Y:S01]  /*1f090*/  LDS.128 R16, [R2] ;  /* 0x0000000002107984 */ /* 0x000ea20000000c00 */
[----:B------:R-:W-:-:S02]  /*1f0a0*/  LOP3.LUT R173, R2, 0x20, RZ, 0x3c, !PT ;  /* 0x0000002002ad7812 */ /* 0x000fc400078e3cff */
[C---:B------:R-:W-:Y:S02]  /*1f0b0*/  LOP3.LUT R172, R2.reuse, 0x40, RZ, 0x3c, !PT ;  /* 0x0000004002ac7812 */ /* 0x040fe400078e3cff */
[----:B------:R-:W-:Y:S01]  /*1f0c0*/  LOP3.LUT R3, R2, 0x60, RZ, 0x3c, !PT ;  /* 0x0000006002037812 */ /* 0x000fe200078e3cff */
[----:B------:R-:W2:Y:S04]  /*1f0d0*/  LDS.128 R24, [R173] ;  /* 0x00000000ad187984 */ /* 0x000ea80000000c00 */
[----:B------:R-:W2:Y:S01]  /*1f0e0*/  LDS.128 R20, [R172] ;  /* 0x00000000ac147984 */ /* 0x000ea20000000c00 */
[----:B-1----:R-:W-:Y:S02]  /*1f0f0*/  IMAD.MOV.U32 R6, RZ, RZ, R184 ;  /* 0x000000ffff067224 */ /* 0x002fe400078e00b8 */
[----:B------:R-:W-:-:S02]  /*1f100*/  IMAD.MOV.U32 R7, RZ, RZ, R185 ;  /* 0x000000ffff077224 */ /* 0x000fc400078e00b9 */
[----:B------:R-:W-:Y:S02]  /*1f110*/  IMAD.MOV.U32 R4, RZ, RZ, R192 ;  /* 0x000000ffff047224 */ /* 0x000fe400078e00c0 */
[----:B------:R-:W-:Y:S01]  /*1f120*/  IMAD.MOV.U32 R5, RZ, RZ, R193 ;  /* 0x000000ffff057224 */ /* 0x000fe200078e00c1 */
[----:B--2---:R-:W-:Y:S04]  /*1f130*/  STL.64 [R1+0xb0], R16 ;  /* 0x0000b01001007387 */ /* 0x004fe80000100a00 */
[----:B------:R-:W-:Y:S04]  /*1f140*/  STL.64 [R1+0xb8], R18 ;  /* 0x0000b81201007387 */ /* 0x000fe80000100a00 */
[----:B------:R-:W1:Y:S04]  /*1f150*/  LDS.128 R16, [R3] ;  /* 0x0000000003107984 */ /* 0x000e680000000c00 */
[----:B------:R-:W-:Y:S01]  /*1f160*/  BAR.SYNC.DEFER_BLOCKING 0x0 ;  /* 0x0000000000007b1d */ /* 0x000fe20000010000 */
[----:B------:R-:W-:-:S02]  /*1f170*/  IMAD.MOV.U32 R184, RZ, RZ, R194 ;  /* 0x000000ffffb87224 */ /* 0x000fc400078e00c2 */
[----:B------:R-:W-:-:S03]  /*1f180*/  IMAD.MOV.U32 R185, RZ, RZ, R195 ;  /* 0x000000ffffb97224 */ /* 0x000fc600078e00c3 */
[----:B------:R2:W-:Y:S04]  /*1f190*/  STS.128 [R0+0x400], R4 ;  /* 0x0004000400007388 */ /* 0x0005e80000000c00 */
[----:B------:R-:W-:Y:S04]  /*1f1a0*/  STS.128 [R0+0x480], R184 ;  /* 0x000480b800007388 */ /* 0x000fe80000000c00 */
[----:B------:R-:W-:Y:S04]  /*1f1b0*/  STL.64 [R1+0x110], R24 ;  /* 0x0001101801007387 */ /* 0x000fe80000100a00 */
[----:B------:R-:W-:Y:S04]  /*1f1c0*/  STL.64 [R1+0x118], R26 ;  /* 0x0001181a01007387 */ /* 0x000fe80000100a00 */
[----:B------:R-:W-:Y:S04]  /*1f1d0*/  STL.64 [R1+0x150], R20 ;  /* 0x0001501401007387 */ /* 0x000fe80000100a00 */
[----:B------:R-:W-:Y:S04]  /*1f1e0*/  STL.64 [R1+0x158], R22 ;  /* 0x0001581601007387 */ /* 0x000fe80000100a00 */
[----:B-1----:R-:W-:Y:S04]  /*1f1f0*/  STL.64 [R1+0x160], R16 ;  /* 0x0001601001007387 */ /* 0x002fe80000100a00 */
[----:B------:R-:W-:Y:S01]  /*1f200*/  STL.64 [R1+0x168], R18 ;  /* 0x0001681201007387 */ /* 0x000fe20000100a00 */
[----:B--2---:R-:W-:-:S02]  /*1f210*/  IMAD.MOV.U32 R6, RZ, RZ, R148 ;  /* 0x000000ffff067224 */ /* 0x004fc400078e0094 */
[----:B------:R-:W-:Y:S02]  /*1f220*/  IMAD.MOV.U32 R7, RZ, RZ, R149 ;  /* 0x000000ffff077224 */ /* 0x000fe400078e0095 */
[----:B------:R-:W-:Y:S02]  /*1f230*/  IMAD.MOV.U32 R4, RZ, RZ, R152 ;  /* 0x000000ffff047224 */ /* 0x000fe400078e0098 */
[----:B------:R-:W-:Y:S02]  /*1f240*/  IMAD.MOV.U32 R5, RZ, RZ, R153 ;  /* 0x000000ffff057224 */ /* 0x000fe400078e0099 */
[----:B------:R-:W-:Y:S02]  /*1f250*/  IMAD.MOV.U32 R148, RZ, RZ, R154 ;  /* 0x000000ffff947224 */ /* 0x000fe400078e009a */
[----:B------:R-:W-:Y:S01]  /*1f260*/  IMAD.MOV.U32 R149, RZ, RZ, R155 ;  /* 0x000000ffff957224 */ /* 0x000fe200078e009b */
[----:B---3--:R-:W-:Y:S04]  /*1f270*/  STS.128 [R0], R12 ;  /* 0x0000000c00007388 */ /* 0x008fe80000000c00 */
[----:B----4-:R1:W-:Y:S04]  /*1f280*/  STS.128 [R0+0x80], R8 ;  /* 0x0000800800007388 */ /* 0x0103e80000000c00 */
[----:B------:R-:W-:Y:S06]  /*1f290*/  BAR.SYNC.DEFER_BLOCKING 0x0 ;  /* 0x0000000000007b1d */ /* 0x000fec0000010000 */
[----:B------:R-:W2:Y:S04]  /*1f2a0*/  LDS.128 R12, [R2] ;  /* 0x00000000020c7984 */ /* 0x000ea80000000c00 */
[----:B------:R-:W3:Y:S04]  /*1f2b0*/  LDS.128 R20, [R173] ;  /* 0x00000000ad147984 */ /* 0x000ee80000000c00 */
[----:B------:R-:W4:Y:S01]  /*1f2c0*/  LDS.128 R16, [R172] ;  /* 0x00000000ac107984 */ /* 0x000f220000000c00 */
[----:B-1----:R-:W-:-:S02]  /*1f2d0*/  IMAD.MOV.U32 R10, RZ, RZ, R164 ;  /* 0x000000ffff0a7224 */ /* 0x002fc400078e00a4 */
[----:B------:R-:W-:Y:S02]  /*1f2e0*/  IMAD.MOV.U32 R11, RZ, RZ, R165 ;  /* 0x000000ffff0b7224 */ /* 0x000fe400078e00a5 */
[----:B------:R-:W-:Y:S02]  /*1f2f0*/  IMAD.MOV.U32 R8, RZ, RZ, R168 ;  /* 0x000000ffff087224 */ /* 0x000fe400078e00a8 */
[----:B------:R-:W-:Y:S02]  /*1f300*/  IMAD.MOV.U32 R9, RZ, RZ, R169 ;  /* 0x000000ffff097224 */ /* 0x000fe400078e00a9 */
[----:B------:R-:W-:Y:S01]  /*1f310*/  IMAD.MOV.U32 R164, RZ, RZ, R170 ;  /* 0x000000ffffa47224 */ /* 0x000fe200078e00aa */
[----:B--2---:R-:W-:Y:S04]  /*1f320*/  STL.64 [R1+0x80], R12 ;  /* 0x0000800c01007387 */ /* 0x004fe80000100a00 */
[----:B------:R-:W-:Y:S04]  /*1f330*/  STL.64 [R1+0x88], R14 ;  /* 0x0000880e01007387 */ /* 0x000fe80000100a00 */
[----:B------:R-:W1:Y:S04]  /*1f340*/  LDS.128 R12, [R3] ;  /* 0x00000000030c7984 */ /* 0x000e680000000c00 */
[----:B------:R-:W-:Y:S01]  /*1f350*/  BAR.SYNC.DEFER_BLOCKING 0x0 ;  /* 0x0000000000007b1d */ /* 0x000fe20000010000 */
[----:B------:R-:W-:-:S05]  /*1f360*/  IMAD.MOV.U32 R165, RZ, RZ, R171 ;  /* 0x000000ffffa57224 */ /* 0x000fca00078e00ab */
[----:B------:R-:W-:Y:S04]  /*1f370*/  STS.128 [R0], R8 ;  /* 0x0000000800007388 */ /* 0x000fe80000000c00 */
[----:B------:R-:W-:Y:S04]  /*1f380*/  STS.128 [R0+0x80], R164 ;  /* 0x000080a400007388 */ /* 0x000fe80000000c00 */
[----:B------:R-:W-:Y:S04]  /*1f390*/  STS.128 [R0+0x400], R4 ;  /* 0x0004000400007388 */ /* 0x000fe80000000c00 */
[----:B------:R-:W-:Y:S04]  /*1f3a0*/  STS.128 [R0+0x480], R148 ;  /* 0x0004809400007388 */ /* 0x000fe80000000c00 */
[----:B------:R-:W-:Y:S06]  /*1f3b0*/  BAR.SYNC.DEFER_BLOCKING 0x0 ;  /* 0x0000000000007b1d */ /* 0x000fec0000010000 */
[----:B---3--:R-:W-:Y:S04]  /*1f3c0*/  STL.64 [R1+0xd0], R20 ;  /* 0x0000d01401007387 */ /* 0x008fe80000100a00 */
[----:B------:R-:W-:Y:S04]  /*1f3d0*/  STL.64 [R1+0xd8], R22 ;  /* 0x0000d81601007387 */ /* 0x000fe80000100a00 */
[----:B----4-:R-:W-:Y:S04]  /*1f3e0*/  STL.64 [R1+0x120], R16 ;  /* 0x0001201001007387 */ /* 0x010fe80000100a00 */
[----:B------:R-:W-:Y:S04]  /*1f3f0*/  STL.64 [R1+0x128], R18 ;  /* 0x0001281201007387 */ /* 0x000fe80000100a00 */
[----:B-1----:R-:W-:Y:S04]  /*1f400*/  STL.64 [R1+0x140], R12 ;  /* 0x0001400c01007387 */ /* 0x002fe80000100a00 */
[----:B------:R-:W-:Y:S04]  /*1f410*/  STL.64 [R1+0x148], R14 ;  /* 0x0001480e01007387 */ /* 0x000fe80000100a00 */
[----:B------:R-:W1:Y:S04]  /*1f420*/  LDS.128 R12, [R2] ;  /* 0x00000000020c7984 */ /* 0x000e680000000c00 */
[----:B------:R-:W2:Y:S04]  /*1f430*/  LDS.128 R20, [R173] ;  /* 0x00000000ad147984 */ /* 0x000ea80000000c00 */
[----:B------:R-:W3:Y:S04]  /*1f440*/  LDS.128 R16, [R172] ;  /* 0x00000000ac107984 */ /* 0x000ee80000000c00 */
[----:B-1----:R-:W-:Y:S04]  /*1f450*/  STL.64 [R1+0x20], R12 ;  /* 0x0000200c01007387 */ /* 0x002fe80000100a00 */
[----:B------:R-:W-:Y:S04]  /*1f460*/  STL.64 [R1+0x28], R14 ;  /* 0x0000280e01007387 */ /* 0x000fe80000100a00 */
[----:B------:R-:W1:Y:S04]  /*1f470*/  LDS.128 R12, [R3] ;  /* 0x00000000030c7984 */ /* 0x000e680000000c00 */
[----:B--2---:R-:W-:Y:S04]  /*1f480*/  STL.64 [R1+0x70], R20 ;  /* 0x0000701401007387 */ /* 0x004fe80000100a00 */
[----:B------:R-:W-:Y:S04]  /*1f490*/  STL.64 [R1+0x78], R22 ;  /* 0x0000781601007387 */ /* 0x000fe80000100a00 */
[----:B------:R-:W-:Y:S06]  /*1f4a0*/  BAR.SYNC.DEFER_BLOCKING 0x0 ;  /* 0x0000000000007b1d */ /* 0x000fec0000010000 */
[----:B---3--:R2:W-:Y:S04]  /*1f4b0*/  STL.64 [R1+0xf0], R16 ;  /* 0x0000f01001007387 */ /* 0x0085e80000100a00 */
[----:B------:R3:W-:Y:S01]  /*1f4c0*/  STL.64 [R1+0xf8], R18 ;  /* 0x0000f81201007387 */ /* 0x0007e20000100a00 */
[----:B------:R-:W-:-:S02]  /*1f4d0*/  IMAD.MOV.U32 R8, RZ, RZ, R136 ;  /* 0x000000ffff087224 */ /* 0x000fc400078e0088 */
[----:B------:R-:W-:Y:S02]  /*1f4e0*/  IMAD.MOV.U32 R9, RZ, RZ, R137 ;  /* 0x000000ffff097224 */ /* 0x000fe400078e0089 */
[----:B------:R-:W-:Y:S02]  /*1f4f0*/  IMAD.MOV.U32 R10, RZ, RZ, R132 ;  /* 0x000000ffff0a7224 */ /* 0x000fe400078e0084 */
[----:B------:R-:W-:Y:S01]  /*1f500*/  IMAD.MOV.U32 R11, RZ, RZ, R133 ;  /* 0x000000ffff0b7224 */ /* 0x000fe200078e0085 */
[----:B-1----:R1:W-:Y:S04]  /*1f510*/  STL.64 [R1+0x130], R12 ;  /* 0x0001300c01007387 */ /* 0x0023e80000100a00 */
[----:B------:R4:W-:Y:S04]  /*1f520*/  STL.64 [R1+0x138], R14 ;  /* 0x0001380e01007387 */ /* 0x0009e80000100a00 */
[----:B--2---:R-:W2:Y:S04]  /*1f530*/  LDL.LU R16, [R1+0x540] ;  /* 0x0005400001107983 */ /* 0x004ea80000300800 */
[----:B------:R-:W2:Y:S04]  /*1f540*/  LDL.LU R17, [R1+0x544] ;  /* 0x0005440001117983 */ /* 0x000ea80000300800 */
[----:B---3--:R-:W2:Y:S04]  /*1f550*/  LDL.LU R18, [R1+0x5c0] ;  /* 0x0005c00001127983 */ /* 0x008ea80000300800 */
[----:B------:R-:W2:Y:S04]  /*1f560*/  LDL.LU R19, [R1+0x5c4] ;  /* 0x0005c40001137983 */ /* 0x000ea80000300800 */
[----:B-1----:R-:W3:Y:S04]  /*1f570*/  LDL.LU R12, [R1+0x548] ;  /* 0x00054800010c7983 */ /* 0x002ee80000300800 */
[----:B------:R-:W3:Y:S04]  /*1f580*/  LDL.LU R13, [R1+0x54c] ;  /* 0x00054c00010d7983 */ /* 0x000ee80000300800 */
[----:B----4-:R-:W3:Y:S04]  /*1f590*/  LDL.LU R14, [R1+0x5c8] ;  /* 0x0005c800010e7983 */ /* 0x010ee80000300800 */
[----:B------:R1:W-:Y:S04]  /*1f5a0*/  STS.128 [R0], R8 ;  /* 0x0000000800007388 */ /* 0x0003e80000000c00 */
[----:B------:R-:W3:Y:S04]  /*1f5b0*/  LDL.LU R15, [R1+0x5cc] ;  /* 0x0005cc00010f7983 */ /* 0x000ee80000300800 */
[----:B-1----:R-:W4:Y:S04]  /*1f5c0*/  LDL.LU R8, [R1+0x240] ;  /* 0x0002400001087983 */ /* 0x002f280000300800 */
[----:B------:R-:W4:Y:S04]  /*1f5d0*/  LDL.LU R9, [R1+0x244] ;  /* 0x0002440001097983 */ /* 0x000f280000300800 */
[----:B------:R-:W4:Y:S04]  /*1f5e0*/  LDL.LU R10, [R1+0x310] ;  /* 0x00031000010a7983 */ /* 0x000f280000300800 */
[----:B------:R-:W4:Y:S01]  /*1f5f0*/  LDL.LU R11, [R1+0x314] ;  /* 0x00031400010b7983 */ /* 0x000f220000300800 */
        /* <DEDUP_REMOVED lines=8> */
[----:B------:R-:W-:Y:S04]  /*1f680*/  STS.128 [R0+0x80], R132 ;  /* 0x0000808400007388 */ /* 0x000fe80000000c00 */
[----:B------:R1:W-:Y:S04]  /*1f690*/  STS.128 [R0+0x400], R4 ;  /* 0x0004000400007388 */ /* 0x0003e80000000c00 */
[----:B------:R-:W-:Y:S04]  /*1f6a0*/  STS.128 [R0+0x480], R40 ;  /* 0x0004802800007388 */ /* 0x000fe80000000c00 */
[----:B------:R-:W-:Y:S06]  /*1f6b0*/  BAR.SYNC.DEFER_BLOCKING 0x0 ;  /* 0x0000000000007b1d */ /* 0x000fec0000010000 */
[----:B-1----:R-:W3:Y:S04]  /*1f6c0*/  LDL.LU R4, [R1+0x248] ;  /* 0x0002480001047983 */ /* 0x002ee80000300800 */
[----:B------:R-:W3:Y:S04]  /*1f6d0*/  LDL.LU R5, [R1+0x24c] ;  /* 0x00024c0001057983 */ /* 0x000ee80000300800 */
[----:B------:R-:W3:Y:S04]  /*1f6e0*/  LDL.LU R6, [R1+0x318] ;  /* 0x0003180001067983 */ /* 0x000ee80000300800 */
[----:B------:R-:W3:Y:S04]  /*1f6f0*/  LDL.LU R7, [R1+0x31c] ;  /* 0x00031c0001077983 */ /* 0x000ee80000300800 */
[----:B------:R-:W1:Y:S04]  /*1f700*/  LDS.128 R20, [R2] ;  /* 0x0000000002147984 */ /* 0x000e680000000c00 */
[----:B------:R-:W1:Y:S04]  /*1f710*/  LDS.128 R28, [R173] ;  /* 0x00000000ad1c7984 */ /* 0x000e680000000c00 */
[----:B------:R-:W1:Y:S04]  /*1f720*/  LDS.128 R24, [R172] ;  /* 0x00000000ac187984 */ /* 0x000e680000000c00 */
[----:B-1----:R-:W-:Y:S04]  /*1f730*/  STL.64 [R1], R20 ;  /* 0x0000001401007387 */ /* 0x002fe80000100a00 */
[----:B------:R-:W-:Y:S04]  /*1f740*/  STL.64 [R1+0x8], R22 ;  /* 0x0000081601007387 */ /* 0x000fe80000100a00 */
[----:B------:R-:W1:Y:S04]  /*1f750*/  LDS.128 R20, [R3] ;  /* 0x0000000003147984 */ /* 0x000e680000000c00 */
[----:B------:R-:W-:Y:S06]  /*1f760*/  BAR.SYNC.DEFER_BLOCKING 0x0 ;  /* 0x0000000000007b1d */ /* 0x000fec0000010000 */
[----:B------:R-:W-:Y:S04]  /*1f770*/  STL.64 [R1+0x60], R28 ;  /* 0x0000601c01007387 */ /* 0x000fe80000100a00 */
[----:B------:R-:W-:Y:S04]  /*1f780*/  STL.64 [R1+0x68], R30 ;  /* 0x0000681e01007387 */ /* 0x000fe80000100a00 */
[----:B------:R-:W-:Y:S04]  /*1f790*/  STL.64 [R1+0x90], R24 ;  /* 0x0000901801007387 */ /* 0x000fe80000100a00 */
[----:B------:R-:W-:Y:S04]  /*1f7a0*/  STL.64 [R1+0x98], R26 ;  /* 0x0000981a01007387 */ /* 0x000fe80000100a00 */
[----:B-1----:R-:W-:Y:S04]  /*1f7b0*/  STL.64 [R1+0x100], R20 ;  /* 0x0001001401007387 */ /* 0x002fe80000100a00 */
[----:B------:R-:W-:Y:S04]  /*1f7c0*/  STL.64 [R1+0x108], R22 ;  /* 0x0001081601007387 */ /* 0x000fe80000100a00 */
[----:B----4-:R1:W-:Y:S04]  /*1f7d0*/  STS.128 [R0+0x400], R8 ;  /* 0x0004000800007388 */ /* 0x0103e80000000c00 */
[----:B-1----:R-:W4:Y:S01]  /*1f7e0*/  LDL.LU R8, [R1+0x10] ;  /* 0x0000100001087983 */ /* 0x002f220000300800 */
[----:B------:R-:W-:-:S02]  /*1f7f0*/  IMAD.MOV.U32 R10, RZ, RZ, R248 ;  /* 0x000000ffff0a7224 */ /* 0x000fc400078e00f8 */
[----:B------:R-:W-:Y:S01]  /*1f800*/  IMAD.MOV.U32 R11, RZ, RZ, R249 ;  /* 0x000000ffff0b7224 */ /* 0x000fe200078e00f9 */
[----:B------:R-:W4:Y:S04]  /*1f810*/  LDL.LU R9, [R1+0x14] ;  /* 0x0000140001097983 */ /* 0x000f280000300800 */
[----:B------:R-:W4:Y:S04]  /*1f820*/  LDL.LU R248, [R1+0x18] ;  /* 0x0000180001f87983 */ /* 0x000f280000300800 */
[----:B------:R-:W4:Y:S04]  /*1f830*/  LDL.LU R249, [R1+0x1c] ;  /* 0x00001c0001f97983 */ /* 0x000f280000300800 */
[----:B--2---:R-:W-:Y:S04]  /*1f840*/  STS.128 [R0], R16 ;  /* 0x0000001000007388 */ /* 0x004fe80000000c00 */
[----:B---3--:R-:W-:Y:S04]  /*1f850*/  STS.128 [R0+0x80], R12 ;  /* 0x0000800c00007388 */ /* 0x008fe80000000c00 */
[----:B------:R1:W-:Y:S04]  /*1f860*/  STS.128 [R0+0x480], R4 ;  /* 0x0004800400007388 */ /* 0x0003e80000000c00 */
[----:B------:R-:W-:Y:S06]  /*1f870*/  BAR.SYNC.DEFER_BLOCKING 0x0 ;  /* 0x0000000000007b1d */ /* 0x000fec0000010000 */
[----:B------:R-:W2:Y:S04]  /*1f880*/  LDS.128 R12, [R2] ;  /* 0x00000000020c7984 */ /* 0x000ea80000000c00 */
[----:B------:R-:W3:Y:S04]  /*1f890*/  LDS.128 R20, [R173] ;  /* 0x00000000ad147984 */ /* 0x000ee80000000c00 */
[----:B------:R-:W3:Y:S01]  /*1f8a0*/  LDS.128 R16, [R172] ;  /* 0x00000000ac107984 */ /* 0x000ee20000000c00 */
        /* <DEDUP_REMOVED lines=10> */
[----:B------:R2:W-:Y:S04]  /*1f950*/  STS.128 [R0+0x400], R4 ;  /* 0x0004000400007388 */ /* 0x0005e80000000c00 */
[----:B------:R-:W-:Y:S04]  /*1f960*/  STS.128 [R0+0x480], R176 ;  /* 0x000480b000007388 */ /* 0x000fe80000000c00 */
[----:B---3--:R-:W-:Y:S04]  /*1f970*/  STL.64 [R1+0x2a0], R20 ;  /* 0x0002a01401007387 */ /* 0x008fe80000100a00 */
        /* <DEDUP_REMOVED lines=11> */
[----:B----4-:R1:W-:Y:S04]  /*1fa30*/  STS.128 [R0], R8 ;  /* 0x0000000800007388 */ /* 0x0103e80000000c00 */
[----:B------:R-:W-:Y:S04]  /*1fa40*/  STS.128 [R0+0x80], R248 ;  /* 0x000080f800007388 */ /* 0x000fe80000000c00 */
        /* <DEDUP_REMOVED lines=18> */
[----:B---3--:R-:W-:Y:S04]  /*1fb70*/  STL.64 [R1+0x240], R20 ;  /* 0x0002401401007387 */ /* 0x008fe80000100a00 */
[----:B------:R-:W-:Y:S04]  /*1fb80*/  STL.64 [R1+0x248], R22 ;  /* 0x0002481601007387 */ /* 0x000fe80000100a00 */
[----:B------:R-:W-:Y:S06]  /*1fb90*/  BAR.SYNC.DEFER_BLOCKING 0x0 ;  /* 0x0000000000007b1d */ /* 0x000fec0000010000 */
        /* <DEDUP_REMOVED lines=46> */
[----:B-1----:R-:W2:Y:S04]  /*1fe80*/  LDL.LU R4, [R1+0x3b8] ;  /* 0x0003b80001047983 */ /* 0x002ea80000300800 */
[----:B------:R-:W2:Y:S04]  /*1fe90*/  LDL.LU R5, [R1+0x3bc] ;  /* 0x0003bc0001057983 */ /* 0x000ea80000300800 */
[----:B------:R-:W2:Y:S04]  /*1fea0*/  LDL.LU R6, [R1+0x5f8] ;  /* 0x0005f80001067983 */ /* 0x000ea80000300800 */
[----:B------:R-:W2:Y:S04]  /*1feb0*/  LDL.LU R7, [R1+0x5fc] ;  /* 0x0005fc0001077983 */ /* 0x000ea80000300800 */
[----:B------:R-:W1:Y:S04]  /*1fec0*/  LDS.128 R20, [R2] ;  /* 0x0000000002147984 */ /* 0x000e680000000c00 */
[----:B------:R-:W1:Y:S04]  /*1fed0*/  LDS.128 R28, [R173] ;  /* 0x00000000ad1c7984 */ /* 0x000e680000000c00 */
[----:B------:R-:W1:Y:S04]  /*1fee0*/  LDS.128 R24, [R172] ;  /* 0x00000000ac187984 */ /* 0x000e680000000c00 */
[----:B-1----:R-:W-:Y:S04]  /*1fef0*/  STL.64 [R1+0x10], R20 ;  /* 0x0000101401007387 */ /* 0x002fe80000100a00 */
        /* <DEDUP_REMOVED lines=22> */
[----:B------:R-:W2:Y:S04]  /*20060*/  LDS.128 R16, [R2] ;  /* 0x0000000002107984 */ /* 0x000ea80000000c00 */
[----:B------:R-:W2:Y:S04]  /*20070*/  LDS.128 R24, [R173] ;  /* 0x00000000ad187984 */ /* 0x000ea80000000c00 */
[----:B------:R-:W2:Y:S01]  /*20080*/  LDS.128 R20, [R172] ;  /* 0x00000000ac147984 */ /* 0x000ea20000000c00 */
        /* <DEDUP_REMOVED lines=65> */
[----:B------:R-:W-:Y:S02]  /*204a0*/  IMAD.MOV.U32 R11, RZ, RZ, R81 ;  /* 0x000000ffff0b7224 */ /* 0x000fe400078e0051 */
[----:B------:R-:W-:Y:S01]  /*204b0*/  IMAD.MOV.U32 R4, RZ, RZ, R56 ;  /* 0x000000ffff047224 */ /* 0x000fe200078e0038 */
[----:B-1----:R1:W-:Y:S04]  /*204c0*/  STL.64 [R1+0x3d0], R12 ;  /* 0x0003d00c01007387 */ /* 0x0023e80000100a00 */
[----:B------:R4:W-:Y:S04]  /*204d0*/  STL.64 [R1+0x3d8], R14 ;  /* 0x0003d80e01007387 */ /* 0x0009e80000100a00 */
[----:B--2---:R-:W2:Y:S04]  /*204e0*/  LDL.LU R16, [R1+0x730] ;  /* 0x0007300001107983 */ /* 0x004ea80000300800 */
[----:B------:R-:W2:Y:S04]  /*204f0*/  LDL.LU R17, [R1+0x734] ;  /* 0x0007340001117983 */ /* 0x000ea80000300800 */
[----:B---3--:R-:W2:Y:S01]  /*20500*/  LDL.LU R18, [R1+0x760] ;  /* 0x0007600001127983 */ /* 0x008ea20000300800 */
[----:B------:R-:W-:-:S03]  /*20510*/  IMAD.MOV.U32 R5, RZ, RZ, R57 ;  /* 0x000000ffff057224 */ /* 0x000fc600078e0039 */
[----:B------:R-:W2:Y:S01]  /*20520*/  LDL.LU R19, [R1+0x764] ;  /* 0x0007640001137983 */ /* 0x000ea20000300800 */
[----:B------:R-:W-:-:S03]  /*20530*/  IMAD.MOV.U32 R6, RZ, RZ, R52 ;  /* 0x000000ffff067224 */ /* 0x000fc600078e0034 */
[----:B-1----:R-:W3:Y:S01]  /*20540*/  LDL.LU R12, [R1+0x738] ;  /* 0x00073800010c7983 */ /* 0x002ee20000300800 */
[----:B------:R-:W-:-:S03]  /*20550*/  IMAD.MOV.U32 R7, RZ, RZ, R53 ;  /* 0x000000ffff077224 */ /* 0x000fc600078e0035 */
[----:B------:R-:W3:Y:S04]  /*20560*/  LDL.LU R13, [R1+0x73c] ;  /* 0x00073c00010d7983 */ /* 0x000ee80000300800 */
[----:B----4-:R-:W3:Y:S04]  /*20570*/  LDL.LU R14, [R1+0x768] ;  /* 0x00076800010e7983 */ /* 0x010ee80000300800 */
[----:B------:R1:W-:Y:S04]  /*20580*/  STS.128 [R0], R8 ;  /* 0x0000000800007388 */ /* 0x0003e80000000c00 */
[----:B------:R-:W3:Y:S04]  /*20590*/  LDL.LU R15, [R1+0x76c] ;  /* 0x00076c00010f7983 */ /* 0x000ee80000300800 */
[----:B------:R4:W-:Y:S04]  /*205a0*/  STS.128 [R0+0x400], R4 ;  /* 0x0004000400007388 */ /* 0x0009e80000000c00 */
[----:B-1----:R-:W3:Y:S04]  /*205b0*/  LDL.LU R8, [R1+0x620] ;  /* 0x0006200001087983 */ /* 0x002ee80000300800 */
[----:B------:R-:W3:Y:S04]  /*205c0*/  LDL.LU R9, [R1+0x624] ;  /* 0x0006240001097983 */ /* 0x000ee80000300800 */
[----:B------:R-:W3:Y:S04]  /*205d0*/  LDL.LU R10, [R1+0x6b0] ;  /* 0x0006b000010a7983 */ /* 0x000ee80000300800 */
[----:B------:R-:W3:Y:S04]  /*205e0*/  LDL.LU R11, [R1+0x6b4] ;  /* 0x0006b400010b7983 */ /* 0x000ee80000300800 */
[----:B----4-:R-:W4:Y:S04]  /*205f0*/  LDL.LU R4, [R1+0x628] ;  /* 0x0006280001047983 */ /* 0x010f280000300800 */
[----:B------:R-:W4:Y:S04]  /*20600*/  LDL.LU R5, [R1+0x62c] ;  /* 0x00062c0001057983 */ /* 0x000f280000300800 */
[----:B------:R-:W4:Y:S04]  /*20610*/  LDL.LU R6, [R1+0x6b8] ;  /* 0x0006b80001067983 */ /* 0x000f280000300800 */
[----:B------:R-:W4:Y:S01]  /*20620*/  LDL.LU R7, [R1+0x6bc] ;  /* 0x0006bc0001077983 */ /* 0x000f220000300800 */
[----:B------:R-:W-:-:S02]  /*20630*/  IMAD.MOV.U32 R80, RZ, RZ, R86 ;  /* 0x000000ffff507224 */ /* 0x000fc400078e0056 */
[----:B------:R-:W-:Y:S02]  /*20640*/  IMAD.MOV.U32 R81, RZ, RZ, R87 ;  /* 0x000000ffff517224 */ /* 0x000fe400078e0057 */
[----:B------:R-:W-:Y:S02]  /*20650*/  IMAD.MOV.U32 R52, RZ, RZ, R58 ;  /* 0x000000ffff347224 */ /* 0x000fe400078e003a */
[----:B------:R-:W-:Y:S01]  /*20660*/  IMAD.MOV.U32 R53, RZ, RZ, R59 ;  /* 0x000000ffff357224 */ /* 0x000fe200078e003b */
[----:B------:R-:W-:Y:S04]  /*20670*/  STS.128 [R0+0x80], R80 ;  /* 0x0000805000007388 */ /* 0x000fe80000000c00 */
[----:B------:R-:W-:Y:S04]  /*20680*/  STS.128 [R0+0x480], R52 ;  /* 0x0004803400007388 */ /* 0x000fe80000000c00 */
[----:B------:R-:W-:Y:S06]  /*20690*/  BAR.SYNC.DEFER_BLOCKING 0x0 ;  /* 0x0000000000007b1d */ /* 0x000fec0000010000 */
        /* <DEDUP_REMOVED lines=13> */
[----:B--2---:R1:W-:Y:S04]  /*20770*/  STS.128 [R0], R16 ;  /* 0x0000001000007388 */ /* 0x0043e80000000c00 */
[----:B-1----:R-:W2:Y:S04]  /*20780*/  LDL.LU R16, [R1+0x350] ;  /* 0x0003500001107983 */ /* 0x002ea80000300800 */
[----:B------:R-:W2:Y:S04]  /*20790*/  LDL.LU R17, [R1+0x354] ;  /* 0x0003540001117983 */ /* 0x000ea80000300800 */
[----:B------:R-:W2:Y:S04]  /*207a0*/  LDL.LU R18, [R1+0x5b0] ;  /* 0x0005b00001127983 */ /* 0x000ea80000300800 */
[----:B---3--:R1:W-:Y:S04]  /*207b0*/  STS.128 [R0+0x80], R12 ;  /* 0x0000800c00007388 */ /* 0x0083e80000000c00 */
[----:B------:R-:W2:Y:S04]  /*207c0*/  LDL.LU R19, [R1+0x5b4] ;  /* 0x0005b40001137983 */ /* 0x000ea80000300800 */
[----:B-1----:R-:W3:Y:S04]  /*207d0*/  LDL.LU R12, [R1+0x358] ;  /* 0x00035800010c7983 */ /* 0x002ee80000300800 */
[----:B------:R-:W3:Y:S04]  /*207e0*/  LDL.LU R13, [R1+0x35c] ;  /* 0x00035c00010d7983 */ /* 0x000ee80000300800 */
[----:B------:R-:W3:Y:S04]  /*207f0*/  LDL.LU R14, [R1+0x5b8] ;  /* 0x0005b800010e7983 */ /* 0x000ee80000300800 */
[----:B------:R1:W-:Y:S04]  /*20800*/  STS.128 [R0+0x400], R8 ;  /* 0x0004000800007388 */ /* 0x0003e80000000c00 */
[----:B------:R-:W3:Y:S04]  /*20810*/  LDL.LU R15, [R1+0x5bc] ;  /* 0x0005bc00010f7983 */ /* 0x000ee80000300800 */
[----:B----4-:R4:W-:Y:S04]  /*20820*/  STS.128 [R0+0x480], R4 ;  /* 0x0004800400007388 */ /* 0x0109e80000000c00 */
[----:B------:R-:W-:Y:S06]  /*20830*/  BAR.SYNC.DEFER_BLOCKING 0x0 ;  /* 0x0000000000007b1d */ /* 0x000fec0000010000 */
[----:B-1----:R-:W3:Y:S04]  /*20840*/  LDL.LU R8, [R1+0xc0] ;  /* 0x0000c00001087983 */ /* 0x002ee80000300800 */
[----:B------:R-:W3:Y:S04]  /*20850*/  LDL.LU R9, [R1+0xc4] ;  /* 0x0000c40001097983 */ /* 0x000ee80000300800 */
[----:B------:R-:W3:Y:S04]  /*20860*/  LDL.LU R10, [R1+0xe0] ;  /* 0x0000e000010a7983 */ /* 0x000ee80000300800 */
[----:B------:R-:W3:Y:S04]  /*20870*/  LDL.LU R11, [R1+0xe4] ;  /* 0x0000e400010b7983 */ /* 0x000ee80000300800 */
[----:B----4-:R-:W4:Y:S04]  /*20880*/  LDL.LU R4, [R1+0xc8] ;  /* 0x0000c80001047983 */ /* 0x010f280000300800 */
[----:B------:R-:W4:Y:S04]  /*20890*/  LDL.LU R5, [R1+0xcc] ;  /* 0x0000cc0001057983 */ /* 0x000f280000300800 */
[----:B------:R-:W4:Y:S04]  /*208a0*/  LDL.LU R6, [R1+0xe8] ;  /* 0x0000e80001067983 */ /* 0x000f280000300800 */
[----:B------:R-:W4:Y:S04]  /*208b0*/  LDL.LU R7, [R1+0xec] ;  /* 0x0000ec0001077983 */ /* 0x000f280000300800 */
        /* <DEDUP_REMOVED lines=13> */
[----:B--2---:R-:W-:Y:S04]  /*20990*/  STS.128 [R0], R16 ;  /* 0x0000001000007388 */ /* 0x004fe80000000c00 */
[----:B---3--:R-:W-:Y:S04]  /*209a0*/  STS.128 [R0+0x80], R12 ;  /* 0x0000800c00007388 */ /* 0x008fe80000000c00 */
[----:B------:R1:W-:Y:S04]  /*209b0*/  STS.128 [R0+0x400], R8 ;  /* 0x0004000800007388 */ /* 0x0003e80000000c00 */
[----:B----4-:R2:W-:Y:S04]  /*209c0*/  STS.128 [R0+0x480], R4 ;  /* 0x0004800400007388 */ /* 0x0105e80000000c00 */
[----:B------:R-:W-:Y:S06]  /*209d0*/  BAR.SYNC.DEFER_BLOCKING 0x0 ;  /* 0x0000000000007b1d */ /* 0x000fec0000010000 */
[----:B------:R-:W3:Y:S04]  /*209e0*/  LDS.128 R12, [R2] ;  /* 0x00000000020c7984 */ /* 0x000ee80000000c00 */
[----:B------:R-:W4:Y:S04]  /*209f0*/  LDS.128 R20, [R173] ;  /* 0x00000000ad147984 */ /* 0x000f280000000c00 */
[----:B------:R-:W4:Y:S01]  /*20a00*/  LDS.128 R16, [R172] ;  /* 0x00000000ac107984 */ /* 0x000f220000000c00 */
[----:B-1----:R-:W-:-:S02]  /*20a10*/  IMAD.MOV.U32 R10, RZ, RZ, R72 ;  /* 0x000000ffff0a7224 */ /* 0x002fc400078e0048 */
[----:B------:R-:W-:Y:S02]  /*20a20*/  IMAD.MOV.U32 R11, RZ, RZ, R73 ;  /* 0x000000ffff0b7224 */ /* 0x000fe400078e0049 */
[----:B--2---:R-:W-:Y:S02]  /*20a30*/  IMAD.MOV.U32 R6, RZ, RZ, R68 ;  /* 0x000000ffff067224 */ /* 0x004fe400078e0044 */
[----:B------:R-:W-:Y:S02]  /*20a40*/  IMAD.MOV.U32 R7, RZ, RZ, R69 ;  /* 0x000000ffff077224 */ /* 0x000fe400078e0045 */
[----:B------:R-:W-:Y:S01]  /*20a50*/  IMAD.MOV.U32 R8, RZ, RZ, R104 ;  /* 0x000000ffff087224 */ /* 0x000fe200078e0068 */
[----:B---3--:R-:W-:Y:S04]  /*20a60*/  STL.64 [R1+0x350], R12 ;  /* 0x0003500c01007387 */ /* 0x008fe80000100a00 */
[----:B------:R-:W-:Y:S04]  /*20a70*/  STL.64 [R1+0x358], R14 ;  /* 0x0003580e01007387 */ /* 0x000fe80000100a00 */
[----:B------:R-:W1:Y:S01]  /*20a80*/  LDS.128 R12, [R3] ;  /* 0x00000000030c7984 */ /* 0x000e620000000c00 */
[----:B------:R-:W-:-:S03]  /*20a90*/  IMAD.MOV.U32 R9, RZ, RZ, R105 ;  /* 0x000000ffff097224 */ /* 0x000fc600078e0069 */
[----:B------:R-:W-:Y:S01]  /*20aa0*/  BAR.SYNC.DEFER_BLOCKING 0x0 ;  /* 0x0000000000007b1d */ /* 0x000fe20000010000 */
[----:B------:R-:W-:Y:S02]  /*20ab0*/  IMAD.MOV.U32 R72, RZ, RZ, R106 ;  /* 0x000000ffff487224 */ /* 0x000fe400078e006a */
[----:B------:R-:W-:Y:S02]  /*20ac0*/  IMAD.MOV.U32 R73, RZ, RZ, R107 ;  /* 0x000000ffff497224 */ /* 0x000fe400078e006b */
[----:B------:R-:W-:Y:S02]  /*20ad0*/  IMAD.MOV.U32 R4, RZ, RZ, R88 ;  /* 0x000000ffff047224 */ /* 0x000fe400078e0058 */
[----:B------:R-:W-:Y:S02]  /*20ae0*/  IMAD.MOV.U32 R5, RZ, RZ, R89 ;  /* 0x000000ffff057224 */ /* 0x000fe400078e0059 */
[----:B------:R-:W-:Y:S02]  /*20af0*/  IMAD.MOV.U32 R68, RZ, RZ, R90 ;  /* 0x000000ffff447224 */ /* 0x000fe400078e005a */
[----:B------:R-:W-:Y:S01]  /*20b00*/  IMAD.MOV.U32 R69, RZ, RZ, R91 ;  /* 0x000000ffff457224 */ /* 0x000fe200078e005b */
[----:B------:R-:W-:Y:S04]  /*20b10*/  STS.128 [R0], R8 ;  /* 0x0000000800007388 */ /* 0x000fe80000000c00 */
[----:B------:R-:W-:Y:S04]  /*20b20*/  STS.128 [R0+0x80], R72 ;  /* 0x0000804800007388 */ /* 0x000fe80000000c00 */
[----:B------:R-:W-:Y:S04]  /*20b30*/  STS.128 [R0+0x400], R4 ;  /* 0x0004000400007388 */ /* 0x000fe80000000c00 */
[----:B------:R-:W-:Y:S04]  /*20b40*/  STS.128 [R0+0x480], R68 ;  /* 0x0004804400007388 */ /* 0x000fe80000000c00 */
[----:B------:R-:W-:Y:S06]  /*20b50*/  BAR.SYNC.DEFER_BLOCKING 0x0 ;  /* 0x0000000000007b1d */ /* 0x000fec0000010000 */
[----:B----4-:R-:W-:Y:S04]  /*20b60*/  STL.64 [R1+0x440], R20 ;  /* 0x0004401401007387 */ /* 0x010fe80000100a00 */
[----:B------:R-:W-:Y:S04]  /*20b70*/  STL.64 [R1+0x448], R22 ;  /* 0x0004481601007387 */ /* 0x000fe80000100a00 */
[----:B------:R-:W-:Y:S04]  /*20b80*/  STL.64 [R1+0x480], R16 ;  /* 0x0004801001007387 */ /* 0x000fe80000100a00 */
        /* <DEDUP_REMOVED lines=34> */
[----:B-1----:R-:W2:Y:S04]  /*20db0*/  LDL.LU R8, [R1+0x740] ;  /* 0x0007400001087983 */ /* 0x002ea80000300800 */
[----:B------:R-:W2:Y:S04]  /*20dc0*/  LDL.LU R9, [R1+0x744] ;  /* 0x0007440001097983 */ /* 0x000ea80000300800 */
[----:B------:R-:W2:Y:S04]  /*20dd0*/  LDL.LU R10, [R1+0x770] ;  /* 0x00077000010a7983 */ /* 0x000ea80000300800 */
[----:B------:R-:W2:Y:S04]  /*20de0*/  LDL.LU R11, [R1+0x774] ;  /* 0x00077400010b7983 */ /* 0x000ea80000300800 */
        /* <DEDUP_REMOVED lines=13> */
[----:B-1----:R-:W-:Y:S04]  /*20ec0*/  STL [R1+0xe58], R248 ;  /* 0x000e58f801007387 */ /* 0x002fe80000100800 */
[----:B------:R-:W-:Y:S04]  /*20ed0*/  STL.64 [R1+0xc0], R20 ;  /* 0x0000c01401007387 */ /* 0x000fe80000100a00 */
[----:B------:R-:W-:Y:S04]  /*20ee0*/  STL.64 [R1+0xc8], R22 ;  /* 0x0000c81601007387 */ /* 0x000fe80000100a00 */
[----:B------:R-:W1:Y:S04]  /*20ef0*/  LDS.128 R20, [R172] ;  /* 0x00000000ac147984 */ /* 0x000e680000000c00 */
[----:B------:R-:W-:Y:S04]  /*20f00*/  STL [R1+0xe54], R249 ;  /* 0x000e54f901007387 */ /* 0x000fe80000100800 */
[----:B------:R-:W-:Y:S04]  /*20f10*/  STL [R1+0xe48], R250 ;  /* 0x000e48fa01007387 */ /* 0x000fe80000100800 */
[----:B------:R1:W-:Y:S04]  /*20f20*/  STL [R1+0xe44], R251 ;  /* 0x000e44fb01007387 */ /* 0x0003e80000100800 */
[----:B-1----:R-:W-:Y:S01]  /*20f30*/  STL [R1+0x430], R20 ;  /* 0x0004301401007387 */ /* 0x002fe20000100800 */
[----:B------:R-:W-:-:S03]  /*20f40*/  IMAD.MOV.U32 R251, RZ, RZ, R21 ;  /* 0x000000fffffb7224 */ /* 0x000fc600078e0015 */
[----:B------:R-:W-:Y:S04]  /*20f50*/  STL.64 [R1+0x438], R22 ;  /* 0x0004381601007387 */ /* 0x000fe80000100a00 */
[----:B------:R-:W1:Y:S04]  /*20f60*/  LDS.128 R20, [R3] ;  /* 0x0000000003147984 */ /* 0x000e680000000c00 */
[----:B------:R-:W-:Y:S06]  /*20f70*/  BAR.SYNC.DEFER_BLOCKING 0x0 ;  /* 0x0000000000007b1d */ /* 0x000fec0000010000 */
[----:B------:R-:W-:Y:S01]  /*20f80*/  STL [R1+0xe4c], R251 ;  /* 0x000e4cfb01007387 */ /* 0x000fe20000100800 */
[----:B-1----:R-:W-:-:S03]  /*20f90*/  IMAD.MOV.U32 R250, RZ, RZ, R21 ;  /* 0x000000fffffa7224 */ /* 0x002fc600078e0015 */
[----:B------:R-:W-:Y:S04]  /*20fa0*/  STL [R1+0x470], R20 ;  /* 0x0004701401007387 */ /* 0x000fe80000100800 */
[----:B------:R-:W-:Y:S04]  /*20fb0*/  STL.64 [R1+0x478], R22 ;  /* 0x0004781601007387 */ /* 0x000fe80000100a00 */
[----:B------:R-:W-:Y:S04]  /*20fc0*/  STL [R1+0xe50], R250 ;  /* 0x000e50fa01007387 */ /* 0x000fe80000100800 */
[----:B---3--:R1:W-:Y:S04]  /*20fd0*/  STS.128 [R0+0x80], R12 ;  /* 0x0000800c00007388 */ /* 0x0083e80000000c00 */
[----:B-1----:R-:W3:Y:S04]  /*20fe0*/  LDL.LU R12, [R1+0x670] ;  /* 0x00067000010c7983 */ /* 0x002ee80000300800 */
[----:B------:R-:W3:Y:S04]  /*20ff0*/  LDL.LU R13, [R1+0x674] ;  /* 0x00067400010d7983 */ /* 0x000ee80000300800 */
[----:B------:R-:W3:Y:S04]  /*21000*/  LDL.LU R14, [R1+0x6c0] ;  /* 0x0006c000010e7983 */ /* 0x000ee80000300800 */
[----:B------:R-:W3:Y:S04]  /*21010*/  LDL.LU R15, [R1+0x6c4] ;  /* 0x0006c400010f7983 */ /* 0x000ee80000300800 */
[----:B--2---:R-:W-:Y:S04]  /*21020*/  STS.128 [R0+0x400], R8 ;  /* 0x0004000800007388 */ /* 0x004fe80000000c00 */
[----:B----4-:R1:W-:Y:S04]  /*21030*/  STS.128 [R0+0x480], R4 ;  /* 0x0004800400007388 */ /* 0x0103e80000000c00 */
[----:B-1----:R-:W2:Y:S04]  /*21040*/  LDL.LU R4, [R1+0x678] ;  /* 0x0006780001047983 */ /* 0x002ea80000300800 */
[----:B------:R-:W2:Y:S04]  /*21050*/  LDL.LU R5, [R1+0x67c] ;  /* 0x00067c0001057983 */ /* 0x000ea80000300800 */
[----:B------:R-:W2:Y:S04]  /*21060*/  LDL.LU R6, [R1+0x6c8] ;  /* 0x0006c80001067983 */ /* 0x000ea80000300800 */
[----:B------:R-:W2:Y:S04]  /*21070*/  LDL.LU R7, [R1+0x6cc] ;  /* 0x0006cc0001077983 */ /* 0x000ea80000300800 */
[----:B------:R-:W4:Y:S04]  /*21080*/  LDL.LU R8, [R1+0x290] ;  /* 0x0002900001087983 */ /* 0x000f280000300800 */
[----:B------:R-:W4:Y:S04]  /*21090*/  LDL.LU R9, [R1+0x294] ;  /* 0x0002940001097983 */ /* 0x000f280000300800 */
[----:B------:R-:W4:Y:S04]  /*210a0*/  LDL.LU R10, [R1+0x5d0] ;  /* 0x0005d000010a7983 */ /* 0x000f280000300800 */
[----:B------:R-:W4:Y:S04]  /*210b0*/  LDL.LU R11, [R1+0x5d4] ;  /* 0x0005d400010b7983 */ /* 0x000f280000300800 */
[----:B------:R1:W-:Y:S04]  /*210c0*/  STS.128 [R0], R16 ;  /* 0x0000001000007388 */ /* 0x0003e80000000c00 */
[----:B------:R-:W-:Y:S06]  /*210d0*/  BAR.SYNC.DEFER_BLOCKING 0x0 ;  /* 0x0000000000007b1d */ /* 0x000fec0000010000 */
[----:B-1----:R-:W3:Y:S04]  /*210e0*/  LDL.LU R16, [R1+0x298] ;  /* 0x0002980001107983 */ /* 0x002ee80000300800 */
[----:B------:R-:W3:Y:S04]  /*210f0*/  LDL.LU R17, [R1+0x29c] ;  /* 0x00029c0001117983 */ /* 0x000ee80000300800 */
[----:B------:R-:W3:Y:S04]  /*21100*/  LDL.LU R18, [R1+0x5d8] ;  /* 0x0005d80001127983 */ /* 0x000ee80000300800 */
[----:B------:R-:W1:Y:S04]  /*21110*/  LDS.128 R20, [R2] ;  /* 0x0000000002147984 */ /* 0x000e680000000c00 */
[----:B------:R-:W1:Y:S04]  /*21120*/  LDS.128 R28, [R173] ;  /* 0x00000000ad1c7984 */ /* 0x000e680000000c00 */
[----:B------:R-:W3:Y:S04]  /*21130*/  LDL.LU R19, [R1+0x5dc] ;  /* 0x0005dc0001137983 */ /* 0x000ee80000300800 */
        /* <DEDUP_REMOVED lines=11> */
[----:B--2---:R1:W-:Y:S04]  /*211f0*/  STS.128 [R0+0x80], R4 ;  /* 0x0000800400007388 */ /* 0x0043e80000000c00 */
[----:B-1----:R-:W2:Y:S04]  /*21200*/  LDL.LU R4, [R1+0x1e0] ;  /* 0x0001e00001047983 */ /* 0x002ea80000300800 */
[----:B------:R-:W2:Y:S04]  /*21210*/  LDL.LU R5, [R1+0x1e4] ;  /* 0x0001e40001057983 */ /* 0x000ea80000300800 */
[----:B------:R-:W2:Y:S04]  /*21220*/  LDL.LU R6, [R1+0x50] ;  /* 0x0000500001067983 */ /* 0x000ea80000300800 */
[----:B----4-:R1:W-:Y:S04]  /*21230*/  STS.128 [R0+0x400], R8 ;  /* 0x0004000800007388 */ /* 0x0103e80000000c00 */
[----:B------:R-:W2:Y:S04]  /*21240*/  LDL.LU R7, [R1+0x54] ;  /* 0x0000540001077983 */ /* 0x000ea80000300800 */
[----:B-1----:R-:W4:Y:S04]  /*21250*/  LDL.LU R8, [R1+0x1e8] ;  /* 0x0001e80001087983 */ /* 0x002f280000300800 */
[----:B------:R-:W4:Y:S04]  /*21260*/  LDL.LU R9, [R1+0x1ec] ;  /* 0x0001ec0001097983 */ /* 0x000f280000300800 */
[----:B------:R-:W4:Y:S04]  /*21270*/  LDL.LU R10, [R1+0x58] ;  /* 0x00005800010a7983 */ /* 0x000f280000300800 */
[----:B------:R-:W4:Y:S04]  /*21280*/  LDL.LU R11, [R1+0x5c] ;  /* 0x00005c00010b7983 */ /* 0x000f280000300800 */
[----:B---3--:R1:W-:Y:S04]  /*21290*/  STS.128 [R0], R12 ;  /* 0x0000000c00007388 */ /* 0x0083e80000000c00 */
[----:B------:R-:W-:Y:S04]  /*212a0*/  STS.128 [R0+0x480], R16 ;  /* 0x0004801000007388 */ /* 0x000fe80000000c00 */
[----:B------:R-:W-:Y:S06]  /*212b0*/  BAR.SYNC.DEFER_BLOCKING 0x0 ;  /* 0x0000000000007b1d */ /* 0x000fec0000010000 */
[----:B------:R-:W-:Y:S04]  /*212c0*/  LDS.128 R16, [R2] ;  /* 0x0000000002107984 */ /* 0x000fe80000000c00 */
[----:B------:R-:W3:Y:S04]  /*212d0*/  LDS.128 R244, [R173] ;  /* 0x00000000adf47984 */ /* 0x000ee80000000c00 */
[----:B------:R-:W3:Y:S04]  /*212e0*/  LDS.128 R236, [R172] ;  /* 0x00000000acec7984 */ /* 0x000ee80000000c00 */
[----:B------:R-:W-:Y:S04]  /*212f0*/  LDS.128 R224, [R3] ;  /* 0x0000000003e07984 */ /* 0x000fe80000000c00 */
[----:B------:R-:W-:Y:S01]  /*21300*/  BAR.SYNC.DEFER_BLOCKING 0x0 ;  /* 0x0000000000007b1d */ /* 0x000fe20000010000 */
[----:B-1----:R-:W-:-:S02]  /*21310*/  IMAD.MOV.U32 R14, RZ, RZ, R232 ;  /* 0x000000ffff0e7224 */ /* 0x002fc400078e00e8 */
[----:B------:R-:W-:Y:S02]  /*21320*/  IMAD.MOV.U32 R15, RZ, RZ, R233 ;  /* 0x000000ffff0f7224 */ /* 0x000fe400078e00e9 */
[----:B------:R-:W-:Y:S02]  /*21330*/  IMAD.MOV.U32 R12, RZ, RZ, R208 ;  /* 0x000000ffff0c7224 */ /* 0x000fe400078e00d0 */
[----:B------:R-:W-:Y:S02]  /*21340*/  IMAD.MOV.U32 R13, RZ, RZ, R209 ;  /* 0x000000ffff0d7224 */ /* 0x000fe400078e00d1 */
[----:B------:R-:W-:Y:S02]  /*21350*/  IMAD.MOV.U32 R232, RZ, RZ, R210 ;  /* 0x000000ffffe87224 */ /* 0x000fe400078e00d2 */
[----:B------:R-:W-:Y:S01]  /*21360*/  IMAD.MOV.U32 R233, RZ, RZ, R211 ;  /* 0x000000ffffe97224 */ /* 0x000fe200078e00d3 */
[----:B------:R-:W-:Y:S04]  /*21370*/  STS.128 [R0+0x400], R12 ;  /* 0x0004000c00007388 */ /* 0x000fe80000000c00 */
[----:B------:R-:W-:Y:S04]  /*21380*/  STS.128 [R0+0x480], R232 ;  /* 0x000480e800007388 */ /* 0x000fe80000000c00 */
[----:B---3--:R-:W-:Y:S04]  /*21390*/  STL [R1+0xe60], R244 ;  /* 0x000e60f401007387 */ /* 0x008fe80000100800 */
[----:B------:R-:W-:Y:S04]  /*213a0*/  STL.64 [R1+0x50], R16 ;  /* 0x0000501001007387 */ /* 0x000fe80000100a00 */
[----:B------:R-:W-:Y:S04]  /*213b0*/  STL.64 [R1+0x58], R18 ;  /* 0x0000581201007387 */ /* 0x000fe80000100a00 */
[----:B------:R-:W-:Y:S04]  /*213c0*/  STL [R1+0xe5c], R245 ;  /* 0x000e5cf501007387 */ /* 0x000fe80000100800 */
[----:B------:R-:W-:Y:S04]  /*213d0*/  STL [R1+0xe40], R246 ;  /* 0x000e40f601007387 */ /* 0x000fe80000100800 */
[----:B------:R-:W-:Y:S04]  /*213e0*/  STL [R1+0xe3c], R247 ;  /* 0x000e3cf701007387 */ /* 0x000fe80000100800 */
[----:B------:R-:W-:Y:S04]  /*213f0*/  STL [R1+0xe64], R239 ;  /* 0x000e64ef01007387 */ /* 0x000fe80000100800 */
[----:B--2---:R1:W-:Y:S04]  /*21400*/  STS.128 [R0], R4 ;  /* 0x0000000400007388 */ /* 0x0043e80000000c00 */
[----:B----4-:R2:W-:Y:S04]  /*21410*/  STS.128 [R0+0x80], R8 ;  /* 0x0000800800007388 */ /* 0x0105e80000000c00 */
[----:B------:R-:W-:Y:S01]  /*21420*/  BAR.SYNC.DEFER_BLOCKING 0x0 ;  /* 0x0000000000007b1d */ /* 0x000fe20000010000 */
[----:B-1----:R-:W-:-:S02]  /*21430*/  IMAD.MOV.U32 R4, RZ, RZ, R200 ;  /* 0x000000ffff047224 */ /* 0x002fc400078e00c8 */
[----:B------:R-:W-:-:S03]  /*21440*/  IMAD.MOV.U32 R5, RZ, RZ, R201 ;  /* 0x000000ffff057224 */ /* 0x000fc600078e00c9 */
[----:B------:R-:W1:Y:S04]  /*21450*/  LDS.128 R220, [R2] ;  /* 0x0000000002dc7984 */ /* 0x000e680000000c00 */
[----:B------:R-:W-:Y:S04]  /*21460*/  LDS.128 R216, [R173] ;  /* 0x00000000add87984 */ /* 0x000fe80000000c00 */
[----:B------:R-:W-:Y:S04]  /*21470*/  LDS.128 R16, [R172] ;  /* 0x00000000ac107984 */ /* 0x000fe80000000c00 */
[----:B------:R-:W-:Y:S01]  /*21480*/  LDS.128 R12, [R3] ;  /* 0x00000000030c7984 */ /* 0x000fe20000000c00 */
[----:B------:R-:W-:-:S02]  /*21490*/  IMAD.MOV.U32 R6, RZ, RZ, R228 ;  /* 0x000000ffff067224 */ /* 0x000fc400078e00e4 */
[----:B------:R-:W-:Y:S01]  /*214a0*/  IMAD.MOV.U32 R7, RZ, RZ, R229 ;  /* 0x000000ffff077224 */ /* 0x000fe200078e00e5 */
[----:B------:R-:W-:Y:S01]  /*214b0*/  BAR.SYNC.DEFER_BLOCKING 0x0 ;  /* 0x0000000000007b1d */ /* 0x000fe20000010000 */
[----:B--2---:R-:W-:Y:S02]  /*214c0*/  IMAD.MOV.U32 R8, RZ, RZ, R92 ;  /* 0x000000ffff087224 */ /* 0x004fe400078e005c */
[----:B------:R-:W-:Y:S02]  /*214d0*/  IMAD.MOV.U32 R9, RZ, RZ, R93 ;  /* 0x000000ffff097224 */ /* 0x000fe400078e005d */
[----:B------:R-:W-:Y:S02]  /*214e0*/  IMAD.MOV.U32 R10, RZ, RZ, R108 ;  /* 0x000000ffff0a7224 */ /* 0x000fe400078e006c */
[----:B------:R-:W-:Y:S01]  /*214f0*/  IMAD.MOV.U32 R11, RZ, RZ, R109 ;  /* 0x000000ffff0b7224 */ /* 0x000fe200078e006d */
[----:B------:R2:W-:Y:S04]  /*21500*/  STS.128 [R0], R4 ;  /* 0x0000000400007388 */ /* 0x0005e80000000c00 */
[----:B------:R3:W-:Y:S04]  /*21510*/  STS.128 [R0+0x400], R8 ;  /* 0x0004000800007388 */ /* 0x0007e80000000c00 */
[----:B--2---:R-:W2:Y:S04]  /*21520*/  LDL.LU R4, [R1+0x840] ;  /* 0x0008400001047983 */ /* 0x004ea80000300800 */
[----:B------:R-:W2:Y:S04]  /*21530*/  LDL.LU R5, [R1+0x844] ;  /* 0x0008440001057983 */ /* 0x000ea80000300800 */
[----:B------:R-:W2:Y:S04]  /*21540*/  LDL.LU R6, [R1+0x890] ;  /* 0x0008900001067983 */ /* 0x000ea80000300800 */
[----:B------:R-:W2:Y:S04]  /*21550*/  LDL.LU R7, [R1+0x894] ;  /* 0x0008940001077983 */ /* 0x000ea80000300800 */
[----:B---3--:R-:W3:Y:S04]  /*21560*/  LDL.LU R8, [R1+0x848] ;  /* 0x0008480001087983 */ /* 0x008ee80000300800 */
[----:B------:R-:W3:Y:S04]  /*21570*/  LDL.LU R9, [R1+0x84c] ;  /* 0x00084c0001097983 */ /* 0x000ee80000300800 */
[----:B------:R-:W3:Y:S04]  /*21580*/  LDL.LU R10, [R1+0x898] ;  /* 0x00089800010a7983 */ /* 0x000ee80000300800 */
[----:B------:R-:W3:Y:S01]  /*21590*/  LDL.LU R11, [R1+0x89c] ;  /* 0x00089c00010b7983 */ /* 0x000ee20000300800 */
[----:B------:R-:W-:-:S02]  /*215a0*/  IMAD.MOV.U32 R228, RZ, RZ, R202 ;  /* 0x000000ffffe47224 */ /* 0x000fc400078e00ca */
[----:B------:R-:W-:Y:S01]  /*215b0*/  IMAD.MOV.U32 R229, RZ, RZ, R203 ;  /* 0x000000ffffe57224 */ /* 0x000fe200078e00cb */
[----:B------:R-:W4:Y:S01]  /*215c0*/  LDL.LU R20, [R1+0x7c0] ;  /* 0x0007c00001147983 */ /* 0x000f220000300800 */
[----:B------:R-:W-:Y:S02]  /*215d0*/  IMAD.MOV.U32 R108, RZ, RZ, R94 ;  /* 0x000000ffff6c7224 */ /* 0x000fe400078e005e */
[----:B------:R-:W-:Y:S01]  /*215e0*/  IMAD.MOV.U32 R109, RZ, RZ, R95 ;  /* 0x000000ffff6d7224 */ /* 0x000fe200078e005f */
[----:B------:R-:W4:Y:S04]  /*215f0*/  LDL.LU R21, [R1+0x7c4] ;  /* 0x0007c40001157983 */ /* 0x000f280000300800 */
[----:B------:R-:W4:Y:S04]  /*21600*/  LDL.LU R22, [R1+0x7f0] ;  /* 0x0007f00001167983 */ /* 0x000f280000300800 */
[----:B------:R-:W4:Y:S04]  /*21610*/  LDL.LU R23, [R1+0x7f4] ;  /* 0x0007f40001177983 */ /* 0x000f280000300800 */
[----:B------:R-:W-:Y:S04]  /*21620*/  STS.128 [R0+0x80], R228 ;  /* 0x000080e400007388 */ /* 0x000fe80000000c00 */
[----:B------:R-:W-:Y:S04]  /*21630*/  STS.128 [R0+0x480], R108 ;  /* 0x0004806c00007388 */ /* 0x000fe80000000c00 */
[----:B------:R-:W4:Y:S04]  /*21640*/  LDL.LU R40, [R1+0x7c8] ;  /* 0x0007c80001287983 */ /* 0x000f280000300800 */
[----:B------:R-:W-:Y:S06]  /*21650*/  BAR.SYNC.DEFER_BLOCKING 0x0 ;  /* 0x0000000000007b1d */ /* 0x000fec0000010000 */
[----:B------:R-:W4:Y:S04]  /*21660*/  LDL.LU R41, [R1+0x7cc] ;  /* 0x0007cc0001297983 */ /* 0x000f280000300800 */
[----:B------:R-:W4:Y:S04]  /*21670*/  LDL.LU R42, [R1+0x7f8] ;  /* 0x0007f800012a7983 */ /* 0x000f280000300800 */
[----:B------:R-:W4:Y:S04]  /*21680*/  LDL.LU R43, [R1+0x7fc] ;  /* 0x0007fc00012b7983 */ /* 0x000f280000300800 */
[----:B------:R-:W1:Y:S04]  /*21690*/  LDS.128 R36, [R2] ;  /* 0x0000000002247984 */ /* 0x000e680000000c00 */
[----:B------:R-:W1:Y:S04]  /*216a0*/  LDS.128 R32, [R173] ;  /* 0x00000000ad207984 */ /* 0x000e680000000c00 */
[----:B------:R-:W1:Y:S04]  /*216b0*/  LDS.128 R28, [R172] ;  /* 0x00000000ac1c7984 */ /* 0x000e680000000c00 */
[----:B------:R-:W1:Y:S04]  /*216c0*/  LDS.128 R24, [R3] ;  /* 0x0000000003187984 */ /* 0x000e680000000c00 */
[----:B------:R-:W-:Y:S06]  /*216d0*/  BAR.SYNC.DEFER_BLOCKING 0x0 ;  /* 0x0000000000007b1d */ /* 0x000fec0000010000 */
[----:B--2---:R2:W-:Y:S04]  /*216e0*/  STS.128 [R0], R4 ;  /* 0x0000000400007388 */ /* 0x0045e80000000c00 */
[----:B--2---:R-:W2:Y:S04]  /*216f0*/  LDL.LU R4, [R1+0x720] ;  /* 0x0007200001047983 */ /* 0x004ea80000300800 */
[----:B------:R-:W2:Y:S04]  /*21700*/  LDL.LU R5, [R1+0x724] ;  /* 0x0007240001057983 */ /* 0x000ea80000300800 */
[----:B------:R-:W2:Y:S04]  /*21710*/  LDL.LU R6, [R1+0x750] ;  /* 0x0007500001067983 */ /* 0x000ea80000300800 */
[----:B---3--:R3:W-:Y:S04]  /*21720*/  STS.128 [R0+0x80], R8 ;  /* 0x0000800800007388 */ /* 0x0087e80000000c00 */
[----:B------:R-:W2:Y:S04]  /*21730*/  LDL.LU R7, [R1+0x754] ;  /* 0x0007540001077983 */ /* 0x000ea80000300800 */
[----:B---3--:R-:W3:Y:S04]  /*21740*/  LDL.LU R8, [R1+0x728] ;  /* 0x0007280001087983 */ /* 0x008ee80000300800 */
[----:B------:R-:W3:Y:S04]  /*21750*/  LDL.LU R9, [R1+0x72c] ;  /* 0x00072c0001097983 */ /* 0x000ee80000300800 */
[----:B------:R-:W3:Y:S04]  /*21760*/  LDL.LU R10, [R1+0x758] ;  /* 0x00075800010a7983 */ /* 0x000ee80000300800 */
[----:B------:R-:W3:Y:S04]  /*21770*/  LDL.LU R11, [R1+0x75c] ;  /* 0x00075c00010b7983 */ /* 0x000ee80000300800 */
[----:B----4-:R4:W-:Y:S04]  /*21780*/  STS.128 [R0+0x400], R20 ;  /* 0x0004001400007388 */ /* 0x0109e80000000c00 */
[----:B------:R-:W-:Y:S04]  /*21790*/  STS.128 [R0+0x480], R40 ;  /* 0x0004802800007388 */ /* 0x000fe80000000c00 */
[----:B------:R-:W-:Y:S06]  /*217a0*/  BAR.SYNC.DEFER_BLOCKING 0x0 ;  /* 0x0000000000007b1d */ /* 0x000fec0000010000 */
[----:B----4-:R-:W4:Y:S04]  /*217b0*/  LDL.LU R20, [R1+0x600] ;  /* 0x0006000001147983 */ /* 0x010f280000300800 */
[----:B------:R-:W4:Y:S04]  /*217c0*/  LDL.LU R21, [R1+0x604] ;  /* 0x0006040001157983 */ /* 0x000f280000300800 */
[----:B------:R-:W4:Y:S04]  /*217d0*/  LDL.LU R22, [R1+0x6a0] ;  /* 0x0006a00001167983 */ /* 0x000f280000300800 */
[----:B------:R-:W4:Y:S04]  /*217e0*/  LDL.LU R23, [R1+0x6a4] ;  /* 0x0006a40001177983 */ /* 0x000f280000300800 */
[----:B------:R-:W4:Y:S04]  /*217f0*/  LDL.LU R56, [R1+0x608] ;  /* 0x0006080001387983 */ /* 0x000f280000300800 */
[----:B------:R-:W4:Y:S04]  /*21800*/  LDL.LU R57, [R1+0x60c] ;  /* 0x00060c0001397983 */ /* 0x000f280000300800 */
[----:B------:R-:W4:Y:S04]  /*21810*/  LDL.LU R58, [R1+0x6a8] ;  /* 0x0006a800013a7983 */ /* 0x000f280000300800 */
[----:B------:R-:W4:Y:S04]  /*21820*/  LDL.LU R59, [R1+0x6ac] ;  /* 0x0006ac00013b7983 */ /* 0x000f280000300800 */
[----:B------:R-:W1:Y:S04]  /*21830*/  LDS.128 R52, [R2] ;  /* 0x0000000002347984 */ /* 0x000e680000000c00 */
[----:B------:R-:W-:Y:S04]  /*21840*/  LDS.128 R48, [R173] ;  /* 0x00000000ad307984 */ /* 0x000fe80000000c00 */
[----:B------:R-:W-:Y:S04]  /*21850*/  LDS.128 R44, [R172] ;  /* 0x00000000ac2c7984 */ /* 0x000fe80000000c00 */
[----:B------:R-:W-:Y:S04]  /*21860*/  LDS.128 R40, [R3] ;  /* 0x0000000003287984 */ /* 0x000fe80000000c00 */
        /* <DEDUP_REMOVED lines=12> */
[----:B----4-:R-:W4:Y:S04]  /*21930*/  LDL.LU R20, [R1+0x40] ;  /* 0x0000400001147983 */ /* 0x010f280000300800 */
[----:B------:R-:W4:Y:S04]  /*21940*/  LDL.LU R21, [R1+0x44] ;  /* 0x0000440001157983 */ /* 0x000f280000300800 */
[----:B------:R-:W4:Y:S04]  /*21950*/  LDL.LU R22, [R1+0x270] ;  /* 0x0002700001167983 */ /* 0x000f280000300800 */
[----:B------:R-:W4:Y:S04]  /*21960*/  LDL.LU R23, [R1+0x274] ;  /* 0x0002740001177983 */ /* 0x000f280000300800 */
[----:B------:R-:W4:Y:S04]  /*21970*/  LDL.LU R72, [R1+0x48] ;  /* 0x0000480001487983 */ /* 0x000f280000300800 */
[----:B------:R-:W-:Y:S04]  /*21980*/  STS.128 [R0+0x480], R56 ;  /* 0x0004803800007388 */ /* 0x000fe80000000c00 */
[----:B------:R-:W4:Y:S04]  /*21990*/  LDL.LU R73, [R1+0x4c] ;  /* 0x00004c0001497983 */ /* 0x000f280000300800 */
[----:B------:R-:W4:Y:S04]  /*219a0*/  LDL.LU R74, [R1+0x278] ;  /* 0x00027800014a7983 */ /* 0x000f280000300800 */
[----:B------:R-:W-:Y:S06]  /*219b0*/  BAR.SYNC.DEFER_BLOCKING 0x0 ;  /* 0x0000000000007b1d */ /* 0x000fec0000010000 */
        /* <DEDUP_REMOVED lines=9> */
[----:B---3--:R3:W-:Y:S04]  /*21a50*/  STS.128 [R0+0x80], R8 ;  /* 0x0000800800007388 */ /* 0x0087e80000000c00 */
[----:B---3--:R-:W3:Y:S04]  /*21a60*/  LDL.LU R10, [R1+0x38] ;  /* 0x00003800010a7983 */ /* 0x008ee80000300800 */
[----:B------:R-:W3:Y:S04]  /*21a70*/  LDL.LU R11, [R1+0x3c] ;  /* 0x00003c00010b7983 */ /* 0x000ee80000300800 */
[----:B----4-:R-:W-:Y:S01]  /*21a80*/  STS.128 [R0+0x400], R20 ;  /* 0x0004001400007388 */ /* 0x010fe20000000c00 */
[----:B------:R-:W-:Y:S01]  /*21a90*/  IMAD.MOV.U32 R5, RZ, RZ, R241 ;  /* 0x000000ffff057224 */ /* 0x000fe200078e00f1 */
[C---:B------:R-:W-:Y:S01]  /*21aa0*/  LOP3.LUT R241, R2.reuse, 0x60, RZ, 0x3c, !PT ;  /* 0x0000006002f17812 */ /* 0x040fe200078e3cff */
[----:B------:R-:W-:Y:S01]  /*21ab0*/  IMAD.MOV.U32 R8, RZ, RZ, R242 ;  /* 0x000000ffff087224 */ /* 0x000fe200078e00f2 */
[C---:B------:R-:W-:Y:S01]  /*21ac0*/  LOP3.LUT R242, R2.reuse, 0x40, RZ, 0x3c, !PT ;  /* 0x0000004002f27812 */ /* 0x040fe200078e3cff */
[----:B------:R-:W-:Y:S01]  /*21ad0*/  IMAD.MOV.U32 R9, RZ, RZ, R243 ;  /* 0x000000ffff097224 */ /* 0x000fe200078e00f3 */
[----:B------:R-:W-:Y:S01]  /*21ae0*/  LOP3.LUT R243, R2, 0x20, RZ, 0x3c, !PT ;  /* 0x0000002002f37812 */ /* 0x000fe200078e3cff */
[----:B------:R-:W-:Y:S04]  /*21af0*/  STS.128 [R0+0x480], R72 ;  /* 0x0004804800007388 */ /* 0x000fe80000000c00 */
[----:B------:R-:W-:Y:S01]  /*21b00*/  BAR.SYNC.DEFER_BLOCKING 0x0 ;  /* 0x0000000000007b1d */ /* 0x000fe20000010000 */
[----:B------:R-:W-:-:S05]  /*21b10*/  IMAD.MOV.U32 R4, RZ, RZ, R240 ;  /* 0x000000ffff047224 */ /* 0x000fca00078e00f0 */
[----:B------:R-:W4:Y:S04]  /*21b20*/  LDS.128 R84, [R2] ;  /* 0x0000000002547984 */ /* 0x000f280000000c00 */
        /* <DEDUP_REMOVED lines=13> */
[----:B------:R-:W3:Y:S01]  /*21c00*/  LDL.LU R11, [R1+0x8cc] ;  /* 0x0008cc00010b7983 */ /* 0x000ee20000300800 */
[----:B------:R-:W-:-:S02]  /*21c10*/  IMAD.MOV.U32 R20, RZ, RZ, R124 ;  /* 0x000000ffff147224 */ /* 0x000fc400078e007c */
[----:B------:R-:W-:Y:S02]  /*21c20*/  IMAD.MOV.U32 R21, RZ, RZ, R125 ;  /* 0x000000ffff157224 */ /* 0x000fe400078e007d */
[----:B------:R-:W-:Y:S02]  /*21c30*/  IMAD.MOV.U32 R22, RZ, RZ, R212 ;  /* 0x000000ffff167224 */ /* 0x000fe400078e00d4 */
[----:B------:R-:W-:Y:S02]  /*21c40*/  IMAD.MOV.U32 R23, RZ, RZ, R213 ;  /* 0x000000ffff177224 */ /* 0x000fe400078e00d5 */
[----:B------:R-:W-:Y:S02]  /*21c50*/  IMAD.MOV.U32 R212, RZ, RZ, R126 ;  /* 0x000000ffffd47224 */ /* 0x000fe400078e007e */
[----:B------:R-:W-:Y:S01]  /*21c60*/  IMAD.MOV.U32 R213, RZ, RZ, R127 ;  /* 0x000000ffffd57224 */ /* 0x000fe200078e007f */
[----:B------:R1:W-:Y:S04]  /*21c70*/  STS.128 [R0+0x400], R20 ;  /* 0x0004001400007388 */ /* 0x0003e80000000c00 */
[----:B------:R-:W-:Y:S04]  /*21c80*/  STS.128 [R0+0x480], R212 ;  /* 0x000480d400007388 */ /* 0x000fe80000000c00 */
[----:B------:R-:W-:Y:S06]  /*21c90*/  BAR.SYNC.DEFER_BLOCKING 0x0 ;  /* 0x0000000000007b1d */ /* 0x000fec0000010000 */
[----:B-1----:R-:W4:Y:S04]  /*21ca0*/  LDL.LU R20, [R1+0x880] ;  /* 0x0008800001147983 */ /* 0x002f280000300800 */
        /* <DEDUP_REMOVED lines=26> */
[----:B------:R-:W-:Y:S04]  /*21e50*/  STS.128 [R0+0x480], R104 ;  /* 0x0004806800007388 */ /* 0x000fe80000000c00 */
[----:B------:R-:W4:Y:S04]  /*21e60*/  LDL.LU R23, [R1+0x7a4] ;  /* 0x0007a40001177983 */ /* 0x000f280000300800 */
[----:B------:R-:W4:Y:S04]  /*21e70*/  LDL.LU R120, [R1+0x7b8] ;  /* 0x0007b80001787983 */ /* 0x000f280000300800 */
[----:B------:R-:W-:Y:S06]  /*21e80*/  BAR.SYNC.DEFER_BLOCKING 0x0 ;  /* 0x0000000000007b1d */ /* 0x000fec0000010000 */
        /* <DEDUP_REMOVED lines=125> */
[----:B------:R-:W-:Y:S04]  /*22660*/  STS.128 [R0+0x480], R184 ;  /* 0x000480b800007388 */ /* 0x000fe80000000c00 */
[----:B------:R-:W-:Y:S06]  /*22670*/  BAR.SYNC.DEFER_BLOCKING 0x0 ;  /* 0x0000000000007b1d */ /* 0x000fec0000010000 */
        /* <DEDUP_REMOVED lines=21> */
[----:B------:R-:W3:Y:S04]  /*227d0*/  LDL.LU R231, [R1+0xb0] ;  /* 0x0000b00001e77983 */ /* 0x000ee80000300800 */
[----:B------:R-:W3:Y:S04]  /*227e0*/  LDL.LU R232, [R1+0x80] ;  /* 0x0000800001e87983 */ /* 0x000ee80000300800 */
[----:B------:R-:W3:Y:S04]  /*227f0*/  LDL.LU R246, [R1+0x20] ;  /* 0x0000200001f67983 */ /* 0x000ee80000300800 */
[----:B------:R-:W3:Y:S04]  /*22800*/  LDL.LU R240, [R1+0x8f0] ;  /* 0x0008f00001f07983 */ /* 0x000ee80000300800 */
[----:B----4-:R4:W-:Y:S01]  /*22810*/  STS.128 [R0+0x400], R20 ;  /* 0x0004001400007388 */ /* 0x0109e20000000c00 */
[----:B------:R-:W-:-:S03]  /*22820*/  IMAD.MOV.U32 R229, RZ, RZ, c[0x0][0x194] ;  /* 0x00006500ffe57624 */ /* 0x000fc600078e00ff */
[----:B------:R-:W3:Y:S04]  /*22830*/  LDL.LU R235, [R1+0x8f4] ;  /* 0x0008f40001eb7983 */ /* 0x000ee80000300800 */
[----:B------:R-:W3:Y:S04]  /*22840*/  LDL.LU R234, [R1+0x8fc] ;  /* 0x0008fc0001ea7983 */ /* 0x000ee80000300800 */
[----:B------:R-:W-:Y:S04]  /*22850*/  STS.128 [R0+0x480], R200 ;  /* 0x000480c800007388 */ /* 0x000fe80000000c00 */
[----:B------:R-:W-:Y:S06]  /*22860*/  BAR.SYNC.DEFER_BLOCKING 0x0 ;  /* 0x0000000000007b1d */ /* 0x000fec0000010000 */
[----:B------:R-:W3:Y:S04]  /*22870*/  LDL.LU R233, [R1+0x8f8] ;  /* 0x0008f80001e97983 */ /* 0x000ee80000300800 */
[----:B----4-:R-:W4:Y:S04]  /*22880*/  LDL.LU R20, [R1+0x1b0] ;  /* 0x0001b00001147983 */ /* 0x010f280000300800 */
        /* <DEDUP_REMOVED lines=9> */
[----:B---3--:R3:W-:Y:S01]  /*22920*/  STS.128 [R0+0x80], R8 ;  /* 0x0000800800007388 */ /* 0x0087e20000000c00 */
[----:B------:R-:W-:-:S04]  /*22930*/  IMAD R3, R240, c[0x0][0x194], RZ ;  /* 0x00006500f0037a24 */ /* 0x000fc800078e02ff */
[----:B--2---:R-:W-:Y:S01]  /*22940*/  IMAD R4, R229, 0x80, R3 ;  /* 0x00000080e5047824 */ /* 0x004fe200078e0203 */
[----:B---3--:R-:W-:-:S04]  /*22950*/  LEA R10, P2, R3, c[0x0][0x170], 0x2 ;  /* 0x00005c00030a7a11 */ /* 0x008fc800078410ff */
[C---:B------:R-:W-:Y:S02]  /*22960*/  LEA R8, P3, R4.reuse, c[0x0][0x170], 0x2 ;  /* 0x00005c0004087a11 */ /* 0x040fe400078610ff */
[----:B------:R-:W-:Y:S01]  /*22970*/  LEA.HI.X.SX32 R11, R3, c[0x0][0x174], 0x2, P2 ;  /* 0x00005d00030b7a11 */ /* 0x000fe200010f16ff */
[----:B------:R-:W-:Y:S01]  /*22980*/  IMAD R3, R229, 0x80, R4 ;  /* 0x00000080e5037824 */ /* 0x000fe200078e0204 */
[----:B------:R-:W-:Y:S02]  /*22990*/  LEA.HI.X.SX32 R9, R4, c[0x0][0x174], 0x2, P3 ;  /* 0x00005d0004097a11 */ /* 0x000fe400018f16ff */
[----:B------:R-:W2:Y:S04]  /*229a0*/  LDL.LU R4, [R1+0x1b8] ;  /* 0x0001b80001047983 */ /* 0x000ea80000300800 */
[----:B------:R-:W2:Y:S04]  /*229b0*/  LDL.LU R5, [R1+0x1bc] ;  /* 0x0001bc0001057983 */ /* 0x000ea80000300800 */
[----:B------:R-:W2:Y:S04]  /*229c0*/  LDL.LU R6, [R1+0x178] ;  /* 0x0001780001067983 */ /* 0x000ea80000300800 */
[----:B------:R-:W2:Y:S04]  /*229d0*/  LDL.LU R7, [R1+0x17c] ;  /* 0x00017c0001077983 */ /* 0x000ea80000300800 */
[----:B------:R-:W3:Y:S04]  /*229e0*/  LDL.LU R244, [R1] ;  /* 0x0000000001f47983 */ /* 0x000ee80000300800 */
[----:B------:R-:W3:Y:S04]  /*229f0*/  LDL.LU R251, [R1+0xb4] ;  /* 0x0000b40001fb7983 */ /* 0x000ee80000300800 */
[----:B------:R-:W3:Y:S04]  /*22a00*/  LDL.LU R249, [R1+0x84] ;  /* 0x0000840001f97983 */ /* 0x000ee80000300800 */
[----:B------:R-:W3:Y:S04]  /*22a10*/  LDL.LU R248, [R1+0x24] ;  /* 0x0000240001f87983 */ /* 0x000ee80000300800 */
[----:B----4-:R4:W-:Y:S01]  /*22a20*/  STS.128 [R0+0x400], R20 ;  /* 0x0004001400007388 */ /* 0x0109e20000000c00 */
[----:B------:R-:W-:Y:S01]  /*22a30*/  ISETP.GE.AND P0, PT, R240, c[0x0][0x178], PT ;  /* 0x00005e00f0007a0c */ /* 0x000fe20003f06270 */
[C---:B------:R-:W-:Y:S01]  /*22a40*/  IMAD R228, R252.reuse, c[0x0][0x198], RZ ;  /* 0x00006600fce47a24 */ /* 0x040fe200078e02ff */
[C---:B------:R-:W-:Y:S01]  /*22a50*/  ISETP.GE.AND P4, PT, R252.reuse, c[0x0][0x17c], PT ;  /* 0x00005f00fc007a0c */ /* 0x040fe20003f86270 */
[----:B------:R-:W3:Y:S01]  /*22a60*/  LDL.LU R250, [R1+0x4] ;  /* 0x0000040001fa7983 */ /* 0x000ee20000300800 */
[----:B------:R-:W-:-:S02]  /*22a70*/  ISETP.LT.AND P0, PT, R252, c[0x0][0x17c], !P0 ;  /* 0x00005f00fc007a0c */ /* 0x000fc40004701270 */
[C---:B------:R-:W-:Y:S01]  /*22a80*/  ISETP.LT.AND P5, PT, R235.reuse, c[0x0][0x178], !P4 ;  /* 0x00005e00eb007a0c */ /* 0x040fe200067a1270 */
[----:B------:R-:W3:Y:S01]  /*22a90*/  LDL.LU R239, [R1+0x110] ;  /* 0x0001100001ef7983 */ /* 0x000ee20000300800 */
[----:B------:R-:W-:Y:S02]  /*22aa0*/  ISETP.LT.AND P6, PT, R235, c[0x0][0x178], !P1 ;  /* 0x00005e00eb007a0c */ /* 0x000fe40004fc1270 */
[C---:B------:R-:W-:Y:S01]  /*22ab0*/  IADD3 R230, R228.reuse, c[0x0][0x198], RZ ;  /* 0x00006600e4e67a10 */ /* 0x040fe20007ffe0ff */
[----:B------:R-:W3:Y:S01]  /*22ac0*/  LDL.LU R247, [R1+0x70] ;  /* 0x0000700001f77983 */ /* 0x000ee20000300800 */
[----:B----4-:R-:W-:Y:S01]  /*22ad0*/  IMAD.WIDE R22, R228, 0x4, R10 ;  /* 0x00000004e4167825 */ /* 0x010fe200078e020a */
[----:B------:R-:W-:Y:S02]  /*22ae0*/  ISETP.LT.AND P3, PT, R234, c[0x0][0x178], !P1 ;  /* 0x00005e00ea007a0c */ /* 0x000fe40004f61270 */
[----:B------:R-:W4:Y:S01]  /*22af0*/  LDL.LU R245, [R1+0x60] ;  /* 0x0000600001f57983 */ /* 0x000f220000300800 */
[----:B------:R-:W-:-:S03]  /*22b00*/  IMAD.WIDE R20, R228, 0x4, R8 ;  /* 0x00000004e4147825 */ /* 0x000fc600078e0208 */
[----:B--2---:R2:W-:Y:S04]  /*22b10*/  STS.128 [R0+0x480], R4 ;  /* 0x0004800400007388 */ /* 0x0045e80000000c00 */
[----:B------:R-:W-:Y:S01]  /*22b20*/  BAR.SYNC.DEFER_BLOCKING 0x0 ;  /* 0x0000000000007b1d */ /* 0x000fe20000010000 */
[----:B--2---:R-:W-:Y:S01]  /*22b30*/  LEA R6, P2, R3, c[0x0][0x170], 0x2 ;  /* 0x00005c0003067a11 */ /* 0x004fe200078410ff */
[----:B------:R-:W-:-:S03]  /*22b40*/  IMAD R0, R229, 0x80, R3 ;  /* 0x00000080e5007824 */ /* 0x000fc600078e0203 */
[----:B------:R-:W-:Y:S02]  /*22b50*/  LEA.HI.X.SX32 R7, R3, c[0x0][0x174], 0x2, P2 ;  /* 0x00005d0003077a11 */ /* 0x000fe400010f16ff */
[----:B------:R-:W-:Y:S01]  /*22b60*/  LEA R4, P2, R0, c[0x0][0x170], 0x2 ;  /* 0x00005c0000047a11 */ /* 0x000fe200078410ff */
[----:B------:R-:W-:Y:S01]  /*22b70*/  @P0 STG.E [R22.64], R231 ;  /* 0x000000e716000986 */ /* 0x000fe2000c101908 */
[----:B------:R-:W-:Y:S02]  /*22b80*/  ISETP.LT.AND P0, PT, R234, c[0x0][0x178], !P4 ;  /* 0x00005e00ea007a0c */ /* 0x000fe40006701270 */
[----:B------:R-:W-:Y:S01]  /*22b90*/  ISETP.LT.AND P4, PT, R233, c[0x0][0x178], !P4 ;  /* 0x00005e00e9007a0c */ /* 0x000fe20006781270 */
[----:B------:R2:W-:Y:S01]  /*22ba0*/  @P5 STG.E [R20.64], R232 ;  /* 0x000000e814005986 */ /* 0x0005e2000c101908 */
[----:B------:R-:W-:Y:S02]  /*22bb0*/  ISETP.LT.AND P5, PT, R240, c[0x0][0x178], !P1 ;  /* 0x00005e00f0007a0c */ /* 0x000fe40004fa1270 */
[----:B------:R-:W-:Y:S01]  /*22bc0*/  LEA.HI.X.SX32 R5, R0, c[0x0][0x174], 0x2, P2 ;  /* 0x00005d0000057a11 */ /* 0x000fe200010f16ff */
[----:B--2---:R-:W-:Y:S01]  /*22bd0*/  IMAD.WIDE R20, R228, 0x4, R6 ;  /* 0x00000004e4147825 */ /* 0x004fe200078e0206 */
[----:B------:R-:W-:-:S05]  /*22be0*/  IADD3 R0, R252, 0x3, RZ ;  /* 0x00000003fc007810 */ /* 0x000fca0007ffe0ff */
[----:B------:R2:W-:Y:S01]  /*22bf0*/  @P0 STG.E [R20.64], R246 ;  /* 0x000000f614000986 */ /* 0x0005e2000c101908 */
[----:B------:R-:W-:Y:S01]  /*22c00*/  IMAD.WIDE R22, R230, 0x4, R10 ;  /* 0x00000004e6167825 */ /* 0x000fe200078e020a */
[----:B------:R-:W-:Y:S02]  /*22c10*/  ISETP.GE.AND P0, PT, R0, c[0x0][0x17c], PT ;  /* 0x00005f0000007a0c */ /* 0x000fe40003f06270 */
[----:B------:R-:W-:Y:S01]  /*22c20*/  IADD3 R0, R252, 0x4, RZ ;  /* 0x00000004fc007810 */ /* 0x000fe20007ffe0ff */
[----:B--2---:R-:W-:-:S04]  /*22c30*/  IMAD.WIDE R20, R228, 0x4, R4 ;  /* 0x00000004e4147825 */ /* 0x004fc800078e0204 */
[C---:B------:R-:W-:Y:S01]  /*22c40*/  IMAD.WIDE R228, R230.reuse, 0x4, R8 ;  /* 0x00000004e6e47825 */ /* 0x040fe200078e0208 */
[----:B---3--:R2:W-:Y:S04]  /*22c50*/  @P4 STG.E [R20.64], R244 ;  /* 0x000000f414004986 */ /* 0x0085e8000c101908 */
[----:B------:R3:W-:Y:S04]  /*22c60*/  @P5 STG.E [R22.64], R251 ;  /* 0x000000fb16005986 */ /* 0x0007e8000c101908 */
[----:B------:R1:W-:Y:S01]  /*22c70*/  @P6 STG.E [R228.64], R249 ;  /* 0x000000f9e4006986 */ /* 0x0003e2000c101908 */
[----:B--2---:R-:W-:-:S03]  /*22c80*/  IMAD.WIDE R20, R230, 0x4, R6 ;  /* 0x00000004e6147825 */ /* 0x004fc600078e0206 */
[----:B---3--:R-:W2:Y:S04]  /*22c90*/  LDL.LU R251, [R1+0x114] ;  /* 0x0001140001fb7983 */ /* 0x008ea80000300800 */
[----:B------:R-:W3:Y:S04]  /*22ca0*/  LDL.LU R244, [R1+0xd4] ;  /* 0x0000d40001f47983 */ /* 0x000ee80000300800 */
[----:B------:R4:W-:Y:S01]  /*22cb0*/  @P3 STG.E [R20.64], R248 ;  /* 0x000000f814003986 */ /* 0x0009e2000c101908 */
[----:B------:R-:W-:-:S03]  /*22cc0*/  ISETP.GE.AND P3, PT, R0, c[0x0][0x17c], PT ;  /* 0x00005f0000007a0c */ /* 0x000fc60003f66270 */
[----:B-1----:R-:W2:Y:S04]  /*22cd0*/  LDL.LU R249, [R1+0x74] ;  /* 0x0000740001f97983 */ /* 0x002ea80000300800 */
[----:B----4-:R-:W4:Y:S04]  /*22ce0*/  LDL.LU R248, [R1+0x64] ;  /* 0x0000640001f87983 */ /* 0x010f280000300800 */
[----:B------:R-:W2:Y:S01]  /*22cf0*/  LDL.LU R0, [R1+0xd0] ;  /* 0x0000d00001007983 */ /* 0x000ea20000300800 */
[----:B------:R-:W-:Y:S02]  /*22d00*/  IADD3 R3, R252, 0x2, RZ ;  /* 0x00000002fc037810 */ /* 0x000fe40007ffe0ff */
[----:B------:R-:W-:Y:S01]  /*22d10*/  ISETP.LT.AND P1, PT, R233, c[0x0][0x178], !P1 ;  /* 0x00005e00e9007a0c */ /* 0x000fe20004f21270 */
[----:B------:R-:W3:Y:S01]  /*22d20*/  LDL.LU R232, [R1+0xf0] ;  /* 0x0000f00001e87983 */ /* 0x000ee20000300800 */
[----:B------:R-:W-:-:S03]  /*22d30*/  ISETP.GE.AND P2, PT, R3, c[0x0][0x17c], PT ;  /* 0x00005f0003007a0c */ /* 0x000fc60003f46270 */
[----:B------:R-:W3:Y:S01]  /*22d40*/  LDL.LU R246, [R1+0x90] ;  /* 0x0000900001f67983 */ /* 0x000ee20000300800 */
[----:B------:R-:W-:Y:S02]  /*22d50*/  ISETP.LT.AND P4, PT, R240, c[0x0][0x178], !P2 ;  /* 0x00005e00f0007a0c */ /* 0x000fe40005781270 */
[----:B------:R-:W-:Y:S02]  /*22d60*/  ISETP.LT.AND P5, PT, R235, c[0x0][0x178], !P2 ;  /* 0x00005e00eb007a0c */ /* 0x000fe400057a1270 */
[----:B------:R-:W-:Y:S02]  /*22d70*/  ISETP.LT.AND P6, PT, R234, c[0x0][0x178], !P2 ;  /* 0x00005e00ea007a0c */ /* 0x000fe400057c1270 */
[C---:B------:R-:W-:Y:S02]  /*22d80*/  IADD3 R3, R230.reuse, c[0x0][0x198], RZ ;  /* 0x00006600e6037a10 */ /* 0x040fe40007ffe0ff */
[----:B------:R-:W-:Y:S01]  /*22d90*/  ISETP.LT.AND P2, PT, R233, c[0x0][0x178], !P2 ;  /* 0x00005e00e9007a0c */ /* 0x000fe20005741270 */
[----:B------:R-:W-:-:S04]  /*22da0*/  IMAD.WIDE R230, R230, 0x4, R4 ;  /* 0x00000004e6e67825 */ /* 0x000fc800078e0204 */
[C---:B------:R-:W-:Y:S01]  /*22db0*/  IMAD.WIDE R20, R3.reuse, 0x4, R10 ;  /* 0x0000000403147825 */ /* 0x040fe200078e020a */
[----:B------:R1:W-:Y:S03]  /*22dc0*/  @P1 STG.E [R230.64], R250 ;  /* 0x000000fae6001986 */ /* 0x0003e6000c101908 */
[C---:B------:R-:W-:Y:S01]  /*22dd0*/  IMAD.WIDE R22, R3.reuse, 0x4, R8 ;  /* 0x0000000403167825 */ /* 0x040fe200078e0208 */
[----:B------:R1:W-:Y:S03]  /*22de0*/  @P4 STG.E [R20.64], R239 ;  /* 0x000000ef14004986 */ /* 0x0003e6000c101908 */
[----:B------:R-:W-:-:S04]  /*22df0*/  IMAD.WIDE R228, R3, 0x4, R6 ;  /* 0x0000000403e47825 */ /* 0x000fc800078e0206 */
[C---:B-1----:R-:W-:Y:S01]  /*22e00*/  IMAD.WIDE R230, R3.reuse, 0x4, R4 ;  /* 0x0000000403e67825 */ /* 0x042fe200078e0204 */
[----:B------:R-:W4:Y:S04]  /*22e10*/  LDL.LU R250, [R1+0x154] ;  /* 0x0001540001fa7983 */ /* 0x000f280000300800 */
[----:B------:R-:W4:Y:S01]  /*22e20*/  LDL.LU R239, [R1+0xe64] ;  /* 0x000e640001ef7983 */ /* 0x000f220000300800 */
[----:B------:R-:W-:Y:S02]  /*22e30*/  ISETP.LT.AND P4, PT, R240, c[0x0][0x178], !P0 ;  /* 0x00005e00f0007a0c */ /* 0x000fe40004781270 */
[----:B------:R-:W-:Y:S02]  /*22e40*/  IADD3 R3, R3, c[0x0][0x198], RZ ;  /* 0x0000660003037a10 */ /* 0x000fe40007ffe0ff */
[----:B------:R-:W-:-:S03]  /*22e50*/  ISETP.LT.AND P1, PT, R233, c[0x0][0x178], !P0 ;  /* 0x00005e00e9007a0c */ /* 0x000fc60004721270 */
[----:B------:R-:W-:Y:S01]  /*22e60*/  IMAD.WIDE R20, R3, 0x4, R8 ;  /* 0x0000000403147825 */ /* 0x000fe200078e0208 */
[----:B--2---:R-:W-:Y:S04]  /*22e70*/  @P5 STG.E [R22.64], R0 ;  /* 0x0000000016005986 */ /* 0x004fe8000c101908 */
[----:B------:R-:W-:Y:S04]  /*22e80*/  @P6 STG.E [R228.64], R247 ;  /* 0x000000f7e4006986 */ /* 0x000fe8000c101908 */
[----:B------:R1:W-:Y:S01]  /*22e90*/  @P2 STG.E [R230.64], R245 ;  /* 0x000000f5e6002986 */ /* 0x0003e2000c101908 */
[----:B------:R-:W-:-:S02]  /*22ea0*/  ISETP.LT.AND P5, PT, R235, c[0x0][0x178], !P0 ;  /* 0x00005e00eb007a0c */ /* 0x000fc400047a1270 */
[----:B------:R-:W-:Y:S01]  /*22eb0*/  ISETP.LT.AND P2, PT, R234, c[0x0][0x178], !P0 ;  /* 0x00005e00ea007a0c */ /* 0x000fe20004741270 */
[----:B-1----:R-:W2:Y:S04]  /*22ec0*/  LDL.LU R230, [R1+0x150] ;  /* 0x0001500001e67983 */ /* 0x002ea80000300800 */
[----:B------:R-:W2:Y:S01]  /*22ed0*/  LDL.LU R231, [R1+0x120] ;  /* 0x0001200001e77983 */ /* 0x000ea20000300800 */
[----:B------:R-:W-:-:S04]  /*22ee0*/  IMAD.WIDE R228, R3, 0x4, R10 ;  /* 0x0000000403e47825 */ /* 0x000fc800078e020a */
[C---:B------:R-:W-:Y:S01]  /*22ef0*/  IMAD.WIDE R22, R3.reuse, 0x4, R6 ;  /* 0x0000000403167825 */ /* 0x040fe200078e0206 */
[----:B------:R1:W-:Y:S04]  /*22f00*/  @P4 STG.E [R228.64], R251 ;  /* 0x000000fbe4004986 */ /* 0x0003e8000c101908 */
[----:B---3--:R-:W-:Y:S04]  /*22f10*/  @P5 STG.E [R20.64], R244 ;  /* 0x000000f414005986 */ /* 0x008fe8000c101908 */
[----:B-1----:R-:W3:Y:S01]  /*22f20*/  LDL.LU R251, [R1+0x124] ;  /* 0x0001240001fb7983 */ /* 0x002ee20000300800 */
[----:B------:R-:W-:-:S03]  /*22f30*/  IMAD.WIDE R228, R3, 0x4, R4 ;  /* 0x0000000403e47825 */ /* 0x000fc600078e0204 */
[----:B------:R1:W-:Y:S04]  /*22f40*/  @P2 STG.E [R22.64], R249 ;  /* 0x000000f916002986 */ /* 0x0003e8000c101908 */
[----:B----4-:R4:W-:Y:S04]  /*22f50*/  @P1 STG.E [R228.64], R248 ;  /* 0x000000f8e4001986 */ /* 0x0109e8000c101908 */
[----:B-1----:R-:W3:Y:S04]  /*22f60*/  LDL.LU R249, [R1+0xf4] ;  /* 0x0000f40001f97983 */ /* 0x002ee80000300800 */
[----:B----4-:R-:W4:Y:S01]  /*22f70*/  LDL.LU R248, [R1+0x94] ;  /* 0x0000940001f87983 */ /* 0x010f220000300800 */
[----:B------:R-:W-:-:S02]  /*22f80*/  IADD3 R0, R252, 0x5, RZ ;  /* 0x00000005fc007810 */ /* 0x000fc40007ffe0ff */
[----:B------:R-:W-:Y:S01]  /*22f90*/  ISETP.LT.AND P6, PT, R240, c[0x0][0x178], !P3 ;  /* 0x00005e00f0007a0c */ /* 0x000fe20005fc1270 */
[----:B------:R-:W4:Y:S01]  /*22fa0*/  LDL.LU R247, [R1+0x160] ;  /* 0x0001600001f77983 */ /* 0x000f220000300800 */
[----:B------:R-:W-:Y:S02]  /*22fb0*/  ISETP.GE.AND P0, PT, R0, c[0x0][0x17c], PT ;  /* 0x00005f0000007a0c */ /* 0x000fe40003f06270 */
[----:B------:R-:W-:Y:S01]  /*22fc0*/  IADD3 R0, R3, c[0x0][0x198], RZ ;  /* 0x0000660003007a10 */ /* 0x000fe20007ffe0ff */
[----:B------:R-:W4:Y:S01]  /*22fd0*/  LDL.LU R245, [R1+0x140] ;  /* 0x0001400001f57983 */ /* 0x000f220000300800 */
[----:B------:R-:W-:Y:S02]  /*22fe0*/  ISETP.LT.AND P4, PT, R235, c[0x0][0x178], !P3 ;  /* 0x00005e00eb007a0c */ /* 0x000fe40005f81270 */
[----:B------:R-:W-:Y:S01]  /*22ff0*/  ISETP.LT.AND P1, PT, R234, c[0x0][0x178], !P3 ;  /* 0x00005e00ea007a0c */ /* 0x000fe20005f21270 */
[----:B------:R-:W-:Y:S01]  /*23000*/  IMAD.WIDE R20, R0, 0x4, R10 ;  /* 0x0000000400147825 */ /* 0x000fe200078e020a */
[----:B------:R-:W-:Y:S01]  /*23010*/  ISETP.LT.AND P5, PT, R233, c[0x0][0x178], !P3 ;  /* 0x00005e00e9007a0c */ /* 0x000fe20005fa1270 */
[----:B------:R-:W4:Y:S01]  /*23020*/  LDL.LU R244, [R1+0x130] ;  /* 0x0001300001f47983 */ /* 0x000f220000300800 */
[----:B------:R-:W-:Y:S01]  /*23030*/  IADD3 R228, R252, 0x6, RZ ;  /* 0x00000006fce47810 */ /* 0x000fe20007ffe0ff */
[----:B------:R-:W-:Y:S01]  /*23040*/  IMAD.WIDE R22, R0, 0x4, R8 ;  /* 0x0000000400167825 */ /* 0x000fe200078e0208 */
[----:B------:R-:W-:-:S02]  /*23050*/  ISETP.LT.AND P3, PT, R235, c[0x0][0x178], !P0 ;  /* 0x00005e00eb007a0c */ /* 0x000fc40004761270 */
[----:B------:R-:W-:Y:S01]  /*23060*/  ISETP.GE.AND P2, PT, R228, c[0x0][0x17c], PT ;  /* 0x00005f00e4007a0c */ /* 0x000fe20003f46270 */
[C---:B------:R-:W-:Y:S01]  /*23070*/  IMAD.WIDE R228, R0.reuse, 0x4, R4 ;  /* 0x0000000400e47825 */ /* 0x040fe200078e0204 */
[----:B------:R-:W-:Y:S01]  /*23080*/  IADD3 R3, R0, c[0x0][0x198], RZ ;  /* 0x0000660000037a10 */ /* 0x000fe20007ffe0ff */
[----:B--2---:R1:W-:Y:S01]  /*23090*/  @P6 STG.E [R20.64], R230 ;  /* 0x000000e614006986 */ /* 0x0043e2000c101908 */
[----:B------:R-:W-:-:S03]  /*230a0*/  ISETP.LT.AND P6, PT, R240, c[0x0][0x178], !P0 ;  /* 0x00005e00f0007a0c */ /* 0x000fc600047c1270 */
[----:B------:R2:W-:Y:S01]  /*230b0*/  @P4 STG.E [R22.64], R231 ;  /* 0x000000e716004986 */ /* 0x0005e2000c101908 */
[----:B-1----:R-:W-:-:S04]  /*230c0*/  IMAD.WIDE R20, R0, 0x4, R6 ;  /* 0x0000000400147825 */ /* 0x002fc800078e0206 */
[----:B--2---:R-:W-:Y:S01]  /*230d0*/  IMAD.WIDE R22, R3, 0x4, R10 ;  /* 0x0000000403167825 */ /* 0x004fe200078e020a */
[----:B------:R1:W-:Y:S04]  /*230e0*/  @P1 STG.E [R20.64], R232 ;  /* 0x000000e814001986 */ /* 0x0003e8000c101908 */
[----:B------:R-:W-:Y:S01]  /*230f0*/  @P5 STG.E [R228.64], R246 ;  /* 0x000000f6e4005986 */ /* 0x000fe2000c101908 */
[----:B------:R-:W-:-:S03]  /*23100*/  ISETP.LT.AND P5, PT, R234, c[0x0][0x178], !P0 ;  /* 0x00005e00ea007a0c */ /* 0x000fc600047a1270 */
[----:B------:R2:W-:Y:S01]  /*23110*/  @P6 STG.E [R22.64], R250 ;  /* 0x000000fa16006986 */ /* 0x0005e2000c101908 */
[----:B-1----:R-:W-:Y:S01]  /*23120*/  IMAD.WIDE R20, R3, 0x4, R8 ;  /* 0x0000000403147825 */ /* 0x002fe200078e0208 */
[----:B------:R-:W-:-:S04]  /*23130*/  ISETP.LT.AND P0, PT, R233, c[0x0][0x178], !P0 ;  /* 0x00005e00e9007a0c */ /* 0x000fc80004701270 */
[----:B---3--:R1:W-:Y:S04]  /*23140*/  @P3 STG.E [R20.64], R251 ;  /* 0x000000fb14003986 */ /* 0x0083e8000c101908 */
[----:B--2---:R-:W2:Y:S01]  /*23150*/  LDL.LU R250, [R1+0x100] ;  /* 0x0001000001fa7983 */ /* 0x004ea20000300800 */
[----:B------:R-:W-:-:S03]  /*23160*/  IMAD.WIDE R22, R3, 0x4, R4 ;  /* 0x0000000403167825 */ /* 0x000fc600078e0204 */
[----:B-1----:R-:W3:Y:S01]  /*23170*/  LDL.LU R251, [R1+0x164] ;  /* 0x0001640001fb7983 */ /* 0x002ee20000300800 */
[----:B------:R-:W-:-:S03]  /*23180*/  IMAD.WIDE R20, R3, 0x4, R6 ;  /* 0x0000000403147825 */ /* 0x000fc600078e0206 */
[----:B------:R-:W3:Y:S04]  /*23190*/  LDL.LU R246, [R1+0x144] ;  /* 0x0001440001f67983 */ /* 0x000ee80000300800 */
[----:B------:R1:W-:Y:S04]  /*231a0*/  @P5 STG.E [R20.64], R249 ;  /* 0x000000f914005986 */ /* 0x0003e8000c101908 */
[----:B----4-:R4:W-:Y:S04]  /*231b0*/  @P0 STG.E [R22.64], R248 ;  /* 0x000000f816000986 */ /* 0x0109e8000c101908 */
[----:B-1----:R-:W3:Y:S04]  /*231c0*/  LDL.LU R249, [R1+0x134] ;  /* 0x0001340001f97983 */ /* 0x002ee80000300800 */
[----:B----4-:R-:W4:Y:S01]  /*231d0*/  LDL.LU R248, [R1+0x104] ;  /* 0x0001040001f87983 */ /* 0x010f220000300800 */
[----:B------:R-:W-:-:S02]  /*231e0*/  ISETP.LT.AND P1, PT, R240, c[0x0][0x178], !P2 ;  /* 0x00005e00f0007a0c */ /* 0x000fc40005721270 */
[----:B------:R-:W-:Y:S01]  /*231f0*/  ISETP.LT.AND P3, PT, R235, c[0x0][0x178], !P2 ;  /* 0x00005e00eb007a0c */ /* 0x000fe20005761270 */
[----:B------:R-:W4:Y:S01]  /*23200*/  LDL.LU R231, [R1+0xb8] ;  /* 0x0000b80001e77983 */ /* 0x000f220000300800 */
[----:B------:R-:W-:Y:S02]  /*23210*/  IADD3 R228, R252, 0x7, RZ ;  /* 0x00000007fce47810 */ /* 0x000fe40007ffe0ff */
[----:B------:R-:W-:Y:S02]  /*23220*/  ISETP.LT.AND P6, PT, R234, c[0x0][0x178], !P2 ;  /* 0x00005e00ea007a0c */ /* 0x000fe400057c1270 */
[----:B------:R-:W-:Y:S02]  /*23230*/  IADD3 R0, R3, c[0x0][0x198], RZ ;  /* 0x0000660003007a10 */ /* 0x000fe40007ffe0ff */
[----:B------:R-:W-:Y:S02]  /*23240*/  IADD3 R229, R252, 0x8, RZ ;  /* 0x00000008fce57810 */ /* 0x000fe40007ffe0ff */
[----:B------:R-:W-:Y:S01]  /*23250*/  ISETP.GE.AND P4, PT, R228, c[0x0][0x17c], PT ;  /* 0x00005f00e4007a0c */ /* 0x000fe20003f86270 */
[----:B------:R-:W-:Y:S01]  /*23260*/  IMAD.WIDE R20, R0, 0x4, R10 ;  /* 0x0000000400147825 */ /* 0x000fe200078e020a */
[----:B------:R-:W-:-:S02]  /*23270*/  ISETP.LT.AND P2, PT, R233, c[0x0][0x178], !P2 ;  /* 0x00005e00e9007a0c */ /* 0x000fc40005741270 */
[----:B------:R-:W-:Y:S01]  /*23280*/  ISETP.GE.AND P5, PT, R229, c[0x0][0x17c], PT ;  /* 0x00005f00e5007a0c */ /* 0x000fe20003fa6270 */
[----:B------:R-:W-:Y:S01]  /*23290*/  IMAD.WIDE R22, R0, 0x4, R8 ;  /* 0x0000000400167825 */ /* 0x000fe200078e0208 */
[----:B------:R-:W-:-:S03]  /*232a0*/  ISETP.LT.AND P0, PT, R240, c[0x0][0x178], !P4 ;  /* 0x00005e00f0007a0c */ /* 0x000fc60006701270 */
[C---:B------:R-:W-:Y:S01]  /*232b0*/  IMAD.WIDE R228, R0.reuse, 0x4, R6 ;  /* 0x0000000400e47825 */ /* 0x040fe200078e0206 */
[----:B------:R1:W-:Y:S01]  /*232c0*/  @P1 STG.E [R20.64], R247 ;  /* 0x000000f714001986 */ /* 0x0003e2000c101908 */
[----:B------:R-:W-:Y:S02]  /*232d0*/  IADD3 R3, R0, c[0x0][0x198], RZ ;  /* 0x0000660000037a10 */ /* 0x000fe40007ffe0ff */
[----:B------:R-:W-:Y:S01]  /*232e0*/  ISETP.LT.AND P1, PT, R235, c[0x0][0x178], !P4 ;  /* 0x00005e00eb007a0c */ /* 0x000fe20006721270 */
[----:B------:R1:W-:Y:S04]  /*232f0*/  @P3 STG.E [R22.64], R245 ;  /* 0x000000f516003986 */ /* 0x0003e8000c101908 */
[----:B------:R1:W-:Y:S01]  /*23300*/  @P6 STG.E [R228.64], R244 ;  /* 0x000000f4e4006986 */ /* 0x0003e2000c101908 */
[----:B------:R-:W-:Y:S01]  /*23310*/  ISETP.LT.AND P6, PT, R234, c[0x0][0x178], !P4 ;  /* 0x00005e00ea007a0c */ /* 0x000fe200067c1270 */
[----:B-1----:R-:W-:-:S02]  /*23320*/  IMAD.WIDE R20, R0, 0x4, R4 ;  /* 0x0000000400147825 */ /* 0x002fc400078e0204 */
[----:B------:R-:W4:Y:S02]  /*23330*/  LDL.LU R245, [R1+0x88] ;  /* 0x0000880001f57983 */ /* 0x000f240000300800 */
[----:B------:R-:W-:Y:S01]  /*23340*/  IMAD.WIDE R22, R3, 0x4, R10 ;  /* 0x0000000403167825 */ /* 0x000fe200078e020a */
[----:B------:R-:W-:Y:S01]  /*23350*/  ISETP.LT.AND P4, PT, R233, c[0x0][0x178], !P4 ;  /* 0x00005e00e9007a0c */ /* 0x000fe20006781270 */
[----:B------:R-:W4:Y:S01]  /*23360*/  LDL.LU R244, [R1+0x28] ;  /* 0x0000280001f47983 */ /* 0x000f220000300800 */
[----:B------:R-:W-:-:S04]  /*23370*/  IADD3 R228, R252, 0x9, RZ ;  /* 0x00000009fce47810 */ /* 0x000fc80007ffe0ff */
[----:B------:R-:W-:Y:S01]  /*23380*/  ISETP.GE.AND P3, PT, R228, c[0x0][0x17c], PT ;  /* 0x00005f00e4007a0c */ /* 0x000fe20003f66270 */
[C---:B------:R-:W-:Y:S01]  /*23390*/  IMAD.WIDE R228, R3.reuse, 0x4, R4 ;  /* 0x0000000403e47825 */ /* 0x040fe200078e0204 */
[----:B--2---:R1:W-:Y:S04]  /*233a0*/  @P2 STG.E [R20.64], R250 ;  /* 0x000000fa14002986 */ /* 0x0043e8000c101908 */
[----:B---3--:R2:W-:Y:S04]  /*233b0*/  @P0 STG.E [R22.64], R251 ;  /* 0x000000fb16000986 */ /* 0x0085e8000c101908 */
[----:B-1----:R-:W3:Y:S01]  /*233c0*/  LDL.LU R250, [R1+0x8] ;  /* 0x0000080001fa7983 */ /* 0x002ee20000300800 */
[----:B------:R-:W-:-:S03]  /*233d0*/  IMAD.WIDE R20, R3, 0x4, R8 ;  /* 0x0000000403147825 */ /* 0x000fc600078e0208 */
[----:B--2---:R-:W2:Y:S01]  /*233e0*/  LDL.LU R251, [R1+0xbc] ;  /* 0x0000bc0001fb7983 */ /* 0x004ea20000300800 */
[----:B------:R-:W-:-:S03]  /*233f0*/  IMAD.WIDE R22, R3, 0x4, R6 ;  /* 0x0000000403167825 */ /* 0x000fc600078e0206 */
[----:B------:R-:W-:Y:S04]  /*23400*/  @P1 STG.E [R20.64], R246 ;  /* 0x000000f614001986 */ /* 0x000fe8000c101908 */
[----:B------:R1:W-:Y:S04]  /*23410*/  @P6 STG.E [R22.64], R249 ;  /* 0x000000f916006986 */ /* 0x0003e8000c101908 */
[----:B----4-:R4:W-:Y:S04]  /*23420*/  @P4 STG.E [R228.64], R248 ;  /* 0x000000f8e4004986 */ /* 0x0109e8000c101908 */
[----:B-1----:R-:W2:Y:S04]  /*23430*/  LDL.LU R249, [R1+0x8c] ;  /* 0x00008c0001f97983 */ /* 0x002ea80000300800 */
[----:B------:R-:W2:Y:S04]  /*23440*/  LDL.LU R232, [R1+0x2c] ;  /* 0x00002c0001e87983 */ /* 0x000ea80000300800 */
        /* <DEDUP_REMOVED lines=10> */
[----:B------:R-:W-:-:S02]  /*234f0*/  ISETP.LT.AND P5, PT, R233, c[0x0][0x178], !P5 ;  /* 0x00005e00e9007a0c */ /* 0x000fc40006fa1270 */
[----:B------:R-:W-:Y:S01]  /*23500*/  IADD3 R3, R252, 0xb, RZ ;  /* 0x0000000bfc037810 */ /* 0x000fe20007ffe0ff */
[----:B------:R-:W-:Y:S01]  /*23510*/  IMAD.WIDE R22, R0, 0x4, R8 ;  /* 0x0000000400167825 */ /* 0x000fe200078e0208 */
[----:B------:R-:W-:Y:S01]  /*23520*/  ISETP.LT.AND P4, PT, R240, c[0x0][0x178], !P3 ;  /* 0x00005e00f0007a0c */ /* 0x000fe20005f81270 */
[----:B------:R1:W-:Y:S01]  /*23530*/  @P0 STG.E [R20.64], R231 ;  /* 0x000000e714000986 */ /* 0x0003e2000c101908 */
[----:B------:R-:W-:Y:S02]  /*23540*/  ISETP.GE.AND P0, PT, R3, c[0x0][0x17c], PT ;  /* 0x00005f0003007a0c */ /* 0x000fe40003f06270 */
[C---:B------:R-:W-:Y:S01]  /*23550*/  IADD3 R3, R0.reuse, c[0x0][0x198], RZ ;  /* 0x0000660000037a10 */ /* 0x040fe20007ffe0ff */
[C---:B------:R-:W-:Y:S01]  /*23560*/  IMAD.WIDE R228, R0.reuse, 0x4, R4 ;  /* 0x0000000400e47825 */ /* 0x040fe200078e0204 */
[----:B------:R1:W-:Y:S01]  /*23570*/  @P1 STG.E [R22.64], R245 ;  /* 0x000000f516001986 */ /* 0x0003e2000c101908 */
[----:B------:R-:W-:Y:S02]  /*23580*/  ISETP.LT.AND P1, PT, R235, c[0x0][0x178], !P3 ;  /* 0x00005e00eb007a0c */ /* 0x000fe40005f21270 */
[----:B-1----:R-:W-:-:S04]  /*23590*/  IMAD.WIDE R20, R0, 0x4, R6 ;  /* 0x0000000400147825 */ /* 0x002fc800078e0206 */
[C---:B------:R-:W-:Y:S01]  /*235a0*/  IMAD.WIDE R22, R3.reuse, 0x4, R10 ;  /* 0x0000000403167825 */ /* 0x040fe200078e020a */
[----:B------:R1:W-:Y:S04]  /*235b0*/  @P6 STG.E [R20.64], R244 ;  /* 0x000000f414006986 */ /* 0x0003e8000c101908 */
[----:B------:R-:W4:Y:S04]  /*235c0*/  LDL.LU R245, [R1+0x78] ;  /* 0x0000780001f57983 */ /* 0x000f280000300800 */
[----:B-1----:R-:W4:Y:S01]  /*235d0*/  LDL.LU R244, [R1+0x68] ;  /* 0x0000680001f47983 */ /* 0x002f220000300800 */
[----:B------:R-:W-:-:S03]  /*235e0*/  IMAD.WIDE R20, R3, 0x4, R6 ;  /* 0x0000000403147825 */ /* 0x000fc600078e0206 */
[----:B---3--:R1:W-:Y:S01]  /*235f0*/  @P5 STG.E [R228.64], R250 ;  /* 0x000000fae4005986 */ /* 0x0083e2000c101908 */
[----:B------:R-:W-:Y:S02]  /*23600*/  ISETP.LT.AND P5, PT, R234, c[0x0][0x178], !P3 ;  /* 0x00005e00ea007a0c */ /* 0x000fe40005fa1270 */
[----:B------:R-:W-:Y:S01]  /*23610*/  ISETP.LT.AND P3, PT, R233, c[0x0][0x178], !P3 ;  /* 0x00005e00e9007a0c */ /* 0x000fe20005f61270 */
[----:B--2---:R2:W-:Y:S04]  /*23620*/  @P4 STG.E [R22.64], R251 ;  /* 0x000000fb16004986 */ /* 0x0045e8000c101908 */
[----:B-1----:R-:W3:Y:S01]  /*23630*/  LDL.LU R250, [R1+0x11c] ;  /* 0x00011c0001fa7983 */ /* 0x002ee20000300800 */
[----:B------:R-:W-:-:S04]  /*23640*/  IMAD.WIDE R228, R3, 0x4, R4 ;  /* 0x0000000403e47825 */ /* 0x000fc800078e0204 */
[----:B--2---:R-:W-:Y:S01]  /*23650*/  IMAD.WIDE R22, R3, 0x4, R8 ;  /* 0x0000000403167825 */ /* 0x004fe200078e0208 */
[----:B------:R-:W2:Y:S04]  /*23660*/  LDL.LU R251, [R1+0xdc] ;  /* 0x0000dc0001fb7983 */ /* 0x000ea80000300800 */
[----:B------:R1:W-:Y:S04]  /*23670*/  @P1 STG.E [R22.64], R249 ;  /* 0x000000f916001986 */ /* 0x0003e8000c101908 */
[----:B------:R-:W-:Y:S04]  /*23680*/  @P5 STG.E [R20.64], R232 ;  /* 0x000000e814005986 */ /* 0x000fe8000c101908 */
[----:B-1----:R-:W2:Y:S04]  /*23690*/  LDL.LU R249, [R1+0x7c] ;  /* 0x00007c0001f97983 */ /* 0x002ea80000300800 */
[----:B----4-:R1:W-:Y:S04]  /*236a0*/  @P3 STG.E [R228.64], R248 ;  /* 0x000000f8e4003986 */ /* 0x0103e8000c101908 */
[----:B-1----:R-:W4:Y:S01]  /*236b0*/  LDL.LU R248, [R1+0x6c] ;  /* 0x00006c0001f87983 */ /* 0x002f220000300800 */
[----:B------:R-:W-:-:S02]  /*236c0*/  ISETP.LT.AND P6, PT, R240, c[0x0][0x178], !P2 ;  /* 0x00005e00f0007a0c */ /* 0x000fc400057c1270 */
[----:B------:R-:W-:Y:S02]  /*236d0*/  ISETP.LT.AND P4, PT, R235, c[0x0][0x178], !P2 ;  /* 0x00005e00eb007a0c */ /* 0x000fe40005781270 */
[----:B------:R-:W-:Y:S02]  /*236e0*/  IADD3 R0, R3, c[0x0][0x198], RZ ;  /* 0x0000660003007a10 */ /* 0x000fe40007ffe0ff */
[----:B------:R-:W-:-:S03]  /*236f0*/  ISETP.LT.AND P3, PT, R234, c[0x0][0x178], !P2 ;  /* 0x00005e00ea007a0c */ /* 0x000fc60005761270 */
[----:B------:R-:W-:Y:S01]  /*23700*/  IMAD.WIDE R22, R0, 0x4, R10 ;  /* 0x0000000400167825 */ /* 0x000fe200078e020a */
[----:B------:R-:W-:-:S03]  /*23710*/  ISETP.LT.AND P2, PT, R233, c[0x0][0x178], !P2 ;  /* 0x00005e00e9007a0c */ /* 0x000fc60005741270 */
[----:B------:R-:W-:Y:S01]  /*23720*/  IMAD.WIDE R20, R0, 0x4, R8 ;  /* 0x0000000400147825 */ /* 0x000fe200078e0208 */
[----:B------:R1:W-:Y:S01]  /*23730*/  @P6 STG.E [R22.64], R247 ;  /* 0x000000f716006986 */ /* 0x0003e2000c101908 */
[----:B------:R-:W-:Y:S02]  /*23740*/  ISETP.LT.AND P6, PT, R240, c[0x0][0x178], !P0 ;  /* 0x00005e00f0007a0c */ /* 0x000fe400047c1270 */
[----:B------:R-:W-:Y:S01]  /*23750*/  ISETP.LT.AND P5, PT, R235, c[0x0][0x178], !P0 ;  /* 0x00005e00eb007a0c */ /* 0x000fe200047a1270 */
[----:B------:R1:W-:Y:S01]  /*23760*/  @P4 STG.E [R20.64], R246 ;  /* 0x000000f614004986 */ /* 0x0003e2000c101908 */
[----:B------:R-:W-:Y:S02]  /*23770*/  ISETP.LT.AND P4, PT, R234, c[0x0][0x178], !P0 ;  /* 0x00005e00ea007a0c */ /* 0x000fe40004781270 */
[----:B------:R-:W-:Y:S02]  /*23780*/  IADD3 R3, R0, c[0x0][0x198], RZ ;  /* 0x0000660000037a10 */ /* 0x000fe40007ffe0ff */
[----:B------:R-:W-:-:S02]  /*23790*/  IADD3 R230, R252, 0xc, RZ ;  /* 0x0000000cfce67810 */ /* 0x000fc40007ffe0ff */
[----:B------:R-:W-:Y:S01]  /*237a0*/  ISETP.LT.AND P0, PT, R233, c[0x0][0x178], !P0 ;  /* 0x00005e00e9007a0c */ /* 0x000fe20004701270 */
[C---:B-1----:R-:W-:Y:S01]  /*237b0*/  IMAD.WIDE R22, R0.reuse, 0x4, R4 ;  /* 0x0000000400167825 */ /* 0x042fe200078e0204 */
[----:B------:R-:W4:Y:S03]  /*237c0*/  LDL.LU R247, [R1+0x15c] ;  /* 0x00015c0001f77983 */ /* 0x000f260000300800 */
[----:B------:R-:W-:Y:S01]  /*237d0*/  IMAD.WIDE R20, R0, 0x4, R6 ;  /* 0x0000000400147825 */ /* 0x000fe200078e0206 */
[----:B------:R-:W-:Y:S01]  /*237e0*/  ISETP.GE.AND P1, PT, R230, c[0x0][0x17c], PT ;  /* 0x00005f00e6007a0c */ /* 0x000fe20003f26270 */
[----:B------:R-:W4:Y:S02]  /*237f0*/  LDL.LU R246, [R1+0x12c] ;  /* 0x00012c0001f67983 */ /* 0x000f240000300800 */
[C---:B------:R-:W-:Y:S02]  /*23800*/  IMAD.WIDE R228, R3.reuse, 0x4, R10 ;  /* 0x0000000403e47825 */ /* 0x040fe400078e020a */
[----:B------:R1:W-:Y:S02]  /*23810*/  @P3 STG.E [R20.64], R245 ;  /* 0x000000f514003986 */ /* 0x0003e4000c101908 */
[----:B------:R-:W-:-:S02]  /*23820*/  IMAD.WIDE R230, R3, 0x4, R8 ;  /* 0x0000000403e67825 */ /* 0x000fc400078e0208 */
[----:B------:R-:W-:Y:S02]  /*23830*/  @P2 STG.E [R22.64], R244 ;  /* 0x000000f416002986 */ /* 0x000fe4000c101908 */
[C---:B-1----:R-:W-:Y:S01]  /*23840*/  IMAD.WIDE R20, R3.reuse, 0x4, R6 ;  /* 0x0000000403147825 */ /* 0x042fe200078e0206 */
[C---:B------:R-:W-:Y:S01]  /*23850*/  IADD3 R0, R3.reuse, c[0x0][0x198], RZ ;  /* 0x0000660003007a10 */ /* 0x040fe20007ffe0ff */
[----:B---3--:R1:W-:Y:S04]  /*23860*/  @P6 STG.E [R228.64], R250 ;  /* 0x000000fae4006986 */ /* 0x0083e8000c101908 */
[----:B--2---:R2:W-:Y:S04]  /*23870*/  @P5 STG.E [R230.64], R251 ;  /* 0x000000fbe6005986 */ /* 0x0045e8000c101908 */
[----:B-1----:R-:W3:Y:S04]  /*23880*/  LDL.LU R250, [R1+0xfc] ;  /* 0x0000fc0001fa7983 */ /* 0x002ee80000300800 */
[----:B--2---:R-:W2:Y:S04]  /*23890*/  LDL.LU R251, [R1+0x9c] ;  /* 0x00009c0001fb7983 */ /* 0x004ea80000300800 */
[----:B------:R1:W-:Y:S02]  /*238a0*/  @P4 STG.E [R20.64], R249 ;  /* 0x000000f914004986 */ /* 0x0003e4000c101908 */
[----:B-1----:R-:W-:-:S02]  /*238b0*/  IMAD.WIDE R20, R3, 0x4, R4 ;  /* 0x0000000403147825 */ /* 0x002fc400078e0204 */
[----:B------:R-:W2:Y:S04]  /*238c0*/  LDL.LU R3, [R1+0xf8] ;  /* 0x0000f80001037983 */ /* 0x000ea80000300800 */
[----:B----4-:R1:W-:Y:S04]  /*238d0*/  @P0 STG.E [R20.64], R248 ;  /* 0x000000f814000986 */ /* 0x0103e8000c101908 */
[----:B-1----:R-:W4:Y:S01]  /*238e0*/  LDL.LU R20, [R1+0x158] ;  /* 0x0001580001147983 */ /* 0x002f220000300800 */
[----:B------:R-:W-:Y:S02]  /*238f0*/  IADD3 R232, R252, 0xd, RZ ;  /* 0x0000000dfce87810 */ /* 0x000fe40007ffe0ff */
[----:B------:R-:W-:Y:S01]  /*23900*/  ISETP.LT.AND P6, PT, R240, c[0x0][0x178], !P1 ;  /* 0x00005e00f0007a0c */ /* 0x000fe20004fc1270 */
[----:B------:R-:W-:Y:S01]  /*23910*/  IMAD.WIDE R22, R0, 0x4, R10 ;  /* 0x0000000400167825 */ /* 0x000fe200078e020a */
[----:B------:R-:W-:Y:S01]  /*23920*/  ISETP.GE.AND P3, PT, R232, c[0x0][0x17c], PT ;  /* 0x00005f00e8007a0c */ /* 0x000fe20003f66270 */
[----:B------:R-:W2:Y:S01]  /*23930*/  LDL.LU R21, [R1+0x128] ;  /* 0x0001280001157983 */ /* 0x000ea20000300800 */
[----:B------:R-:W-:-:S02]  /*23940*/  IADD3 R232, R252, 0xe, RZ ;  /* 0x0000000efce87810 */ /* 0x000fc40007ffe0ff */
[----:B------:R-:W-:Y:S02]  /*23950*/  ISETP.LT.AND P5, PT, R235, c[0x0][0x178], !P1 ;  /* 0x00005e00eb007a0c */ /* 0x000fe40004fa1270 */
[----:B------:R-:W-:Y:S02]  /*23960*/  ISETP.LT.AND P2, PT, R234, c[0x0][0x178], !P1 ;  /* 0x00005e00ea007a0c */ /* 0x000fe40004f41270 */
[----:B------:R-:W-:Y:S02]  /*23970*/  ISETP.LT.AND P4, PT, R233, c[0x0][0x178], !P1 ;  /* 0x00005e00e9007a0c */ /* 0x000fe40004f81270 */
[----:B------:R-:W-:Y:S02]  /*23980*/  ISETP.GE.AND P1, PT, R232, c[0x0][0x17c], PT ;  /* 0x00005f00e8007a0c */ /* 0x000fe40003f26270 */
[----:B------:R-:W2:Y:S04]  /*23990*/  LDL.LU R232, [R1+0x148] ;  /* 0x0001480001e87983 */ /* 0x000ea80000300800 */
[----:B------:R-:W3:Y:S04]  /*239a0*/  LDL.LU R245, [R1+0x138] ;  /* 0x0001380001f57983 */ /* 0x000ee80000300800 */
[----:B------:R-:W3:Y:S04]  /*239b0*/  LDL.LU R244, [R1+0x108] ;  /* 0x0001080001f47983 */ /* 0x000ee80000300800 */
[----:B------:R-:W3:Y:S04]  /*239c0*/  LDL.LU R249, [R1+0x16c] ;  /* 0x00016c0001f97983 */ /* 0x000ee80000300800 */
[----:B------:R-:W3:Y:S04]  /*239d0*/  LDL.LU R248, [R1+0x14c] ;  /* 0x00014c0001f87983 */ /* 0x000ee80000300800 */
[----:B----4-:R1:W-:Y:S04]  /*239e0*/  @P6 STG.E [R22.64], R20 ;  /* 0x0000001416006986 */ /* 0x0103e8000c101908 */
[----:B-1----:R-:W4:Y:S01]  /*239f0*/  LDL.LU R23, [R1+0x98] ;  /* 0x0000980001177983 */ /* 0x002f220000300800 */
[----:B------:R-:W-:-:S04]  /*23a00*/  IMAD.WIDE R228, R0, 0x4, R8 ;  /* 0x0000000400e47825 */ /* 0x000fc800078e0208 */
[----:B------:R-:W-:Y:S01]  /*23a10*/  IMAD.WIDE R230, R0, 0x4, R6 ;  /* 0x0000000400e67825 */ /* 0x000fe200078e0206 */
[----:B--2---:R1:W-:Y:S01]  /*23a20*/  @P5 STG.E [R228.64], R21 ;  /* 0x00000015e4005986 */ /* 0x0043e2000c101908 */
[----:B------:R-:W-:-:S03]  /*23a30*/  IADD3 R22, R252, 0xf, RZ ;  /* 0x0000000ffc167810 */ /* 0x000fc60007ffe0ff */
[----:B------:R2:W-:Y:S01]  /*23a40*/  @P2 STG.E [R230.64], R3 ;  /* 0x00000003e6002986 */ /* 0x0005e2000c101908 */
[----:B------:R-:W-:Y:S01]  /*23a50*/  ISETP.GE.AND P2, PT, R22, c[0x0][0x17c], PT ;  /* 0x00005f0016007a0c */ /* 0x000fe20003f46270 */
[C---:B-1----:R-:W-:Y:S01]  /*23a60*/  IMAD.WIDE R20, R0.reuse, 0x4, R4 ;  /* 0x0000000400147825 */ /* 0x042fe200078e0204 */
[----:B--2---:R-:W-:-:S04]  /*23a70*/  IADD3 R3, R0, c[0x0][0x198], RZ ;  /* 0x0000660000037a10 */ /* 0x004fc80007ffe0ff */
[C---:B------:R-:W-:Y:S01]  /*23a80*/  IADD3 R0, R3.reuse, c[0x0][0x198], RZ ;  /* 0x0000660003007a10 */ /* 0x040fe20007ffe0ff */
[----:B------:R-:W-:-:S04]  /*23a90*/  IMAD.WIDE R230, R3, 0x4, R10 ;  /* 0x0000000403e67825 */ /* 0x000fc800078e020a */
[----:B------:R-:W-:Y:S01]  /*23aa0*/  IMAD.WIDE R228, R3, 0x4, R8 ;  /* 0x0000000403e47825 */ /* 0x000fe200078e0208 */
[----:B------:R-:W-:Y:S02]  /*23ab0*/  ISETP.LT.AND P5, PT, R240, c[0x0][0x178], !P3 ;  /* 0x00005e00f0007a0c */ /* 0x000fe40005fa1270 */
[----:B------:R-:W-:Y:S02]  /*23ac0*/  ISETP.LT.AND P0, PT, R235, c[0x0][0x178], !P3 ;  /* 0x00005e00eb007a0c */ /* 0x000fe40005f01270 */
[----:B------:R-:W-:Y:S02]  /*23ad0*/  ISETP.LT.AND P6, PT, R234, c[0x0][0x178], !P3 ;  /* 0x00005e00ea007a0c */ /* 0x000fe40005fc1270 */
[----:B------:R-:W-:Y:S01]  /*23ae0*/  ISETP.LT.AND P3, PT, R233, c[0x0][0x178], !P3 ;  /* 0x00005e00e9007a0c */ /* 0x000fe20005f61270 */
[----:B----4-:R1:W-:Y:S02]  /*23af0*/  @P4 STG.E [R20.64], R23 ;  /* 0x0000001714004986 */ /* 0x0103e4000c101908 */
[----:B-1----:R-:W-:-:S04]  /*23b00*/  IMAD.WIDE R22, R3, 0x4, R6 ;  /* 0x0000000403167825 */ /* 0x002fc800078e0206 */
[----:B------:R-:W-:Y:S02]  /*23b10*/  IMAD.WIDE R20, R3, 0x4, R4 ;  /* 0x0000000403147825 */ /* 0x000fe400078e0204 */
[----:B------:R-:W2:Y:S04]  /*23b20*/  LDL.LU R3, [R1+0x168] ;  /* 0x0001680001037983 */ /* 0x000ea80000300800 */
[----:B------:R-:W-:Y:S04]  /*23b30*/  @P5 STG.E [R230.64], R247 ;  /* 0x000000f7e6005986 */ /* 0x000fe8000c101908 */
[----:B------:R-:W-:Y:S04]  /*23b40*/  @P0 STG.E [R228.64], R246 ;  /* 0x000000f6e4000986 */ /* 0x000fe8000c101908 */
[----:B---3--:R1:W-:Y:S04]  /*23b50*/  @P6 STG.E [R22.64], R250 ;  /* 0x000000fa16006986 */ /* 0x0083e8000c101908 */
[----:B-1----:R-:W3:Y:S04]  /*23b60*/  LDL.LU R250, [R1+0x13c] ;  /* 0x00013c0001fa7983 */ /* 0x002ee80000300800 */
[----:B------:R1:W-:Y:S04]  /*23b70*/  @P3 STG.E [R20.64], R251 ;  /* 0x000000fb14003986 */ /* 0x0003e8000c101908 */
[----:B-1----:R-:W3:Y:S01]  /*23b80*/  LDL.LU R251, [R1+0x10c] ;  /* 0x00010c0001fb7983 */ /* 0x002ee20000300800 */
[----:B------:R-:W-:Y:S01]  /*23b90*/  ISETP.LT.AND P4, PT, R240, c[0x0][0x178], !P1 ;  /* 0x00005e00f0007a0c */ /* 0x000fe20004f81270 */
[----:B------:R-:W-:Y:S01]  /*23ba0*/  IMAD.WIDE R230, R0, 0x4, R10 ;  /* 0x0000000400e67825 */ /* 0x000fe200078e020a */
[----:B------:R-:W-:Y:S01]  /*23bb0*/  ISETP.LT.AND P3, PT, R235, c[0x0][0x178], !P1 ;  /* 0x00005e00eb007a0c */ /* 0x000fe20004f61270 */
[----:B------:R-:W3:Y:S01]  /*23bc0*/  LDL.LU R247, [R1+0x220] ;  /* 0x0002200001f77983 */ /* 0x000ee20000300800 */
[----:B------:R-:W-:Y:S01]  /*23bd0*/  IADD3 R20, R252, 0x10, RZ ;  /* 0x00000010fc147810 */ /* 0x000fe20007ffe0ff */
[----:B------:R-:W-:Y:S01]  /*23be0*/  IMAD.WIDE R22, R0, 0x4, R8 ;  /* 0x0000000400167825 */ /* 0x000fe200078e0208 */
[----:B------:R-:W-:Y:S01]  /*23bf0*/  ISETP.LT.AND P0, PT, R233, c[0x0][0x178], !P1 ;  /* 0x00005e00e9007a0c */ /* 0x000fe20004f01270 */
[----:B------:R-:W3:Y:S01]  /*23c00*/  LDL.LU R246, [R1+0x1a0] ;  /* 0x0001a00001f67983 */ /* 0x000ee20000300800 */
[----:B------:R-:W-:-:S02]  /*23c10*/  ISETP.LT.AND P6, PT, R240, c[0x0][0x178], !P2 ;  /* 0x00005e00f0007a0c */ /* 0x000fc400057c1270 */
[----:B------:R-:W-:Y:S01]  /*23c20*/  ISETP.LT.AND P5, PT, R235, c[0x0][0x178], !P2 ;  /* 0x00005e00eb007a0c */ /* 0x000fe200057a1270 */
[----:B------:R-:W-:Y:S02]  /*23c30*/  IMAD.WIDE R228, R0, 0x4, R4 ;  /* 0x0000000400e47825 */ /* 0x000fe400078e0204 */
[----:B--2---:R1:W-:Y:S01]  /*23c40*/  @P4 STG.E [R230.64], R3 ;  /* 0x00000003e6004986 */ /* 0x0043e2000c101908 */
[----:B------:R-:W-:Y:S02]  /*23c50*/  ISETP.LT.AND P4, PT, R234, c[0x0][0x178], !P1 ;  /* 0x00005e00ea007a0c */ /* 0x000fe40004f81270 */
[----:B------:R-:W-:Y:S01]  /*23c60*/  ISETP.GE.AND P1, PT, R20, c[0x0][0x17c], PT ;  /* 0x00005f0014007a0c */ /* 0x000fe20003f26270 */
[----:B------:R-:W-:Y:S01]  /*23c70*/  IMAD.WIDE R20, R0, 0x4, R6 ;  /* 0x0000000400147825 */ /* 0x000fe200078e0206 */
[----:B------:R-:W-:Y:S01]  /*23c80*/  @P3 STG.E [R22.64], R232 ;  /* 0x000000e816003986 */ /* 0x000fe2000c101908 */
[----:B------:R-:W-:Y:S02]  /*23c90*/  ISETP.LT.AND P3, PT, R234, c[0x0][0x178], !P2 ;  /* 0x00005e00ea007a0c */ /* 0x000fe40005761270 */
[----:B-1----:R-:W-:-:S06]  /*23ca0*/  IADD3 R3, R0, c[0x0][0x198], RZ ;  /* 0x0000660000037a10 */ /* 0x002fcc0007ffe0ff */
[----:B------:R1:W-:Y:S01]  /*23cb0*/  @P4 STG.E [R20.64], R245 ;  /* 0x000000f514004986 */ /* 0x0003e2000c101908 */
[----:B------:R-:W-:-:S03]  /*23cc0*/  IMAD.WIDE R230, R3, 0x4, R10 ;  /* 0x0000000403e67825 */ /* 0x000fc600078e020a */
[----:B------:R2:W-:Y:S04]  /*23cd0*/  @P0 STG.E [R228.64], R244 ;  /* 0x000000f4e4000986 */ /* 0x0005e8000c101908 */
[----:B-1----:R-:W4:Y:S01]  /*23ce0*/  LDL.LU R245, [R1+0x180] ;  /* 0x0001800001f57983 */ /* 0x002f220000300800 */
[----:B------:R-:W-:-:S03]  /*23cf0*/  IMAD.WIDE R22, R3, 0x4, R8 ;  /* 0x0000000403167825 */ /* 0x000fc600078e0208 */
[----:B--2---:R-:W2:Y:S01]  /*23d00*/  LDL.LU R244, [R1+0x10] ;  /* 0x0000100001f47983 */ /* 0x004ea20000300800 */
[----:B------:R-:W-:-:S03]  /*23d10*/  IMAD.WIDE R20, R3, 0x4, R6 ;  /* 0x0000000403147825 */ /* 0x000fc600078e0206 */
[----:B------:R1:W-:Y:S04]  /*23d20*/  @P6 STG.E [R230.64], R249 ;  /* 0x000000f9e6006986 */ /* 0x0003e8000c101908 */
[----:B------:R3:W-:Y:S04]  /*23d30*/  @P5 STG.E [R22.64], R248 ;  /* 0x000000f816005986 */ /* 0x0007e8000c101908 */
[----:B---3--:R3:W-:Y:S04]  /*23d40*/  @P3 STG.E [R20.64], R250 ;  /* 0x000000fa14003986 */ /* 0x0087e8000c101908 */
[----:B-1----:R-:W2:Y:S04]  /*23d50*/  LDL.LU R249, [R1+0x224] ;  /* 0x0002240001f97983 */ /* 0x002ea80000300800 */
[----:B------:R-:W2:Y:S04]  /*23d60*/  LDL.LU R248, [R1+0x1a4] ;  /* 0x0001a40001f87983 */ /* 0x000ea80000300800 */
[----:B---3--:R-:W3:Y:S01]  /*23d70*/  LDL.LU R250, [R1+0x184] ;  /* 0x0001840001fa7983 */ /* 0x008ee20000300800 */
[----:B------:R-:W-:Y:S01]  /*23d80*/  ISETP.LT.AND P2, PT, R233, c[0x0][0x178], !P2 ;  /* 0x00005e00e9007a0c */ /* 0x000fe20005741270 */
[----:B------:R-:W-:-:S12]  /*23d90*/  IMAD.WIDE R22, R3, 0x4, R4 ;  /* 0x0000000403167825 */ /* 0x000fd800078e0204 */
[----:B------:R1:W-:Y:S04]  /*23da0*/  @P2 STG.E [R22.64], R251 ;  /* 0x000000fb16002986 */ /* 0x0003e8000c101908 */
[----:B-1----:R-:W3:Y:S01]  /*23db0*/  LDL.LU R251, [R1+0x14] ;  /* 0x0000140001fb7983 */ /* 0x002ee20000300800 */
[----:B------:R-:W-:Y:S02]  /*23dc0*/  ISETP.LT.AND P5, PT, R240, c[0x0][0x178], !P1 ;  /* 0x00005e00f0007a0c */ /* 0x000fe40004fa1270 */
[----:B------:R-:W-:Y:S02]  /*23dd0*/  ISETP.LT.AND P0, PT, R235, c[0x0][0x178], !P1 ;  /* 0x00005e00eb007a0c */ /* 0x000fe40004f01270 */
[----:B------:R-:W-:Y:S02]  /*23de0*/  ISETP.LT.AND P4, PT, R234, c[0x0][0x178], !P1 ;  /* 0x00005e00ea007a0c */ /* 0x000fe40004f81270 */
[----:B------:R-:W-:-:S02]  /*23df0*/  IADD3 R230, R3, c[0x0][0x198], RZ ;  /* 0x0000660003e67a10 */ /* 0x000fc40007ffe0ff */
[----:B------:R-:W-:-:S03]  /*23e00*/  IADD3 R0, R252, 0x11, RZ ;  /* 0x00000011fc007810 */ /* 0x000fc60007ffe0ff */
[----:B------:R-:W-:Y:S01]  /*23e10*/  IMAD.WIDE R228, R230, 0x4, R10 ;  /* 0x00000004e6e47825 */ /* 0x000fe200078e020a */
[----:B------:R-:W-:Y:S02]  /*23e20*/  ISETP.GE.AND P6, PT, R0, c[0x0][0x17c], PT ;  /* 0x00005f0000007a0c */ /* 0x000fe40003fc6270 */
[----:B------:R-:W-:Y:S01]  /*23e30*/  ISETP.LT.AND P1, PT, R233, c[0x0][0x178], !P1 ;  /* 0x00005e00e9007a0c */ /* 0x000fe20004f21270 */
[C---:B------:R-:W-:Y:S01]  /*23e40*/  IMAD.WIDE R22, R230.reuse, 0x4, R8 ;  /* 0x00000004e6167825 */ /* 0x040fe200078e0208 */
[----:B------:R1:W-:Y:S03]  /*23e50*/  @P5 STG.E [R228.64], R247 ;  /* 0x000000f7e4005986 */ /* 0x0003e6000c101908 */
[----:B------:R-:W-:Y:S01]  /*23e60*/  IMAD.WIDE R20, R230, 0x4, R6 ;  /* 0x00000004e6147825 */ /* 0x000fe200078e0206 */
[----:B------:R-:W-:Y:S01]  /*23e70*/  ISETP.LT.AND P2, PT, R240, c[0x0][0x178], !P6 ;  /* 0x00005e00f0007a0c */ /* 0x000fe20007741270 */
[----:B------:R1:W-:Y:S01]  /*23e80*/  @P0 STG.E [R22.64], R246 ;  /* 0x000000f616000986 */ /* 0x0003e2000c101908 */
[----:B------:R-:W-:-:S02]  /*23e90*/  ISETP.LT.AND P5, PT, R235, c[0x0][0x178], !P6 ;  /* 0x00005e00eb007a0c */ /* 0x000fc400077a1270 */
[----:B------:R-:W-:Y:S02]  /*23ea0*/  IADD3 R0, R230, c[0x0][0x198], RZ ;  /* 0x00006600e6007a10 */ /* 0x000fe40007ffe0ff */
[C---:B------:R-:W-:Y:S02]  /*23eb0*/  IADD3 R231, R252.reuse, 0x12, RZ ;  /* 0x00000012fce77810 */ /* 0x040fe40007ffe0ff */
[----:B------:R-:W-:Y:S01]  /*23ec0*/  IADD3 R3, R252, 0x13, RZ ;  /* 0x00000013fc037810 */ /* 0x000fe20007ffe0ff */
[----:B-1----:R-:W-:Y:S01]  /*23ed0*/  IMAD.WIDE R228, R0, 0x4, R8 ;  /* 0x0000000400e47825 */ /* 0x002fe200078e0208 */
[----:B------:R-:W-:-:S03]  /*23ee0*/  ISETP.GE.AND P3, PT, R231, c[0x0][0x17c], PT ;  /* 0x00005f00e7007a0c */ /* 0x000fc60003f66270 */
[----:B------:R-:W-:Y:S01]  /*23ef0*/  IMAD.WIDE R22, R0, 0x4, R10 ;  /* 0x0000000400167825 */ /* 0x000fe200078e020a */
[----:B------:R-:W-:Y:S01]  /*23f00*/  ISETP.GE.AND P0, PT, R3, c[0x0][0x17c], PT ;  /* 0x00005f0003007a0c */ /* 0x000fe20003f06270 */
[----:B------:R-:W3:Y:S01]  /*23f10*/  LDL.LU R231, [R1+0x1f0] ;  /* 0x0001f00001e77983 */ /* 0x000ee20000300800 */
[----:B------:R-:W-:-:S03]  /*23f20*/  IADD3 R3, R252, 0x14, RZ ;  /* 0x00000014fc037810 */ /* 0x000fc60007ffe0ff */
[----:B----4-:R1:W-:Y:S01]  /*23f30*/  @P4 STG.E [R20.64], R245 ;  /* 0x000000f514004986 */ /* 0x0103e2000c101908 */
[----:B------:R-:W-:Y:S01]  /*23f40*/  ISETP.LT.AND P4, PT, R234, c[0x0][0x178], !P6 ;  /* 0x00005e00ea007a0c */ /* 0x000fe20007781270 */
[----:B-1----:R-:W-:Y:S02]  /*23f50*/  IMAD.WIDE R20, R230, 0x4, R4 ;  /* 0x00000004e6147825 */ /* 0x002fe400078e0204 */
[----:B------:R-:W4:Y:S04]  /*23f60*/  LDL.LU R230, [R1+0x240] ;  /* 0x0002400001e67983 */ /* 0x000f280000300800 */
[----:B--2---:R1:W-:Y:S04]  /*23f70*/  @P1 STG.E [R20.64], R244 ;  /* 0x000000f414001986 */ /* 0x0043e8000c101908 */
[----:B------:R2:W-:Y:S04]  /*23f80*/  @P2 STG.E [R22.64], R249 ;  /* 0x000000f916002986 */ /* 0x0005e8000c101908 */
[----:B------:R3:W-:Y:S01]  /*23f90*/  @P5 STG.E [R228.64], R248 ;  /* 0x000000f8e4005986 */ /* 0x0007e2000c101908 */
[----:B-1----:R-:W-:-:S03]  /*23fa0*/  IMAD.WIDE R20, R0, 0x4, R6 ;  /* 0x0000000400147825 */ /* 0x002fc600078e0206 */
[----:B------:R-:W4:Y:S04]  /*23fb0*/  LDL.LU R232, [R1+0x190] ;  /* 0x0001900001e87983 */ /* 0x000f280000300800 */
[----:B--2---:R-:W2:Y:S04]  /*23fc0*/  LDL.LU R249, [R1+0x2a4] ;  /* 0x0002a40001f97983 */ /* 0x004ea80000300800 */
[----:B---3--:R1:W-:Y:S01]  /*23fd0*/  @P4 STG.E [R20.64], R250 ;  /* 0x000000fa14004986 */ /* 0x0083e2000c101908 */
[----:B------:R-:W-:-:S03]  /*23fe0*/  ISETP.GE.AND P4, PT, R3, c[0x0][0x17c], PT ;  /* 0x00005f0003007a0c */ /* 0x000fc60003f86270 */
[----:B------:R-:W3:Y:S04]  /*23ff0*/  LDL.LU R248, [R1+0x244] ;  /* 0x0002440001f87983 */ /* 0x000ee80000300800 */
[----:B------:R-:W2:Y:S01]  /*24000*/  LDL.LU R3, [R1+0x2a0] ;  /* 0x0002a00001037983 */ /* 0x000ea20000300800 */
[----:B------:R-:W-:Y:S01]  /*24010*/  ISETP.LT.AND P6, PT, R233, c[0x0][0x178], !P6 ;  /* 0x00005e00e9007a0c */ /* 0x000fe200077c1270 */
[----:B------:R-:W-:Y:S02]  /*24020*/  IMAD.WIDE R22, R0, 0x4, R4 ;  /* 0x0000000400167825 */ /* 0x000fe400078e0204 */
[----:B-1----:R-:W3:Y:S10]  /*24030*/  LDL.LU R250, [R1+0x1f4] ;  /* 0x0001f40001fa7983 */ /* 0x002ef40000300800 */
[----:B------:R1:W-:Y:S04]  /*24040*/  @P6 STG.E [R22.64], R251 ;  /* 0x000000fb16006986 */ /* 0x0003e8000c101908 */
[----:B-1----:R-:W3:Y:S01]  /*24050*/  LDL.LU R251, [R1+0x194] ;  /* 0x0001940001fb7983 */ /* 0x002ee20000300800 */
[----:B------:R-:W-:-:S02]  /*24060*/  ISETP.LT.AND P5, PT, R240, c[0x0][0x178], !P3 ;  /* 0x00005e00f0007a0c */ /* 0x000fc40005fa1270 */
[----:B------:R-:W-:Y:S01]  /*24070*/  ISETP.LT.AND P1, PT, R235, c[0x0][0x178], !P3 ;  /* 0x00005e00eb007a0c */ /* 0x000fe20005f21270 */
[----:B------:R-:W3:Y:S01]  /*24080*/  LDL.LU R247, [R1+0x2d0] ;  /* 0x0002d00001f77983 */ /* 0x000ee20000300800 */
[----:B------:R-:W-:Y:S02]  /*24090*/  IADD3 R0, R0, c[0x0][0x198], RZ ;  /* 0x0000660000007a10 */ /* 0x000fe40007ffe0ff */
[----:B------:R-:W-:Y:S01]  /*240a0*/  ISETP.LT.AND P2, PT, R234, c[0x0][0x178], !P3 ;  /* 0x00005e00ea007a0c */ /* 0x000fe20005f41270 */
[----:B------:R-:W3:Y:S02]  /*240b0*/  LDL.LU R246, [R1+0x2c0] ;  /* 0x0002c00001f67983 */ /* 0x000ee40000300800 */
[----:B------:R-:W-:Y:S01]  /*240c0*/  IMAD.WIDE R228, R0, 0x4, R10 ;  /* 0x0000000400e47825 */ /* 0x000fe200078e020a */
[----:B------:R-:W-:Y:S01]  /*240d0*/  ISETP.LT.AND P3, PT, R233, c[0x0][0x178], !P3 ;  /* 0x00005e00e9007a0c */ /* 0x000fe20005f61270 */
[----:B------:R-:W3:Y:S01]  /*240e0*/  LDL.LU R245, [R1+0x280] ;  /* 0x0002800001f57983 */ /* 0x000ee20000300800 */
[----:B------:R-:W-:Y:S01]  /*240f0*/  ISETP.LT.AND P6, PT, R240, c[0x0][0x178], !P0 ;  /* 0x00005e00f0007a0c */ /* 0x000fe200047c1270 */
[----:B------:R-:W-:-:S02]  /*24100*/  IMAD.WIDE R20, R0, 0x4, R8 ;  /* 0x0000000400147825 */ /* 0x000fc400078e0208 */
[----:B------:R-:W3:Y:S02]  /*24110*/  LDL.LU R244, [R1+0x200] ;  /* 0x0002000001f47983 */ /* 0x000ee40000300800 */
[----:B------:R-:W-:Y:S02]  /*24120*/  IMAD.WIDE R22, R0, 0x4, R6 ;  /* 0x0000000400167825 */ /* 0x000fe400078e0206 */
[----:B--2---:R1:W-:Y:S01]  /*24130*/  @P5 STG.E [R228.64], R3 ;  /* 0x00000003e4005986 */ /* 0x0043e2000c101908 */
[----:B------:R-:W-:-:S03]  /*24140*/  ISETP.LT.AND P5, PT, R235, c[0x0][0x178], !P0 ;  /* 0x00005e00eb007a0c */ /* 0x000fc600047a1270 */
[----:B----4-:R2:W-:Y:S01]  /*24150*/  @P1 STG.E [R20.64], R230 ;  /* 0x000000e614001986 */ /* 0x0105e2000c101908 */
[----:B------:R-:W-:-:S03]  /*24160*/  ISETP.LT.AND P1, PT, R234, c[0x0][0x178], !P0 ;  /* 0x00005e00ea007a0c */ /* 0x000fc60004721270 */
[----:B------:R4:W-:Y:S01]  /*24170*/  @P2 STG.E [R22.64], R231 ;  /* 0x000000e716002986 */ /* 0x0009e2000c101908 */
[C---:B-1----:R-:W-:Y:S01]  /*24180*/  IADD3 R3, R0.reuse, c[0x0][0x198], RZ ;  /* 0x0000660000037a10 */ /* 0x042fe20007ffe0ff */
[----:B--2---:R-:W-:-:S04]  /*24190*/  IMAD.WIDE R20, R0, 0x4, R4 ;  /* 0x0000000400147825 */ /* 0x004fc800078e0204 */
[----:B----4-:R-:W-:Y:S01]  /*241a0*/  IMAD.WIDE R22, R3, 0x4, R10 ;  /* 0x0000000403167825 */ /* 0x010fe200078e020a */
[----:B------:R-:W-:Y:S01]  /*241b0*/  @P3 STG.E [R20.64], R232 ;  /* 0x000000e814003986 */ /* 0x000fe2000c101908 */
[----:B------:R-:W-:Y:S02]  /*241c0*/  ISETP.LT.AND P0, PT, R233, c[0x0][0x178], !P0 ;  /* 0x00005e00e9007a0c */ /* 0x000fe40004701270 */
[C---:B------:R-:W-:Y:S01]  /*241d0*/  IMAD.WIDE R228, R3.reuse, 0x4, R8 ;  /* 0x0000000403e47825 */ /* 0x040fe200078e0208 */
[----:B------:R1:W-:Y:S04]  /*241e0*/  @P6 STG.E [R22.64], R249 ;  /* 0x000000f916006986 */ /* 0x0003e8000c101908 */
[----:B---3--:R2:W-:Y:S04]  /*241f0*/  @P5 STG.E [R228.64], R248 ;  /* 0x000000f8e4005986 */ /* 0x0085e8000c101908 */
[----:B-1----:R-:W3:Y:S01]  /*24200*/  LDL.LU R249, [R1+0x2d4] ;  /* 0x0002d40001f97983 */ /* 0x002ee20000300800 */
[----:B------:R-:W-:-:S03]  /*24210*/  IMAD.WIDE R22, R3, 0x4, R6 ;  /* 0x0000000403167825 */ /* 0x000fc600078e0206 */
[----:B--2---:R-:W2:Y:S01]  /*24220*/  LDL.LU R248, [R1+0x2c4] ;  /* 0x0002c40001f87983 */ /* 0x004ea20000300800 */
[----:B------:R-:W-:-:S03]  /*24230*/  IMAD.WIDE R20, R3, 0x4, R4 ;  /* 0x0000000403147825 */ /* 0x000fc600078e0204 */
[----:B------:R1:W-:Y:S04]  /*24240*/  @P1 STG.E [R22.64], R250 ;  /* 0x000000fa16001986 */ /* 0x0003e8000c101908 */
[----:B------:R4:W-:Y:S04]  /*24250*/  @P0 STG.E [R20.64], R251 ;  /* 0x000000fb14000986 */ /* 0x0009e8000c101908 */
[----:B-1----:R-:W2:Y:S04]  /*24260*/  LDL.LU R250, [R1+0x284] ;  /* 0x0002840001fa7983 */ /* 0x002ea80000300800 */
[----:B----4-:R-:W4:Y:S01]  /*24270*/  LDL.LU R251, [R1+0x204] ;  /* 0x0002040001fb7983 */ /* 0x010f220000300800 */
[----:B------:R-:W-:-:S02]  /*24280*/  ISETP.LT.AND P6, PT, R240, c[0x0][0x178], !P4 ;  /* 0x00005e00f0007a0c */ /* 0x000fc400067c1270 */
[----:B------:R-:W-:Y:S02]  /*24290*/  ISETP.LT.AND P3, PT, R235, c[0x0][0x178], !P4 ;  /* 0x00005e00eb007a0c */ /* 0x000fe40006761270 */
[----:B------:R-:W-:Y:S02]  /*242a0*/  IADD3 R230, R252, 0x15, RZ ;  /* 0x00000015fce67810 */ /* 0x000fe40007ffe0ff */
[----:B------:R-:W-:Y:S02]  /*242b0*/  IADD3 R0, R3, c[0x0][0x198], RZ ;  /* 0x0000660003007a10 */ /* 0x000fe40007ffe0ff */
[----:B------:R-:W-:Y:S02]  /*242c0*/  ISETP.LT.AND P5, PT, R234, c[0x0][0x178], !P4 ;  /* 0x00005e00ea007a0c */ /* 0x000fe400067a1270 */
[----:B------:R-:W-:Y:S01]  /*242d0*/  ISETP.GE.AND P2, PT, R230, c[0x0][0x17c], PT ;  /* 0x00005f00e6007a0c */ /* 0x000fe20003f46270 */
[----:B------:R-:W-:Y:S01]  /*242e0*/  IMAD.WIDE R228, R0, 0x4, R10 ;  /* 0x0000000400e47825 */ /* 0x000fe200078e020a */
[----:B------:R-:W-:-:S03]  /*242f0*/  ISETP.LT.AND P4, PT, R233, c[0x0][0x178], !P4 ;  /* 0x00005e00e9007a0c */ /* 0x000fc60006781270 */
[----:B------:R-:W-:Y:S01]  /*24300*/  IMAD.WIDE R22, R0, 0x4, R8 ;  /* 0x0000000400167825 */ /* 0x000fe200078e0208 */
[----:B------:R-:W-:Y:S01]  /*24310*/  ISETP.LT.AND P0, PT, R240, c[0x0][0x178], !P2 ;  /* 0x00005e00f0007a0c */ /* 0x000fe20005701270 */
[----:B------:R1:W-:Y:S01]  /*24320*/  @P6 STG.E [R228.64], R247 ;  /* 0x000000f7e4006986 */ /* 0x0003e2000c101908 */
[C---:B------:R-:W-:Y:S01]  /*24330*/  IADD3 R3, R0.reuse, c[0x0][0x198], RZ ;  /* 0x0000660000037a10 */ /* 0x040fe20007ffe0ff */
[----:B------:R-:W-:Y:S02]  /*24340*/  IMAD.WIDE R20, R0, 0x4, R6 ;  /* 0x0000000400147825 */ /* 0x000fe400078e0206 */
[----:B------:R1:W-:Y:S01]  /*24350*/  @P3 STG.E [R22.64], R246 ;  /* 0x000000f616003986 */ /* 0x0003e2000c101908 */
[----:B------:R-:W-:Y:S02]  /*24360*/  ISETP.LT.AND P3, PT, R235, c[0x0][0x178], !P2 ;  /* 0x00005e00eb007a0c */ /* 0x000fe40005761270 */
[----:B------:R-:W-:Y:S01]  /*24370*/  ISETP.LT.AND P6, PT, R234, c[0x0][0x178], !P2 ;  /* 0x00005e00ea007a0c */ /* 0x000fe200057c1270 */
[----:B------:R1:W-:Y:S02]  /*24380*/  @P5 STG.E [R20.64], R245 ;  /* 0x000000f514005986 */ /* 0x0003e4000c101908 */
[----:B-1----:R-:W-:Y:S01]  /*24390*/  IMAD.WIDE R228, R0, 0x4, R4 ;  /* 0x0000000400e47825 */ /* 0x002fe200078e0204 */
[----:B------:R-:W-:-:S03]  /*243a0*/  ISETP.LT.AND P2, PT, R233, c[0x0][0x178], !P2 ;  /* 0x00005e00e9007a0c */ /* 0x000fc60005741270 */
[----:B------:R-:W-:-:S04]  /*243b0*/  IMAD.WIDE R22, R3, 0x4, R8 ;  /* 0x0000000403167825 */ /* 0x000fc800078e0208 */
[C---:B------:R-:W-:Y:S01]  /*243c0*/  IMAD.WIDE R20, R3.reuse, 0x4, R10 ;  /* 0x0000000403147825 */ /* 0x040fe200078e020a */
[----:B------:R1:W-:Y:S01]  /*243d0*/  @P4 STG.E [R228.64], R244 ;  /* 0x000000f4e4004986 */ /* 0x0003e2000c101908 */
[----:B------:R-:W-:-:S03]  /*243e0*/  IADD3 R0, R3, c[0x0][0x198], RZ ;  /* 0x0000660003007a10 */ /* 0x000fc60007ffe0ff */
[----:B-1----:R-:W4:Y:S04]  /*243f0*/  LDL.LU R244, [R1+0x250] ;  /* 0x0002500001f47983 */ /* 0x002f280000300800 */
[----:B---3--:R1:W-:Y:S04]  /*24400*/  @P0 STG.E [R20.64], R249 ;  /* 0x000000f914000986 */ /* 0x0083e8000c101908 */
[----:B--2---:R2:W-:Y:S01]  /*24410*/  @P3 STG.E [R22.64], R248 ;  /* 0x000000f816003986 */ /* 0x0045e2000c101908 */
[----:B-1----:R-:W-:-:S03]  /*24420*/  IMAD.WIDE R20, R3, 0x4, R6 ;  /* 0x0000000403147825 */ /* 0x002fc600078e0206 */
[----:B------:R-:W3:Y:S01]  /*24430*/  LDL.LU R249, [R1+0x2e4] ;  /* 0x0002e40001f97983 */ /* 0x000ee20000300800 */
[----:B--2---:R-:W-:-:S03]  /*24440*/  IMAD.WIDE R22, R3, 0x4, R4 ;  /* 0x0000000403167825 */ /* 0x004fc600078e0204 */
[----:B------:R-:W2:Y:S04]  /*24450*/  LDL.LU R248, [R1+0x2b4] ;  /* 0x0002b40001f87983 */ /* 0x000ea80000300800 */
[----:B------:R-:W2:Y:S04]  /*24460*/  LDL.LU R3, [R1+0x2e0] ;  /* 0x0002e00001037983 */ /* 0x000ea80000300800 */
[----:B------:R1:W-:Y:S04]  /*24470*/  @P6 STG.E [R20.64], R250 ;  /* 0x000000fa14006986 */ /* 0x0003e8000c101908 */
[----:B----4-:R4:W-:Y:S04]  /*24480*/  @P2 STG.E [R22.64], R251 ;  /* 0x000000fb16002986 */ /* 0x0109e8000c101908 */
[----:B-1----:R-:W2:Y:S04]  /*24490*/  LDL.LU R21, [R1+0x2f0] ;  /* 0x0002f00001157983 */ /* 0x002ea80000300800 */
[----:B----4-:R-:W4:Y:S01]  /*244a0*/  LDL.LU R23, [R1+0x2b0] ;  /* 0x0002b00001177983 */ /* 0x010f220000300800 */
[----:B------:R-:W-:-:S02]  /*244b0*/  IADD3 R230, R252, 0x16, RZ ;  /* 0x00000016fce67810 */ /* 0x000fc40007ffe0ff */
[----:B------:R-:W-:Y:S01]  /*244c0*/  IADD3 R228, R252, 0x17, RZ ;  /* 0x00000017fce47810 */ /* 0x000fe20007ffe0ff */
[----:B------:R-:W3:Y:S01]  /*244d0*/  LDL.LU R251, [R1+0x254] ;  /* 0x0002540001fb7983 */ /* 0x000ee20000300800 */
[----:B------:R-:W-:Y:S02]  /*244e0*/  ISETP.GE.AND P1, PT, R230, c[0x0][0x17c], PT ;  /* 0x00005f00e6007a0c */ /* 0x000fe40003f26270 */
[----:B------:R-:W-:Y:S01]  /*244f0*/  ISETP.GE.AND P0, PT, R228, c[0x0][0x17c], PT ;  /* 0x00005f00e4007a0c */ /* 0x000fe20003f06270 */
[----:B------:R-:W3:Y:S01]  /*24500*/  LDL.LU R232, [R1+0x228] ;  /* 0x0002280001e87983 */ /* 0x000ee20000300800 */
[----:B------:R-:W-:Y:S02]  /*24510*/  ISETP.LT.AND P4, PT, R240, c[0x0][0x178], !P1 ;  /* 0x00005e00f0007a0c */ /* 0x000fe40004f81270 */
[----:B------:R-:W-:Y:S02]  /*24520*/  ISETP.LT.AND P5, PT, R235, c[0x0][0x178], !P1 ;  /* 0x00005e00eb007a0c */ /* 0x000fe40004fa1270 */
[----:B------:R-:W-:Y:S01]  /*24530*/  ISETP.LT.AND P3, PT, R234, c[0x0][0x178], !P1 ;  /* 0x00005e00ea007a0c */ /* 0x000fe20004f61270 */
[C---:B------:R-:W-:Y:S01]  /*24540*/  IMAD.WIDE R228, R0.reuse, 0x4, R10 ;  /* 0x0000000400e47825 */ /* 0x040fe200078e020a */
[----:B------:R-:W3:Y:S03]  /*24550*/  LDL.LU R247, [R1+0x1a8] ;  /* 0x0001a80001f77983 */ /* 0x000ee60000300800 */
[C---:B------:R-:W-:Y:S01]  /*24560*/  IMAD.WIDE R230, R0.reuse, 0x4, R8 ;  /* 0x0000000400e67825 */ /* 0x040fe200078e0208 */
[----:B------:R-:W3:Y:S04]  /*24570*/  LDL.LU R246, [R1+0x188] ;  /* 0x0001880001f67983 */ /* 0x000ee80000300800 */
[----:B------:R-:W3:Y:S04]  /*24580*/  LDL.LU R245, [R1+0x18] ;  /* 0x0000180001f57983 */ /* 0x000ee80000300800 */
[----:B------:R-:W3:Y:S04]  /*24590*/  LDL.LU R250, [R1+0x22c] ;  /* 0x00022c0001fa7983 */ /* 0x000ee80000300800 */
[----:B--2---:R1:W-:Y:S04]  /*245a0*/  @P4 STG.E [R228.64], R21 ;  /* 0x00000015e4004986 */ /* 0x0043e8000c101908 */
[----:B------:R2:W-:Y:S01]  /*245b0*/  @P5 STG.E [R230.64], R3 ;  /* 0x00000003e6005986 */ /* 0x0005e2000c101908 */
[C---:B-1----:R-:W-:Y:S01]  /*245c0*/  IMAD.WIDE R20, R0.reuse, 0x4, R6 ;  /* 0x0000000400147825 */ /* 0x042fe200078e0206 */
[----:B--2---:R-:W-:-:S04]  /*245d0*/  IADD3 R3, R0, c[0x0][0x198], RZ ;  /* 0x0000660000037a10 */ /* 0x004fc80007ffe0ff */
[----:B----4-:R1:W-:Y:S02]  /*245e0*/  @P3 STG.E [R20.64], R23 ;  /* 0x0000001714003986 */ /* 0x0103e4000c101908 */
[----:B-1----:R-:W-:Y:S02]  /*245f0*/  IMAD.WIDE R20, R0, 0x4, R4 ;  /* 0x0000000400147825 */ /* 0x002fe400078e0204 */
[----:B------:R-:W2:Y:S01]  /*24600*/  LDL.LU R0, [R1+0x2f4] ;  /* 0x0002f40001007983 */ /* 0x000ea20000300800 */
[----:B------:R-:W-:Y:S02]  /*24610*/  ISETP.LT.AND P2, PT, R233, c[0x0][0x178], !P1 ;  /* 0x00005e00e9007a0c */ /* 0x000fe40004f41270 */
[----:B------:R-:W-:Y:S02]  /*24620*/  ISETP.LT.AND P4, PT, R240, c[0x0][0x178], !P0 ;  /* 0x00005e00f0007a0c */ /* 0x000fe40004781270 */
[----:B------:R-:W-:Y:S02]  /*24630*/  ISETP.LT.AND P5, PT, R235, c[0x0][0x178], !P0 ;  /* 0x00005e00eb007a0c */ /* 0x000fe400047a1270 */
[----:B------:R-:W-:-:S02]  /*24640*/  ISETP.LT.AND P6, PT, R234, c[0x0][0x178], !P0 ;  /* 0x00005e00ea007a0c */ /* 0x000fc400047c1270 */
[C---:B------:R-:W-:Y:S02]  /*24650*/  IADD3 R22, R252.reuse, 0x18, RZ ;  /* 0x00000018fc167810 */ /* 0x040fe40007ffe0ff */
[----:B------:R-:W-:Y:S02]  /*24660*/  IADD3 R228, R252, 0x19, RZ ;  /* 0x00000019fce47810 */ /* 0x000fe40007ffe0ff */
[----:B------:R-:W-:Y:S01]  /*24670*/  ISETP.GE.AND P1, PT, R22, c[0x0][0x17c], PT ;  /* 0x00005f0016007a0c */ /* 0x000fe20003f26270 */
[----:B------:R-:W-:Y:S01]  /*24680*/  IMAD.WIDE R22, R3, 0x4, R10 ;  /* 0x0000000403167825 */ /* 0x000fe200078e020a */
[----:B------:R-:W-:-:S03]  /*24690*/  ISETP.GE.AND P3, PT, R228, c[0x0][0x17c], PT ;  /* 0x00005f00e4007a0c */ /* 0x000fc60003f66270 */
[C---:B------:R-:W-:Y:S01]  /*246a0*/  IMAD.WIDE R228, R3.reuse, 0x4, R8 ;  /* 0x0000000403e47825 */ /* 0x040fe200078e0208 */
[----:B------:R1:W-:Y:S03]  /*246b0*/  @P2 STG.E [R20.64], R244 ;  /* 0x000000f414002986 */ /* 0x0003e6000c101908 */
[----:B------:R-:W-:Y:S01]  /*246c0*/  IMAD.WIDE R230, R3, 0x4, R6 ;  /* 0x0000000403e67825 */ /* 0x000fe200078e0206 */
[----:B-1----:R-:W4:Y:S04]  /*246d0*/  LDL.LU R244, [R1+0xe60] ;  /* 0x000e600001f47983 */ /* 0x002f280000300800 */
[----:B--2---:R-:W-:Y:S04]  /*246e0*/  @P4 STG.E [R22.64], R0 ;  /* 0x0000000016004986 */ /* 0x004fe8000c101908 */
[----:B---3--:R1:W-:Y:S04]  /*246f0*/  @P5 STG.E [R228.64], R249 ;  /* 0x000000f9e4005986 */ /* 0x0083e8000c101908 */
[----:B------:R2:W-:Y:S04]  /*24700*/  @P6 STG.E [R230.64], R248 ;  /* 0x000000f8e6006986 */ /* 0x0005e8000c101908 */
[----:B-1----:R-:W3:Y:S04]  /*24710*/  LDL.LU R249, [R1+0x1ac] ;  /* 0x0001ac0001f97983 */ /* 0x002ee80000300800 */
[----:B--2---:R-:W2:Y:S01]  /*24720*/  LDL.LU R248, [R1+0x18c] ;  /* 0x00018c0001f87983 */ /* 0x004ea20000300800 */
[----:B------:R-:W-:-:S02]  /*24730*/  ISETP.LT.AND P0, PT, R233, c[0x0][0x178], !P0 ;  /* 0x00005e00e9007a0c */ /* 0x000fc40004701270 */
[----:B------:R-:W-:Y:S02]  /*24740*/  ISETP.LT.AND P4, PT, R240, c[0x0][0x178], !P1 ;  /* 0x00005e00f0007a0c */ /* 0x000fe40004f81270 */
[----:B------:R-:W-:Y:S02]  /*24750*/  ISETP.LT.AND P6, PT, R235, c[0x0][0x178], !P1 ;  /* 0x00005e00eb007a0c */ /* 0x000fe40004fc1270 */
[C---:B------:R-:W-:Y:S01]  /*24760*/  IADD3 R230, R3.reuse, c[0x0][0x198], RZ ;  /* 0x0000660003e67a10 */ /* 0x040fe20007ffe0ff */
[----:B------:R-:W-:Y:S01]  /*24770*/  IMAD.WIDE R228, R3, 0x4, R4 ;  /* 0x0000000403e47825 */ /* 0x000fe200078e0204 */
[----:B------:R-:W-:-:S03]  /*24780*/  ISETP.LT.AND P2, PT, R234, c[0x0][0x178], !P1 ;  /* 0x00005e00ea007a0c */ /* 0x000fc60004f41270 */
[----:B------:R-:W-:Y:S01]  /*24790*/  IMAD.WIDE R20, R230, 0x4, R10 ;  /* 0x00000004e6147825 */ /* 0x000fe200078e020a */
[----:B------:R-:W-:-:S03]  /*247a0*/  ISETP.LT.AND P1, PT, R233, c[0x0][0x178], !P1 ;  /* 0x00005e00e9007a0c */ /* 0x000fc60004f21270 */
[----:B------:R-:W-:Y:S01]  /*247b0*/  IMAD.WIDE R22, R230, 0x4, R8 ;  /* 0x00000004e6167825 */ /* 0x000fe200078e0208 */
[----:B------:R-:W-:Y:S01]  /*247c0*/  IADD3 R0, R252, 0x1a, RZ ;  /* 0x0000001afc007810 */ /* 0x000fe20007ffe0ff */
[----:B------:R1:W-:Y:S01]  /*247d0*/  @P0 STG.E [R228.64], R251 ;  /* 0x000000fbe4000986 */ /* 0x0003e2000c101908 */
[----:B------:R-:W-:-:S03]  /*247e0*/  ISETP.LT.AND P5, PT, R240, c[0x0][0x178], !P3 ;  /* 0x00005e00f0007a0c */ /* 0x000fc60005fa1270 */
[----:B------:R4:W-:Y:S01]  /*247f0*/  @P4 STG.E [R20.64], R232 ;  /* 0x000000e814004986 */ /* 0x0009e2000c101908 */
[----:B------:R-:W-:-:S03]  /*24800*/  ISETP.GE.AND P0, PT, R0, c[0x0][0x17c], PT ;  /* 0x00005f0000007a0c */ /* 0x000fc60003f06270 */
[----:B------:R4:W-:Y:S01]  /*24810*/  @P6 STG.E [R22.64], R247 ;  /* 0x000000f716006986 */ /* 0x0009e2000c101908 */
[----:B------:R-:W-:Y:S02]  /*24820*/  ISETP.LT.AND P6, PT, R235, c[0x0][0x178], !P3 ;  /* 0x00005e00eb007a0c */ /* 0x000fe40005fc1270 */
[----:B------:R-:W-:Y:S01]  /*24830*/  ISETP.LT.AND P4, PT, R234, c[0x0][0x178], !P3 ;  /* 0x00005e00ea007a0c */ /* 0x000fe20005f81270 */
[----:B-1----:R-:W2:Y:S01]  /*24840*/  LDL.LU R251, [R1+0x1c] ;  /* 0x00001c0001fb7983 */ /* 0x002ea20000300800 */
[C---:B------:R-:W-:Y:S01]  /*24850*/  IADD3 R0, R230.reuse, c[0x0][0x198], RZ ;  /* 0x00006600e6007a10 */ /* 0x040fe20007ffe0ff */
[----:B----4-:R-:W-:Y:S01]  /*24860*/  IMAD.WIDE R20, R230, 0x4, R6 ;  /* 0x00000004e6147825 */ /* 0x010fe200078e0206 */
[----:B------:R-:W-:Y:S01]  /*24870*/  IADD3 R3, R252, 0x1b, RZ ;  /* 0x0000001bfc037810 */ /* 0x000fe20007ffe0ff */
[----:B------:R-:W4:Y:S02]  /*24880*/  LDL.LU R231, [R1+0x1f8] ;  /* 0x0001f80001e77983 */ /* 0x000f240000300800 */
[----:B------:R-:W-:-:S02]  /*24890*/  IMAD.WIDE R22, R230, 0x4, R4 ;  /* 0x00000004e6167825 */ /* 0x000fc400078e0204 */
[----:B------:R1:W-:Y:S02]  /*248a0*/  @P2 STG.E [R20.64], R246 ;  /* 0x000000f614002986 */ /* 0x0003e4000c101908 */
[----:B------:R-:W-:Y:S02]  /*248b0*/  IMAD.WIDE R228, R0, 0x4, R10 ;  /* 0x0000000400e47825 */ /* 0x000fe400078e020a */
[----:B------:R1:W-:Y:S01]  /*248c0*/  @P1 STG.E [R22.64], R245 ;  /* 0x000000f516001986 */ /* 0x0003e2000c101908 */
[----:B------:R-:W-:-:S03]  /*248d0*/  IADD3 R230, R252, 0x1c, RZ ;  /* 0x0000001cfce67810 */ /* 0x000fc60007ffe0ff */
[----:B------:R-:W-:Y:S01]  /*248e0*/  @P5 STG.E [R228.64], R250 ;  /* 0x000000fae4005986 */ /* 0x000fe2000c101908 */
[----:B-1----:R-:W-:-:S03]  /*248f0*/  IMAD.WIDE R20, R0, 0x4, R8 ;  /* 0x0000000400147825 */ /* 0x002fc600078e0208 */
[----:B------:R-:W4:Y:S01]  /*24900*/  LDL.LU R232, [R1+0x2ac] ;  /* 0x0002ac0001e87983 */ /* 0x000f220000300800 */
[----:B------:R-:W-:-:S03]  /*24910*/  IMAD.WIDE R22, R0, 0x4, R6 ;  /* 0x0000000400167825 */ /* 0x000fc600078e0206 */
[----:B------:R-:W4:Y:S01]  /*24920*/  LDL.LU R247, [R1+0x24c] ;  /* 0x00024c0001f77983 */ /* 0x000f220000300800 */
[----:B------:R-:W-:Y:S02]  /*24930*/  ISETP.GE.AND P1, PT, R3, c[0x0][0x17c], PT ;  /* 0x00005f0003007a0c */ /* 0x000fe40003f26270 */
[----:B------:R-:W-:Y:S01]  /*24940*/  IADD3 R3, R0, c[0x0][0x198], RZ ;  /* 0x0000660000037a10 */ /* 0x000fe20007ffe0ff */
[----:B---3--:R1:W-:Y:S04]  /*24950*/  @P6 STG.E [R20.64], R249 ;  /* 0x000000f914006986 */ /* 0x0083e8000c101908 */
[----:B--2---:R2:W-:Y:S01]  /*24960*/  @P4 STG.E [R22.64], R248 ;  /* 0x000000f816004986 */ /* 0x0045e2000c101908 */
[----:B------:R-:W-:-:S03]  /*24970*/  ISETP.GE.AND P4, PT, R230, c[0x0][0x17c], PT ;  /* 0x00005f00e6007a0c */ /* 0x000fc60003f86270 */
[----:B-1----:R-:W3:Y:S01]  /*24980*/  LDL.LU R249, [R1+0x1fc] ;  /* 0x0001fc0001f97983 */ /* 0x002ee20000300800 */
[----:B------:R-:W-:-:S03]  /*24990*/  IMAD.WIDE R20, R0, 0x4, R4 ;  /* 0x0000000400147825 */ /* 0x000fc600078e0204 */
[----:B--2---:R-:W2:Y:S04]  /*249a0*/  LDL.LU R248, [R1+0x19c] ;  /* 0x00019c0001f87983 */ /* 0x004ea80000300800 */
[----:B------:R-:W2:Y:S04]  /*249b0*/  LDL.LU R0, [R1+0x248] ;  /* 0x0002480001007983 */ /* 0x000ea80000300800 */
[----:B------:R-:W2:Y:S01]  /*249c0*/  LDL.LU R230, [R1+0x2a8] ;  /* 0x0002a80001e67983 */ /* 0x000ea20000300800 */
[----:B------:R-:W-:Y:S02]  /*249d0*/  ISETP.LT.AND P3, PT, R233, c[0x0][0x178], !P3 ;  /* 0x00005e00e9007a0c */ /* 0x000fe40005f61270 */
[----:B------:R-:W-:-:S02]  /*249e0*/  ISETP.LT.AND P2, PT, R240, c[0x0][0x178], !P0 ;  /* 0x00005e00f0007a0c */ /* 0x000fc40004741270 */
[----:B------:R-:W-:Y:S02]  /*249f0*/  ISETP.LT.AND P5, PT, R235, c[0x0][0x178], !P0 ;  /* 0x00005e00eb007a0c */ /* 0x000fe400047a1270 */
[----:B------:R-:W-:Y:S01]  /*24a00*/  ISETP.LT.AND P6, PT, R234, c[0x0][0x178], !P0 ;  /* 0x00005e00ea007a0c */ /* 0x000fe200047c1270 */
[C---:B------:R-:W-:Y:S01]  /*24a10*/  IMAD.WIDE R22, R3.reuse, 0x4, R10 ;  /* 0x0000000403167825 */ /* 0x040fe200078e020a */
[----:B------:R-:W3:Y:S03]  /*24a20*/  LDL.LU R246, [R1+0x2c8] ;  /* 0x0002c80001f67983 */ /* 0x000ee60000300800 */
[C---:B------:R-:W-:Y:S01]  /*24a30*/  IMAD.WIDE R228, R3.reuse, 0x4, R8 ;  /* 0x0000000403e47825 */ /* 0x040fe200078e0208 */
[----:B------:R-:W3:Y:S04]  /*24a40*/  LDL.LU R245, [R1+0x288] ;  /* 0x0002880001f57983 */ /* 0x000ee80000300800 */
[----:B------:R1:W-:Y:S04]  /*24a50*/  @P3 STG.E [R20.64], R251 ;  /* 0x000000fb14003986 */ /* 0x0003e8000c101908 */
[----:B------:R-:W3:Y:S01]  /*24a60*/  LDL.LU R250, [R1+0x208] ;  /* 0x0002080001fa7983 */ /* 0x000ee20000300800 */
[----:B-1----:R-:W-:-:S03]  /*24a70*/  IMAD.WIDE R20, R3, 0x4, R6 ;  /* 0x0000000403147825 */ /* 0x002fc600078e0206 */
[----:B------:R-:W3:Y:S04]  /*24a80*/  LDL.LU R251, [R1+0x2dc] ;  /* 0x0002dc0001fb7983 */ /* 0x000ee80000300800 */
[----:B--2---:R-:W-:Y:S04]  /*24a90*/  @P2 STG.E [R22.64], R230 ;  /* 0x000000e616002986 */ /* 0x004fe8000c101908 */
[----:B------:R1:W-:Y:S04]  /*24aa0*/  @P5 STG.E [R228.64], R0 ;  /* 0x00000000e4005986 */ /* 0x0003e8000c101908 */
[----:B----4-:R2:W-:Y:S01]  /*24ab0*/  @P6 STG.E [R20.64], R231 ;  /* 0x000000e714006986 */ /* 0x0105e2000c101908 */
[C---:B-1----:R-:W-:Y:S01]  /*24ac0*/  IADD3 R0, R3.reuse, c[0x0][0x198], RZ ;  /* 0x0000660003007a10 */ /* 0x042fe20007ffe0ff */
[----:B--2---:R-:W-:-:S02]  /*24ad0*/  IMAD.WIDE R230, R3, 0x4, R4 ;  /* 0x0000000403e67825 */ /* 0x004fc400078e0204 */
[----:B------:R-:W2:Y:S01]  /*24ae0*/  LDL.LU R3, [R1+0x198] ;  /* 0x0001980001037983 */ /* 0x000ea20000300800 */
[----:B------:R-:W-:Y:S02]  /*24af0*/  ISETP.LT.AND P0, PT, R233, c[0x0][0x178], !P0 ;  /* 0x00005e00e9007a0c */ /* 0x000fe40004701270 */
[----:B------:R-:W-:Y:S02]  /*24b00*/  ISETP.LT.AND P5, PT, R240, c[0x0][0x178], !P1 ;  /* 0x00005e00f0007a0c */ /* 0x000fe40004fa1270 */
[----:B------:R-:W-:Y:S02]  /*24b10*/  ISETP.LT.AND P3, PT, R235, c[0x0][0x178], !P1 ;  /* 0x00005e00eb007a0c */ /* 0x000fe40004f61270 */
[----:B------:R-:W-:Y:S02]  /*24b20*/  ISETP.LT.AND P2, PT, R234, c[0x0][0x178], !P1 ;  /* 0x00005e00ea007a0c */ /* 0x000fe40004f41270 */
[----:B------:R-:W-:Y:S02]  /*24b30*/  ISETP.LT.AND P1, PT, R233, c[0x0][0x178], !P1 ;  /* 0x00005e00e9007a0c */ /* 0x000fe40004f21270 */
[----:B------:R-:W-:Y:S01]  /*24b40*/  IADD3 R22, R252, 0x1d, RZ ;  /* 0x0000001dfc167810 */ /* 0x000fe20007ffe0ff */
[----:B------:R-:W-:-:S03]  /*24b50*/  IMAD.WIDE R20, R0, 0x4, R10 ;  /* 0x0000000400147825 */ /* 0x000fc600078e020a */
[----:B------:R-:W-:Y:S01]  /*24b60*/  ISETP.GE.AND P6, PT, R22, c[0x0][0x17c], PT ;  /* 0x00005f0016007a0c */ /* 0x000fe20003fc6270 */
[----:B------:R-:W-:-:S04]  /*24b70*/  IMAD.WIDE R22, R0, 0x4, R8 ;  /* 0x0000000400167825 */ /* 0x000fc800078e0208 */
[C---:B------:R-:W-:Y:S01]  /*24b80*/  IMAD.WIDE R228, R0.reuse, 0x4, R6 ;  /* 0x0000000400e47825 */ /* 0x040fe200078e0206 */
[----:B--2---:R1:W-:Y:S04]  /*24b90*/  @P0 STG.E [R230.64], R3 ;  /* 0x00000003e6000986 */ /* 0x0043e8000c101908 */
[----:B------:R-:W-:Y:S04]  /*24ba0*/  @P5 STG.E [R20.64], R232 ;  /* 0x000000e814005986 */ /* 0x000fe8000c101908 */
[----:B------:R-:W-:Y:S01]  /*24bb0*/  @P3 STG.E [R22.64], R247 ;  /* 0x000000f716003986 */ /* 0x000fe2000c101908 */
[----:B-1----:R-:W-:-:S03]  /*24bc0*/  IMAD.WIDE R230, R0, 0x4, R4 ;  /* 0x0000000400e67825 */ /* 0x002fc600078e0204 */
[----:B---3--:R-:W-:Y:S04]  /*24bd0*/  @P2 STG.E [R228.64], R249 ;  /* 0x000000f9e4002986 */ /* 0x008fe8000c101908 */
[----:B------:R1:W-:Y:S04]  /*24be0*/  @P1 STG.E [R230.64], R248 ;  /* 0x000000f8e6001986 */ /* 0x0003e8000c101908 */
[----:B-1----:R-:W2:Y:S04]  /*24bf0*/  LDL.LU R230, [R1+0x2d8] ;  /* 0x0002d80001e67983 */ /* 0x002ea80000300800 */
[----:B------:R-:W3:Y:S01]  /*24c00*/  LDL.LU R249, [R1+0x2cc] ;  /* 0x0002cc0001f97983 */ /* 0x000ee20000300800 */
[----:B------:R-:W-:-:S02]  /*24c10*/  ISETP.LT.AND P2, PT, R240, c[0x0][0x178], !P4 ;  /* 0x00005e00f0007a0c */ /* 0x000fc40006741270 */
[----:B------:R-:W-:Y:S01]  /*24c20*/  ISETP.LT.AND P3, PT, R235, c[0x0][0x178], !P4 ;  /* 0x00005e00eb007a0c */ /* 0x000fe20006761270 */
[----:B------:R-:W4:Y:S01]  /*24c30*/  LDL.LU R231, [R1+0x28c] ;  /* 0x00028c0001e77983 */ /* 0x000f220000300800 */
[----:B------:R-:W-:Y:S02]  /*24c40*/  ISETP.LT.AND P1, PT, R234, c[0x0][0x178], !P4 ;  /* 0x00005e00ea007a0c */ /* 0x000fe40006721270 */
[----:B------:R-:W-:Y:S01]  /*24c50*/  IADD3 R3, R0, c[0x0][0x198], RZ ;  /* 0x0000660000037a10 */ /* 0x000fe20007ffe0ff */
[----:B------:R-:W3:Y:S04]  /*24c60*/  LDL.LU R248, [R1+0x20c] ;  /* 0x00020c0001f87983 */ /* 0x000ee80000300800 */
[C---:B------:R-:W-:Y:S01]  /*24c70*/  IMAD.WIDE R228, R3.reuse, 0x4, R10 ;  /* 0x0000000403e47825 */ /* 0x040fe200078e020a */
[----:B------:R-:W-:Y:S01]  /*24c80*/  IADD3 R0, R252, 0x1e, RZ ;  /* 0x0000001efc007810 */ /* 0x000fe20007ffe0ff */
[----:B------:R-:W3:Y:S02]  /*24c90*/  LDL.LU R232, [R1+0x2f8] ;  /* 0x0002f80001e87983 */ /* 0x000ee40000300800 */
[----:B------:R-:W-:-:S04]  /*24ca0*/  IMAD.WIDE R20, R3, 0x4, R8 ;  /* 0x0000000403147825 */ /* 0x000fc800078e0208 */
[----:B------:R-:W-:Y:S01]  /*24cb0*/  IMAD.WIDE R22, R3, 0x4, R6 ;  /* 0x0000000403167825 */ /* 0x000fe200078e0206 */
[----:B------:R-:W-:Y:S01]  /*24cc0*/  ISETP.LT.AND P4, PT, R233, c[0x0][0x178], !P4 ;  /* 0x00005e00e9007a0c */ /* 0x000fe20006781270 */
[----:B------:R-:W3:Y:S01]  /*24cd0*/  LDL.LU R247, [R1+0x2e8] ;  /* 0x0002e80001f77983 */ /* 0x000ee20000300800 */
[----:B------:R-:W-:Y:S02]  /*24ce0*/  ISETP.LT.AND P5, PT, R240, c[0x0][0x178], !P6 ;  /* 0x00005e00f0007a0c */ /* 0x000fe400077a1270 */
[----:B------:R-:W-:Y:S02]  /*24cf0*/  ISETP.GE.AND P0, PT, R0, c[0x0][0x17c], PT ;  /* 0x00005f0000007a0c */ /* 0x000fe40003f06270 */
[----:B------:R-:W-:Y:S01]  /*24d00*/  IADD3 R0, R3, c[0x0][0x198], RZ ;  /* 0x0000660003007a10 */ /* 0x000fe20007ffe0ff */
[----:B--2---:R1:W-:Y:S04]  /*24d10*/  @P2 STG.E [R228.64], R230 ;  /* 0x000000e6e4002986 */ /* 0x0043e8000c101908 */
[----:B------:R2:W-:Y:S04]  /*24d20*/  @P3 STG.E [R20.64], R246 ;  /* 0x000000f614003986 */ /* 0x0005e8000c101908 */
[----:B------:R4:W-:Y:S01]  /*24d30*/  @P1 STG.E [R22.64], R245 ;  /* 0x000000f516001986 */ /* 0x0009e2000c101908 */
[----:B------:R-:W-:Y:S01]  /*24d40*/  ISETP.LT.AND P1, PT, R235, c[0x0][0x178], !P6 ;  /* 0x00005e00eb007a0c */ /* 0x000fe20007721270 */
[----:B-1----:R-:W-:-:S02]  /*24d50*/  IMAD.WIDE R228, R3, 0x4, R4 ;  /* 0x0000000403e47825 */ /* 0x002fc400078e0204 */
[----:B--2---:R-:W2:Y:S02]  /*24d60*/  LDL.LU R246, [R1+0x2b8] ;  /* 0x0002b80001f67983 */ /* 0x004ea40000300800 */
[C---:B------:R-:W-:Y:S02]  /*24d70*/  IMAD.WIDE R20, R0.reuse, 0x4, R10 ;  /* 0x0000000400147825 */ /* 0x040fe400078e020a */
[----:B----4-:R-:W4:Y:S02]  /*24d80*/  LDL.LU R245, [R1+0x258] ;  /* 0x0002580001f57983 */ /* 0x010f240000300800 */
[----:B------:R-:W-:Y:S02]  /*24d90*/  IMAD.WIDE R22, R0, 0x4, R8 ;  /* 0x0000000400167825 */ /* 0x000fe400078e0208 */
[----:B------:R1:W-:Y:S04]  /*24da0*/  @P4 STG.E [R228.64], R250 ;  /* 0x000000fae4004986 */ /* 0x0003e8000c101908 */
[----:B------:R1:W-:Y:S04]  /*24db0*/  @P5 STG.E [R20.64], R251 ;  /* 0x000000fb14005986 */ /* 0x0003e8000c101908 */
[----:B---3--:R3:W-:Y:S04]  /*24dc0*/  @P1 STG.E [R22.64], R249 ;  /* 0x000000f916001986 */ /* 0x0087e8000c101908 */
[----:B-1----:R-:W4:Y:S04]  /*24dd0*/  LDL.LU R250, [R1+0x2fc] ;  /* 0x0002fc0001fa7983 */ /* 0x002f280000300800 */
[----:B------:R-:W4:Y:S04]  /*24de0*/  LDL.LU R251, [R1+0x2ec] ;  /* 0x0002ec0001fb7983 */ /* 0x000f280000300800 */
[----:B---3--:R-:W3:Y:S01]  /*24df0*/  LDL.LU R249, [R1+0x2bc] ;  /* 0x0002bc0001f97983 */ /* 0x008ee20000300800 */
[----:B------:R-:W-:-:S02]  /*24e00*/  ISETP.LT.AND P3, PT, R234, c[0x0][0x178], !P6 ;  /* 0x00005e00ea007a0c */ /* 0x000fc40007761270 */
[----:B------:R-:W-:Y:S02]  /*24e10*/  ISETP.LT.AND P5, PT, R233, c[0x0][0x178], !P6 ;  /* 0x00005e00e9007a0c */ /* 0x000fe400077a1270 */
[----:B------:R-:W-:Y:S01]  /*24e20*/  IADD3 R228, R252, 0x1f, RZ ;  /* 0x0000001ffce47810 */ /* 0x000fe20007ffe0ff */
[----:B------:R-:W-:Y:S01]  /*24e30*/  IMAD.WIDE R20, R0, 0x4, R6 ;  /* 0x0000000400147825 */ /* 0x000fe200078e0206 */
[----:B------:R-:W-:Y:S02]  /*24e40*/  ISETP.LT.AND P6, PT, R240, c[0x0][0x178], !P0 ;  /* 0x00005e00f0007a0c */ /* 0x000fe400047c1270 */
[----:B------:R-:W-:Y:S01]  /*24e50*/  ISETP.GE.AND P2, PT, R228, c[0x0][0x17c], PT ;  /* 0x00005f00e4007a0c */ /* 0x000fe20003f46270 */
[C---:B------:R-:W-:Y:S01]  /*24e60*/  IMAD.WIDE R228, R0.reuse, 0x4, R4 ;  /* 0x0000000400e47825 */ /* 0x040fe200078e0204 */
[----:B------:R-:W-:Y:S02]  /*24e70*/  ISETP.LT.AND P4, PT, R235, c[0x0][0x178], !P0 ;  /* 0x00005e00eb007a0c */ /* 0x000fe40004781270 */
[----:B------:R-:W-:Y:S01]  /*24e80*/  IADD3 R3, R0, c[0x0][0x198], RZ ;  /* 0x0000660000037a10 */ /* 0x000fe20007ffe0ff */
[----:B------:R1:W-:Y:S04]  /*24e90*/  @P3 STG.E [R20.64], R231 ;  /* 0x000000e714003986 */ /* 0x0003e8000c101908 */
[----:B------:R1:W-:Y:S01]  /*24ea0*/  @P5 STG.E [R228.64], R248 ;  /* 0x000000f8e4005986 */ /* 0x0003e2000c101908 */
[----:B------:R-:W-:Y:S01]  /*24eb0*/  ISETP.LT.AND P5, PT, R234, c[0x0][0x178], !P0 ;  /* 0x00005e00ea007a0c */ /* 0x000fe200047a1270 */
[----:B------:R-:W-:Y:S01]  /*24ec0*/  IMAD.WIDE R22, R3, 0x4, R10 ;  /* 0x0000000403167825 */ /* 0x000fe200078e020a */
[----:B------:R-:W-:-:S03]  /*24ed0*/  ISETP.LT.AND P0, PT, R233, c[0x0][0x178], !P0 ;  /* 0x00005e00e9007a0c */ /* 0x000fc60004701270 */
[----:B-1----:R-:W-:Y:S01]  /*24ee0*/  IMAD.WIDE R20, R3, 0x4, R8 ;  /* 0x0000000403147825 */ /* 0x002fe200078e0208 */
[----:B------:R1:W-:Y:S01]  /*24ef0*/  @P6 STG.E [R22.64], R232 ;  /* 0x000000e816006986 */ /* 0x0003e2000c101908 */
[----:B------:R-:W-:Y:S02]  /*24f00*/  ISETP.LT.AND P1, PT, R240, c[0x0][0x178], !P2 ;  /* 0x00005e00f0007a0c */ /* 0x000fe40005721270 */
[----:B------:R-:W-:Y:S01]  /*24f10*/  ISETP.LT.AND P3, PT, R235, c[0x0][0x178], !P2 ;  /* 0x00005e00eb007a0c */ /* 0x000fe20005761270 */
[----:B------:R1:W-:Y:S01]  /*24f20*/  @P4 STG.E [R20.64], R247 ;  /* 0x000000f714004986 */ /* 0x0003e2000c101908 */
[----:B------:R-:W-:Y:S02]  /*24f30*/  ISETP.LT.AND P6, PT, R234, c[0x0][0x178], !P2 ;  /* 0x00005e00ea007a0c */ /* 0x000fe400057c1270 */
[----:B------:R-:W-:Y:S01]  /*24f40*/  IADD3 R228, R252, 0x21, RZ ;  /* 0x00000021fce47810 */ /* 0x000fe20007ffe0ff */
[----:B------:R-:W3:Y:S01]  /*24f50*/  LDL.LU R248, [R1+0x25c] ;  /* 0x00025c0001f87983 */ /* 0x000ee20000300800 */
[----:B-1----:R-:W-:-:S03]  /*24f60*/  IMAD.WIDE R22, R3, 0x4, R4 ;  /* 0x0000000403167825 */ /* 0x002fc600078e0204 */
[----:B------:R-:W3:Y:S01]  /*24f70*/  LDL.LU R230, [R1+0x210] ;  /* 0x0002100001e67983 */ /* 0x000ee20000300800 */
[C---:B------:R-:W-:Y:S01]  /*24f80*/  IMAD.WIDE R20, R3.reuse, 0x4, R6 ;  /* 0x0000000403147825 */ /* 0x040fe200078e0206 */
[----:B------:R-:W-:-:S04]  /*24f90*/  IADD3 R3, R3, c[0x0][0x198], RZ ;  /* 0x0000660003037a10 */ /* 0x000fc80007ffe0ff */
[----:B--2---:R1:W-:Y:S01]  /*24fa0*/  @P5 STG.E [R20.64], R246 ;  /* 0x000000f614005986 */ /* 0x0043e2000c101908 */
[----:B------:R-:W-:Y:S01]  /*24fb0*/  ISETP.GE.AND P5, PT, R228, c[0x0][0x17c], PT ;  /* 0x00005f00e4007a0c */ /* 0x000fe20003fa6270 */
[C---:B------:R-:W-:Y:S02]  /*24fc0*/  IMAD.WIDE R228, R3.reuse, 0x4, R6 ;  /* 0x0000000403e47825 */ /* 0x040fe400078e0206 */
[----:B----4-:R2:W-:Y:S02]  /*24fd0*/  @P0 STG.E [R22.64], R245 ;  /* 0x000000f516000986 */ /* 0x0105e4000c101908 */
[----:B-1----:R-:W-:-:S04]  /*24fe0*/  IMAD.WIDE R20, R3, 0x4, R10 ;  /* 0x0000000403147825 */ /* 0x002fc800078e020a */
[----:B--2---:R-:W-:Y:S01]  /*24ff0*/  IMAD.WIDE R22, R3, 0x4, R8 ;  /* 0x0000000403167825 */ /* 0x004fe200078e0208 */
[----:B------:R1:W-:Y:S04]  /*25000*/  @P1 STG.E [R20.64], R250 ;  /* 0x000000fa14001986 */ /* 0x0003e8000c101908 */
[----:B------:R-:W-:Y:S04]  /*25010*/  @P3 STG.E [R22.64], R251 ;  /* 0x000000fb16003986 */ /* 0x000fe8000c101908 */
[----:B---3--:R2:W-:Y:S04]  /*25020*/  @P6 STG.E [R228.64], R249 ;  /* 0x000000f9e4006986 */ /* 0x0085e8000c101908 */
[----:B-1----:R-:W3:Y:S04]  /*25030*/  LDL.LU R250, [R1+0xa0] ;  /* 0x0000a00001fa7983 */ /* 0x002ee80000300800 */
[----:B--2---:R-:W2:Y:S01]  /*25040*/  LDL.LU R229, [R1+0x360] ;  /* 0x0003600001e57983 */ /* 0x004ea20000300800 */
[----:B------:R-:W-:-:S02]  /*25050*/  IADD3 R0, R252, 0x20, RZ ;  /* 0x00000020fc007810 */ /* 0x000fc40007ffe0ff */
[----:B------:R-:W-:Y:S01]  /*25060*/  ISETP.LT.AND P2, PT, R233, c[0x0][0x178], !P2 ;  /* 0x00005e00e9007a0c */ /* 0x000fe20005741270 */
[C---:B------:R-:W-:Y:S01]  /*25070*/  IMAD.WIDE R20, R3.reuse, 0x4, R4 ;  /* 0x0000000403147825 */ /* 0x040fe200078e0204 */
[----:B------:R-:W-:Y:S01]  /*25080*/  ISETP.GE.AND P4, PT, R0, c[0x0][0x17c], PT ;  /* 0x00005f0000007a0c */ /* 0x000fe20003f86270 */
[----:B------:R-:W4:Y:S03]  /*25090*/  LDL.LU R249, [R1+0x364] ;  /* 0x0003640001f97983 */ /* 0x000f260000300800 */
[----:B------:R-:W-:Y:S01]  /*250a0*/  ISETP.LT.AND P0, PT, R240, c[0x0][0x178], !P4 ;  /* 0x00005e00f0007a0c */ /* 0x000fe20006701270 */
[----:B------:R-:W3:Y:S01]  /*250b0*/  LDL.LU R231, [R1+0x314] ;  /* 0x0003140001e77983 */ /* 0x000ee20000300800 */
[----:B------:R-:W-:Y:S02]  /*250c0*/  IADD3 R0, R3, c[0x0][0x198], RZ ;  /* 0x0000660003007a10 */ /* 0x000fe40007ffe0ff */
[C---:B------:R-:W-:Y:S01]  /*250d0*/  IADD3 R228, R252.reuse, 0x22, RZ ;  /* 0x00000022fce47810 */ /* 0x040fe20007ffe0ff */
[----:B------:R-:W3:Y:S01]  /*250e0*/  LDL.LU R251, [R1+0x214] ;  /* 0x0002140001fb7983 */ /* 0x000ee20000300800 */
[----:B------:R-:W-:Y:S01]  /*250f0*/  IADD3 R3, R252, 0x23, RZ ;  /* 0x00000023fc037810 */ /* 0x000fe20007ffe0ff */
[----:B------:R-:W-:Y:S01]  /*25100*/  IMAD.WIDE R22, R0, 0x4, R10 ;  /* 0x0000000400167825 */ /* 0x000fe200078e020a */
[----:B------:R-:W-:Y:S01]  /*25110*/  ISETP.GE.AND P3, PT, R228, c[0x0][0x17c], PT ;  /* 0x00005f00e4007a0c */ /* 0x000fe20003f66270 */
[----:B------:R1:W-:Y:S01]  /*25120*/  @P2 STG.E [R20.64], R248 ;  /* 0x000000f814002986 */ /* 0x0003e2000c101908 */
[----:B------:R-:W-:-:S02]  /*25130*/  ISETP.GE.AND P2, PT, R3, c[0x0][0x17c], PT ;  /* 0x00005f0003007a0c */ /* 0x000fc40003f46270 */
[C---:B------:R-:W-:Y:S01]  /*25140*/  IADD3 R3, R0.reuse, c[0x0][0x198], RZ ;  /* 0x0000660000037a10 */ /* 0x040fe20007ffe0ff */
[----:B-1----:R-:W3:Y:S01]  /*25150*/  LDL.LU R248, [R1+0xa4] ;  /* 0x0000a40001f87983 */ /* 0x002ee20000300800 */
[----:B------:R-:W-:-:S03]  /*25160*/  IMAD.WIDE R20, R0, 0x4, R6 ;  /* 0x0000000400147825 */ /* 0x000fc600078e0206 */
[----:B------:R-:W3:Y:S04]  /*25170*/  LDL.LU R232, [R1+0x3a0] ;  /* 0x0003a00001e87983 */ /* 0x000ee80000300800 */
[----:B------:R-:W3:Y:S04]  /*25180*/  LDL.LU R247, [R1+0x380] ;  /* 0x0003800001f77983 */ /* 0x000ee80000300800 */
[----:B------:R-:W3:Y:S04]  /*25190*/  LDL.LU R246, [R1+0x320] ;  /* 0x0003200001f67983 */ /* 0x000ee80000300800 */
[----:B------:R-:W3:Y:S04]  /*251a0*/  LDL.LU R245, [R1+0x300] ;  /* 0x0003000001f57983 */ /* 0x000ee80000300800 */
[----:B--2---:R1:W-:Y:S02]  /*251b0*/  @P0 STG.E [R22.64], R229 ;  /* 0x000000e516000986 */ /* 0x0043e4000c101908 */
[----:B-1----:R-:W-:-:S04]  /*251c0*/  IMAD.WIDE R22, R0, 0x4, R8 ;  /* 0x0000000400167825 */ /* 0x002fc800078e0208 */
[----:B------:R-:W-:Y:S02]  /*251d0*/  IMAD.WIDE R228, R0, 0x4, R4 ;  /* 0x0000000400e47825 */ /* 0x000fe400078e0204 */
[----:B------:R-:W2:Y:S01]  /*251e0*/  LDL.LU R0, [R1+0x310] ;  /* 0x0003100001007983 */ /* 0x000ea20000300800 */
[----:B------:R-:W-:Y:S02]  /*251f0*/  ISETP.LT.AND P1, PT, R235, c[0x0][0x178], !P4 ;  /* 0x00005e00eb007a0c */ /* 0x000fe40006721270 */
[----:B------:R-:W-:Y:S02]  /*25200*/  ISETP.LT.AND P6, PT, R234, c[0x0][0x178], !P4 ;  /* 0x00005e00ea007a0c */ /* 0x000fe400067c1270 */
[----:B------:R-:W-:Y:S02]  /*25210*/  ISETP.LT.AND P4, PT, R233, c[0x0][0x178], !P4 ;  /* 0x00005e00e9007a0c */ /* 0x000fe40006781270 */
[----:B------:R-:W-:-:S07]  /*25220*/  ISETP.LT.AND P0, PT, R240, c[0x0][0x178], !P5 ;  /* 0x00005e00f0007a0c */ /* 0x000fce0006f01270 */
[----:B--2---:R-:W-:Y:S01]  /*25230*/  @P1 STG.E [R22.64], R0 ;  /* 0x0000000016001986 */ /* 0x004fe2000c101908 */
[----:B------:R-:W-:-:S03]  /*25240*/  ISETP.LT.AND P1, PT, R235, c[0x0][0x178], !P5 ;  /* 0x00005e00eb007a0c */ /* 0x000fc60006f21270 */
[----:B------:R1:W-:Y:S01]  /*25250*/  @P6 STG.E [R20.64], R230 ;  /* 0x000000e614006986 */ /* 0x0003e2000c101908 */
[----:B------:R-:W-:-:S03]  /*25260*/  ISETP.LT.AND P6, PT, R234, c[0x0][0x178], !P5 ;  /* 0x00005e00ea007a0c */ /* 0x000fc60006fc1270 */
[----:B---3--:R2:W-:Y:S01]  /*25270*/  @P4 STG.E [R228.64], R250 ;  /* 0x000000fae4004986 */ /* 0x0085e2000c101908 */
[----:B-1----:R-:W-:-:S03]  /*25280*/  IMAD.WIDE R20, R3, 0x4, R10 ;  /* 0x0000000403147825 */ /* 0x002fc600078e020a */
[----:B--2---:R-:W2:Y:S01]  /*25290*/  LDL.LU R250, [R1+0x3a4] ;  /* 0x0003a40001fa7983 */ /* 0x004ea20000300800 */
[----:B------:R-:W-:-:S03]  /*252a0*/  IMAD.WIDE R22, R3, 0x4, R8 ;  /* 0x0000000403167825 */ /* 0x000fc600078e0208 */
[----:B----4-:R1:W-:Y:S04]  /*252b0*/  @P0 STG.E [R20.64], R249 ;  /* 0x000000f914000986 */ /* 0x0103e8000c101908 */
[----:B------:R-:W-:Y:S04]  /*252c0*/  @P1 STG.E [R22.64], R231 ;  /* 0x000000e716001986 */ /* 0x000fe8000c101908 */
[----:B-1----:R-:W3:Y:S01]  /*252d0*/  LDL.LU R249, [R1+0x384] ;  /* 0x0003840001f97983 */ /* 0x002ee20000300800 */
[----:B------:R-:W-:-:S05]  /*252e0*/  IMAD.WIDE R20, R3, 0x4, R6 ;  /* 0x0000000403147825 */ /* 0x000fca00078e0206 */
[----:B------:R1:W-:Y:S04]  /*252f0*/  @P6 STG.E [R20.64], R251 ;  /* 0x000000fb14006986 */ /* 0x0003e8000c101908 */
[----:B-1----:R-:W4:Y:S01]  /*25300*/  LDL.LU R251, [R1+0x324] ;  /* 0x0003240001fb7983 */ /* 0x002f220000300800 */
[----:B------:R-:W-:Y:S02]  /*25310*/  ISETP.LT.AND P5, PT, R233, c[0x0][0x178], !P5 ;  /* 0x00005e00e9007a0c */ /* 0x000fe40006fa1270 */
[----:B------:R-:W-:Y:S01]  /*25320*/  IADD3 R0, R252, 0x24, RZ ;  /* 0x00000024fc007810 */ /* 0x000fe20007ffe0ff */
[----:B------:R-:W-:Y:S01]  /*25330*/  IMAD.WIDE R228, R3, 0x4, R4 ;  /* 0x0000000403e47825 */ /* 0x000fe200078e0204 */
[----:B------:R-:W-:Y:S02]  /*25340*/  ISETP.LT.AND P4, PT, R240, c[0x0][0x178], !P3 ;  /* 0x00005e00f0007a0c */ /* 0x000fe40005f81270 */
[----:B------:R-:W-:-:S02]  /*25350*/  ISETP.GE.AND P0, PT, R0, c[0x0][0x17c], PT ;  /* 0x00005f0000007a0c */ /* 0x000fc40003f06270 */
[----:B------:R-:W-:Y:S02]  /*25360*/  IADD3 R0, R3, c[0x0][0x198], RZ ;  /* 0x0000660003007a10 */ /* 0x000fe40007ffe0ff */
[----:B------:R-:W-:-:S03]  /*25370*/  ISETP.LT.AND P1, PT, R235, c[0x0][0x178], !P3 ;  /* 0x00005e00eb007a0c */ /* 0x000fc60005f21270 */
[----:B------:R1:W-:Y:S01]  /*25380*/  @P5 STG.E [R228.64], R248 ;  /* 0x000000f8e4005986 */ /* 0x0003e2000c101908 */
[----:B------:R-:W-:Y:S01]  /*25390*/  ISETP.LT.AND P5, PT, R234, c[0x0][0x178], !P3 ;  /* 0x00005e00ea007a0c */ /* 0x000fe20005fa1270 */
[----:B------:R-:W-:Y:S01]  /*253a0*/  IMAD.WIDE R22, R0, 0x4, R10 ;  /* 0x0000000400167825 */ /* 0x000fe200078e020a */
[----:B------:R-:W-:Y:S02]  /*253b0*/  ISETP.LT.AND P3, PT, R233, c[0x0][0x178], !P3 ;  /* 0x00005e00e9007a0c */ /* 0x000fe40005f61270 */
[----:B------:R-:W-:Y:S02]  /*253c0*/  ISETP.LT.AND P6, PT, R240, c[0x0][0x178], !P2 ;  /* 0x00005e00f0007a0c */ /* 0x000fe400057c1270 */
[----:B------:R1:W-:Y:S01]  /*253d0*/  @P4 STG.E [R22.64], R232 ;  /* 0x000000e816004986 */ /* 0x0003e2000c101908 */
[----:B------:R-:W-:Y:S01]  /*253e0*/  IMAD.WIDE R20, R0, 0x4, R6 ;  /* 0x0000000400147825 */ /* 0x000fe200078e0206 */
[----:B------:R-:W-:-:S03]  /*253f0*/  ISETP.LT.AND P4, PT, R235, c[0x0][0x178], !P2 ;  /* 0x00005e00eb007a0c */ /* 0x000fc60005781270 */
[C---:B-1----:R-:W-:Y:S01]  /*25400*/  IMAD.WIDE R228, R0.reuse, 0x4, R4 ;  /* 0x0000000400e47825 */ /* 0x042fe200078e0204 */
[C---:B------:R-:W-:Y:S01]  /*25410*/  IADD3 R3, R0.reuse, c[0x0][0x198], RZ ;  /* 0x0000660000037a10 */ /* 0x040fe20007ffe0ff */
[----:B------:R-:W4:Y:S02]  /*25420*/  LDL.LU R248, [R1+0x304] ;  /* 0x0003040001f87983 */ /* 0x000f240000300800 */
[----:B------:R-:W-:-:S05]  /*25430*/  IMAD.WIDE R22, R0, 0x4, R8 ;  /* 0x0000000400167825 */ /* 0x000fca00078e0208 */
[----:B------:R1:W-:Y:S04]  /*25440*/  @P1 STG.E [R22.64], R247 ;  /* 0x000000f716001986 */ /* 0x0003e8000c101908 */
[----:B------:R1:W-:Y:S04]  /*25450*/  @P5 STG.E [R20.64], R246 ;  /* 0x000000f614005986 */ /* 0x0003e8000c101908 */
[----:B------:R1:W-:Y:S01]  /*25460*/  @P3 STG.E [R228.64], R245 ;  /* 0x000000f5e4003986 */ /* 0x0003e2000c101908 */
[----:B------:R-:W-:Y:S01]  /*25470*/  ISETP.LT.AND P3, PT, R234, c[0x0][0x178], !P2 ;  /* 0x00005e00ea007a0c */ /* 0x000fe20005761270 */
[----:B-1----:R-:W-:-:S04]  /*25480*/  IMAD.WIDE R22, R3, 0x4, R10 ;  /* 0x0000000403167825 */ /* 0x002fc800078e020a */
[C---:B------:R-:W-:Y:S01]  /*25490*/  IMAD.WIDE R20, R3.reuse, 0x4, R8 ;  /* 0x0000000403147825 */ /* 0x040fe200078e0208 */
[----:B------:R-:W-:Y:S01]  /*254a0*/  IADD3 R0, R3, c[0x0][0x198], RZ ;  /* 0x0000660003007a10 */ /* 0x000fe20007ffe0ff */
[----:B------:R-:W4:Y:S01]  /*254b0*/  LDL.LU R245, [R1+0x340] ;  /* 0x0003400001f57983 */ /* 0x000f220000300800 */
[----:B------:R-:W-:-:S03]  /*254c0*/  IADD3 R232, R252, 0x26, RZ ;  /* 0x00000026fce87810 */ /* 0x000fc60007ffe0ff */
[----:B------:R-:W4:Y:S04]  /*254d0*/  LDL.LU R246, [R1+0x3c4] ;  /* 0x0003c40001f67983 */ /* 0x000f280000300800 */
[----:B--2---:R1:W-:Y:S04]  /*254e0*/  @P6 STG.E [R22.64], R250 ;  /* 0x000000fa16006986 */ /* 0x0043e8000c101908 */
[----:B---3--:R2:W-:Y:S01]  /*254f0*/  @P4 STG.E [R20.64], R249 ;  /* 0x000000f914004986 */ /* 0x0085e2000c101908 */
[----:B-1----:R-:W-:-:S04]  /*25500*/  IMAD.WIDE R22, R3, 0x4, R4 ;  /* 0x0000000403167825 */ /* 0x002fc800078e0204 */
[----:B--2---:R-:W-:Y:S01]  /*25510*/  IMAD.WIDE R20, R3, 0x4, R6 ;  /* 0x0000000403147825 */ /* 0x004fe200078e0206 */
[----:B------:R-:W2:Y:S04]  /*25520*/  LDL.LU R249, [R1+0x394] ;  /* 0x0003940001f97983 */ /* 0x000ea80000300800 */
[----:B------:R-:W3:Y:S04]  /*25530*/  LDL.LU R3, [R1+0x3c0] ;  /* 0x0003c00001037983 */ /* 0x000ee80000300800 */
[----:B----4-:R1:W-:Y:S01]  /*25540*/  @P3 STG.E [R20.64], R251 ;  /* 0x000000fb14003986 */ /* 0x0103e2000c101908 */
[----:B------:R-:W-:-:S03]  /*25550*/  ISETP.GE.AND P3, PT, R232, c[0x0][0x17c], PT ;  /* 0x00005f00e8007a0c */ /* 0x000fc60003f66270 */
[----:B-1----:R-:W4:Y:S04]  /*25560*/  LDL.LU R21, [R1+0x3e0] ;  /* 0x0003e00001157983 */ /* 0x002f280000300800 */
[----:B------:R-:W2:Y:S01]  /*25570*/  LDL.LU R232, [R1+0x390] ;  /* 0x0003900001e87983 */ /* 0x000ea20000300800 */
[----:B------:R-:W-:Y:S02]  /*25580*/  ISETP.LT.AND P2, PT, R233, c[0x0][0x178], !P2 ;  /* 0x00005e00e9007a0c */ /* 0x000fe40005741270 */
[----:B------:R-:W-:Y:S02]  /*25590*/  ISETP.LT.AND P6, PT, R240, c[0x0][0x178], !P0 ;  /* 0x00005e00f0007a0c */ /* 0x000fe400047c1270 */
[----:B------:R-:W-:Y:S02]  /*255a0*/  ISETP.LT.AND P5, PT, R235, c[0x0][0x178], !P0 ;  /* 0x00005e00eb007a0c */ /* 0x000fe400047a1270 */
[----:B------:R-:W-:Y:S01]  /*255b0*/  ISETP.LT.AND P4, PT, R234, c[0x0][0x178], !P0 ;  /* 0x00005e00ea007a0c */ /* 0x000fe20004781270 */
[----:B------:R-:W-:Y:S01]  /*255c0*/  IMAD.WIDE R228, R0, 0x4, R10 ;  /* 0x0000000400e47825 */ /* 0x000fe200078e020a */
[----:B------:R-:W-:-:S04]  /*255d0*/  IADD3 R230, R252, 0x25, RZ ;  /* 0x00000025fce67810 */ /* 0x000fc80007ffe0ff */
[----:B------:R-:W-:Y:S01]  /*255e0*/  ISETP.GE.AND P1, PT, R230, c[0x0][0x17c], PT ;  /* 0x00005f00e6007a0c */ /* 0x000fe20003f26270 */
[----:B------:R1:W-:Y:S01]  /*255f0*/  @P2 STG.E [R22.64], R248 ;  /* 0x000000f816002986 */ /* 0x0003e2000c101908 */
[----:B------:R-:W-:-:S03]  /*25600*/  IMAD.WIDE R230, R0, 0x4, R8 ;  /* 0x0000000400e67825 */ /* 0x000fc600078e0208 */
[----:B-1----:R-:W2:Y:S04]  /*25610*/  LDL.LU R248, [R1+0x344] ;  /* 0x0003440001f87983 */ /* 0x002ea80000300800 */
[----:B------:R-:W2:Y:S04]  /*25620*/  LDL.LU R247, [R1+0x3d0] ;  /* 0x0003d00001f77983 */ /* 0x000ea80000300800 */
[----:B------:R-:W2:Y:S04]  /*25630*/  LDL.LU R250, [R1+0x3b0] ;  /* 0x0003b00001fa7983 */ /* 0x000ea80000300800 */
[----:B------:R-:W2:Y:S04]  /*25640*/  LDL.LU R251, [R1+0x404] ;  /* 0x0004040001fb7983 */ /* 0x000ea80000300800 */
[----:B----4-:R1:W-:Y:S04]  /*25650*/  @P6 STG.E [R228.64], R21 ;  /* 0x00000015e4006986 */ /* 0x0103e8000c101908 */
[----:B---3--:R3:W-:Y:S01]  /*25660*/  @P5 STG.E [R230.64], R3 ;  /* 0x00000003e6005986 */ /* 0x0087e2000c101908 */
[C---:B-1----:R-:W-:Y:S01]  /*25670*/  IMAD.WIDE R20, R0.reuse, 0x4, R6 ;  /* 0x0000000400147825 */ /* 0x042fe200078e0206 */
[----:B---3--:R-:W-:-:S04]  /*25680*/  IADD3 R3, R0, c[0x0][0x198], RZ ;  /* 0x0000660000037a10 */ /* 0x008fc80007ffe0ff */
[----:B--2---:R1:W-:Y:S02]  /*25690*/  @P4 STG.E [R20.64], R232 ;  /* 0x000000e814004986 */ /* 0x0043e4000c101908 */
[----:B-1----:R-:W-:Y:S02]  /*256a0*/  IMAD.WIDE R20, R0, 0x4, R4 ;  /* 0x0000000400147825 */ /* 0x002fe400078e0204 */
[----:B------:R-:W2:Y:S01]  /*256b0*/  LDL.LU R0, [R1+0x3e4] ;  /* 0x0003e40001007983 */ /* 0x000ea20000300800 */
[----:B------:R-:W-:Y:S02]  /*256c0*/  ISETP.LT.AND P0, PT, R233, c[0x0][0x178], !P0 ;  /* 0x00005e00e9007a0c */ /* 0x000fe40004701270 */
[----:B------:R-:W-:Y:S02]  /*256d0*/  ISETP.LT.AND P6, PT, R240, c[0x0][0x178], !P1 ;  /* 0x00005e00f0007a0c */ /* 0x000fe40004fc1270 */
[----:B------:R-:W-:Y:S02]  /*256e0*/  ISETP.LT.AND P5, PT, R235, c[0x0][0x178], !P1 ;  /* 0x00005e00eb007a0c */ /* 0x000fe40004fa1270 */
[----:B------:R-:W-:-:S02]  /*256f0*/  ISETP.LT.AND P2, PT, R234, c[0x0][0x178], !P1 ;  /* 0x00005e00ea007a0c */ /* 0x000fc40004f41270 */
[----:B------:R-:W-:Y:S01]  /*25700*/  ISETP.LT.AND P4, PT, R233, c[0x0][0x178], !P1 ;  /* 0x00005e00e9007a0c */ /* 0x000fe20004f81270 */
[----:B------:R-:W-:Y:S01]  /*25710*/  IMAD.WIDE R22, R3, 0x4, R10 ;  /* 0x0000000403167825 */ /* 0x000fe200078e020a */
[----:B------:R-:W-:-:S03]  /*25720*/  IADD3 R232, R252, 0x27, RZ ;  /* 0x00000027fce87810 */ /* 0x000fc60007ffe0ff */
[C---:B------:R-:W-:Y:S01]  /*25730*/  IMAD.WIDE R228, R3.reuse, 0x4, R8 ;  /* 0x0000000403e47825 */ /* 0x040fe200078e0208 */
[----:B------:R1:W-:Y:S03]  /*25740*/  @P0 STG.E [R20.64], R245 ;  /* 0x000000f514000986 */ /* 0x0003e6000c101908 */
[C---:B------:R-:W-:Y:S01]  /*25750*/  IMAD.WIDE R230, R3.reuse, 0x4, R6 ;  /* 0x0000000403e67825 */ /* 0x040fe200078e0206 */
[----:B------:R-:W-:Y:S02]  /*25760*/  ISETP.GE.AND P1, PT, R232, c[0x0][0x17c], PT ;  /* 0x00005f00e8007a0c */ /* 0x000fe40003f26270 */
[----:B------:R-:W3:Y:S01]  /*25770*/  LDL.LU R232, [R1+0x3f0] ;  /* 0x0003f00001e87983 */ /* 0x000ee20000300800 */
[C---:B-1----:R-:W-:Y:S01]  /*25780*/  IMAD.WIDE R20, R3.reuse, 0x4, R4 ;  /* 0x0000000403147825 */ /* 0x042fe200078e0204 */
[----:B------:R-:W-:Y:S02]  /*25790*/  IADD3 R3, R3, c[0x0][0x198], RZ ;  /* 0x0000660003037a10 */ /* 0x000fe40007ffe0ff */
[----:B------:R-:W4:Y:S04]  /*257a0*/  LDL.LU R245, [R1+0xe5c] ;  /* 0x000e5c0001f57983 */ /* 0x000f280000300800 */
[----:B--2---:R1:W-:Y:S04]  /*257b0*/  @P6 STG.E [R22.64], R0 ;  /* 0x0000000016006986 */ /* 0x0043e8000c101908 */
[----:B------:R2:W-:Y:S04]  /*257c0*/  @P5 STG.E [R228.64], R246 ;  /* 0x000000f6e4005986 */ /* 0x0005e8000c101908 */
[----:B------:R3:W-:Y:S01]  /*257d0*/  @P2 STG.E [R230.64], R249 ;  /* 0x000000f9e6002986 */ /* 0x0007e2000c101908 */
[----:B-1----:R-:W-:-:S03]  /*257e0*/  IADD3 R0, R252, 0x28, RZ ;  /* 0x00000028fc007810 */ /* 0x002fc60007ffe0ff */
[----:B------:R1:W-:Y:S01]  /*257f0*/  @P4 STG.E [R20.64], R248 ;  /* 0x000000f814004986 */ /* 0x0003e2000c101908 */
[C---:B------:R-:W-:Y:S01]  /*25800*/  IMAD.WIDE R22, R3.reuse, 0x4, R6 ;  /* 0x0000000403167825 */ /* 0x040fe200078e0206 */
[----:B------:R-:W-:Y:S02]  /*25810*/  ISETP.GE.AND P2, PT, R0, c[0x0][0x17c], PT ;  /* 0x00005f0000007a0c */ /* 0x000fe40003f46270 */
[----:B--2---:R-:W2:Y:S01]  /*25820*/  LDL.LU R246, [R1+0x3f4] ;  /* 0x0003f40001f67983 */ /* 0x004ea20000300800 */
[C---:B------:R-:W-:Y:S01]  /*25830*/  IADD3 R0, R3.reuse, c[0x0][0x198], RZ ;  /* 0x0000660003007a10 */ /* 0x040fe20007ffe0ff */
[----:B------:R-:W-:-:S04]  /*25840*/  IMAD.WIDE R228, R3, 0x4, R8 ;  /* 0x0000000403e47825 */ /* 0x000fc800078e0208 */
[C---:B---3--:R-:W-:Y:S01]  /*25850*/  IMAD.WIDE R230, R3.reuse, 0x4, R10 ;  /* 0x0000000403e67825 */ /* 0x048fe200078e020a */
[----:B-1----:R-:W3:Y:S03]  /*25860*/  LDL.LU R248, [R1+0x3d4] ;  /* 0x0003d40001f87983 */ /* 0x002ee60000300800 */
[----:B------:R-:W-:Y:S01]  /*25870*/  IMAD.WIDE R20, R3, 0x4, R4 ;  /* 0x0000000403147825 */ /* 0x000fe200078e0204 */
[----:B------:R-:W2:Y:S04]  /*25880*/  LDL.LU R249, [R1+0x3b4] ;  /* 0x0003b40001f97983 */ /* 0x000ea80000300800 */
[----:B------:R-:W2:Y:S01]  /*25890*/  LDL.LU R3, [R1+0x400] ;  /* 0x0004000001037983 */ /* 0x000ea20000300800 */
[----:B------:R-:W-:-:S02]  /*258a0*/  ISETP.LT.AND P5, PT, R240, c[0x0][0x178], !P3 ;  /* 0x00005e00f0007a0c */ /* 0x000fc40005fa1270 */
[----:B------:R-:W-:Y:S02]  /*258b0*/  ISETP.LT.AND P0, PT, R235, c[0x0][0x178], !P3 ;  /* 0x00005e00eb007a0c */ /* 0x000fe40005f01270 */
[----:B------:R-:W-:Y:S02]  /*258c0*/  ISETP.LT.AND P6, PT, R234, c[0x0][0x178], !P3 ;  /* 0x00005e00ea007a0c */ /* 0x000fe40005fc1270 */
[----:B------:R-:W-:Y:S02]  /*258d0*/  ISETP.LT.AND P3, PT, R233, c[0x0][0x178], !P3 ;  /* 0x00005e00e9007a0c */ /* 0x000fe40005f61270 */
[----:B------:R-:W-:-:S05]  /*258e0*/  ISETP.LT.AND P4, PT, R240, c[0x0][0x178], !P1 ;  /* 0x00005e00f0007a0c */ /* 0x000fca0004f81270 */
[----:B--2---:R1:W-:Y:S04]  /*258f0*/  @P5 STG.E [R230.64], R3 ;  /* 0x00000003e6005986 */ /* 0x0043e8000c101908 */
[----:B------:R-:W-:Y:S04]  /*25900*/  @P0 STG.E [R228.64], R232 ;  /* 0x000000e8e4000986 */ /* 0x000fe8000c101908 */
[----:B------:R2:W-:Y:S01]  /*25910*/  @P6 STG.E [R22.64], R247 ;  /* 0x000000f716006986 */ /* 0x0005e2000c101908 */
[----:B-1----:R-:W-:-:S03]  /*25920*/  IMAD.WIDE R230, R0, 0x4, R10 ;  /* 0x0000000400e67825 */ /* 0x002fc600078e020a */
[----:B------:R1:W-:Y:S01]  /*25930*/  @P3 STG.E [R20.64], R250 ;  /* 0x000000fa14003986 */ /* 0x0003e2000c101908 */
[----:B------:R-:W-:-:S03]  /*25940*/  ISETP.LT.AND P3, PT, R235, c[0x0][0x178], !P1 ;  /* 0x00005e00eb007a0c */ /* 0x000fc60004f61270 */
[----:B------:R3:W-:Y:S01]  /*25950*/  @P4 STG.E [R230.64], R251 ;  /* 0x000000fbe6004986 */ /* 0x0007e2000c101908 */
[----:B------:R-:W-:Y:S02]  /*25960*/  ISETP.LT.AND P4, PT, R234, c[0x0][0x178], !P1 ;  /* 0x00005e00ea007a0c */ /* 0x000fe40004f81270 */
[----:B------:R-:W-:Y:S01]  /*25970*/  ISETP.LT.AND P0, PT, R233, c[0x0][0x178], !P1 ;  /* 0x00005e00e9007a0c */ /* 0x000fe20004f01270 */
[----:B--2---:R-:W-:Y:S01]  /*25980*/  IMAD.WIDE R22, R0, 0x4, R8 ;  /* 0x0000000400167825 */ /* 0x004fe200078e0208 */
[----:B------:R-:W2:Y:S01]  /*25990*/  LDL.LU R247, [R1+0x218] ;  /* 0x0002180001f77983 */ /* 0x000ea20000300800 */
[----:B-1----:R-:W-:-:S03]  /*259a0*/  IADD3 R20, R252, 0x29, RZ ;  /* 0x00000029fc147810 */ /* 0x002fc60007ffe0ff */
[----:B------:R-:W2:Y:S01]  /*259b0*/  LDL.LU R250, [R1+0xa8] ;  /* 0x0000a80001fa7983 */ /* 0x000ea20000300800 */
[----:B------:R-:W-:Y:S01]  /*259c0*/  ISETP.GE.AND P1, PT, R20, c[0x0][0x17c], PT ;  /* 0x00005f0014007a0c */ /* 0x000fe20003f26270 */
[C---:B------:R-:W-:Y:S02]  /*259d0*/  IMAD.WIDE R20, R0.reuse, 0x4, R6 ;  /* 0x0000000400147825 */ /* 0x040fe400078e0206 */
[----:B---3--:R-:W3:Y:S01]  /*259e0*/  LDL.LU R251, [R1+0x36c] ;  /* 0x00036c0001fb7983 */ /* 0x008ee20000300800 */
[C---:B------:R-:W-:Y:S01]  /*259f0*/  IADD3 R3, R0.reuse, c[0x0][0x198], RZ ;  /* 0x0000660000037a10 */ /* 0x040fe20007ffe0ff */
[----:B------:R-:W-:Y:S02]  /*25a00*/  IMAD.WIDE R228, R0, 0x4, R4 ;  /* 0x0000000400e47825 */ /* 0x000fe400078e0204 */
[----:B------:R-:W-:Y:S04]  /*25a10*/  @P3 STG.E [R22.64], R246 ;  /* 0x000000f616003986 */ /* 0x000fe8000c101908 */
[----:B------:R-:W2:Y:S04]  /*25a20*/  LDL.LU R0, [R1+0x318] ;  /* 0x0003180001007983 */ /* 0x000ea80000300800 */
[----:B------:R1:W-:Y:S04]  /*25a30*/  @P4 STG.E [R20.64], R248 ;  /* 0x000000f814004986 */ /* 0x0003e8000c101908 */
[----:B-1----:R-:W2:Y:S04]  /*25a40*/  LDL.LU R21, [R1+0x368] ;  /* 0x0003680001157983 */ /* 0x002ea80000300800 */
[----:B------:R-:W3:Y:S04]  /*25a50*/  LDL.LU R248, [R1+0x31c] ;  /* 0x00031c0001f87983 */ /* 0x000ee80000300800 */
[----:B------:R1:W-:Y:S04]  /*25a60*/  @P0 STG.E [R228.64], R249 ;  /* 0x000000f9e4000986 */ /* 0x0003e8000c101908 */
[----:B-1----:R-:W3:Y:S04]  /*25a70*/  LDL.LU R249, [R1+0x21c] ;  /* 0x00021c0001f97983 */ /* 0x002ee80000300800 */
[----:B------:R-:W3:Y:S01]  /*25a80*/  LDL.LU R246, [R1+0xac] ;  /* 0x0000ac0001f67983 */ /* 0x000ee20000300800 */
[----:B------:R-:W-:-:S02]  /*25a90*/  ISETP.LT.AND P6, PT, R240, c[0x0][0x178], !P2 ;  /* 0x00005e00f0007a0c */ /* 0x000fc400057c1270 */
[----:B------:R-:W-:Y:S01]  /*25aa0*/  ISETP.LT.AND P5, PT, R235, c[0x0][0x178], !P2 ;  /* 0x00005e00eb007a0c */ /* 0x000fe200057a1270 */
[C---:B------:R-:W-:Y:S01]  /*25ab0*/  IMAD.WIDE R230, R3.reuse, 0x4, R10 ;  /* 0x0000000403e67825 */ /* 0x040fe200078e020a */
[C---:B------:R-:W-:Y:S01]  /*25ac0*/  ISETP.LT.AND P3, PT, R234.reuse, c[0x0][0x178], !P2 ;  /* 0x00005e00ea007a0c */ /* 0x040fe20005761270 */
[----:B------:R-:W3:Y:S02]  /*25ad0*/  LDL.LU R232, [R1+0x388] ;  /* 0x0003880001e87983 */ /* 0x000ee40000300800 */
[----:B------:R-:W-:Y:S01]  /*25ae0*/  IMAD.WIDE R22, R3, 0x4, R8 ;  /* 0x0000000403167825 */ /* 0x000fe200078e0208 */
[----:B------:R-:W-:Y:S02]  /*25af0*/  ISETP.LT.AND P2, PT, R233, c[0x0][0x178], !P2 ;  /* 0x00005e00e9007a0c */ /* 0x000fe40005741270 */
[----:B------:R-:W-:Y:S02]  /*25b00*/  ISETP.LT.AND P0, PT, R235, c[0x0][0x178], !P1 ;  /* 0x00005e00eb007a0c */ /* 0x000fe40004f01270 */
[----:B------:R-:W-:Y:S01]  /*25b10*/  ISETP.LT.AND P4, PT, R234, c[0x0][0x178], !P1 ;  /* 0x00005e00ea007a0c */ /* 0x000fe20004f81270 */
[----:B--2---:R1:W-:Y:S04]  /*25b20*/  @P6 STG.E [R230.64], R21 ;  /* 0x00000015e6006986 */ /* 0x0043e8000c101908 */
[----:B------:R2:W-:Y:S01]  /*25b30*/  @P5 STG.E [R22.64], R0 ;  /* 0x0000000016005986 */ /* 0x0005e2000c101908 */
[----:B------:R-:W-:Y:S01]  /*25b40*/  ISETP.LT.AND P5, PT, R240, c[0x0][0x178], !P1 ;  /* 0x00005e00f0007a0c */ /* 0x000fe20004fa1270 */
[----:B-1----:R-:W-:Y:S01]  /*25b50*/  IMAD.WIDE R20, R3, 0x4, R6 ;  /* 0x0000000403147825 */ /* 0x002fe200078e0206 */
[----:B------:R-:W-:-:S04]  /*25b60*/  IADD3 R231, R252, 0x2b, RZ ;  /* 0x0000002bfce77810 */ /* 0x000fc80007ffe0ff */
[----:B------:R1:W-:Y:S01]  /*25b70*/  @P3 STG.E [R20.64], R247 ;  /* 0x000000f714003986 */ /* 0x0003e2000c101908 */
[----:B------:R-:W-:-:S03]  /*25b80*/  ISETP.GE.AND P3, PT, R231, c[0x0][0x17c], PT ;  /* 0x00005f00e7007a0c */ /* 0x000fc60003f66270 */
[----:B------:R-:W4:Y:S01]  /*25b90*/  LDL.LU R231, [R1+0x3a8] ;  /* 0x0003a80001e77983 */ /* 0x000f220000300800 */
[C---:B--2---:R-:W-:Y:S01]  /*25ba0*/  IADD3 R0, R3.reuse, c[0x0][0x198], RZ ;  /* 0x0000660003007a10 */ /* 0x044fe20007ffe0ff */
[----:B------:R-:W-:Y:S01]  /*25bb0*/  IMAD.WIDE R22, R3, 0x4, R4 ;  /* 0x0000000403167825 */ /* 0x000fe200078e0204 */
[----:B------:R-:W-:-:S03]  /*25bc0*/  ISETP.LT.AND P1, PT, R233, c[0x0][0x178], !P1 ;  /* 0x00005e00e9007a0c */ /* 0x000fc60004f21270 */
[C---:B------:R-:W-:Y:S01]  /*25bd0*/  IMAD.WIDE R228, R0.reuse, 0x4, R10 ;  /* 0x0000000400e47825 */ /* 0x040fe200078e020a */
[----:B------:R2:W-:Y:S03]  /*25be0*/  @P2 STG.E [R22.64], R250 ;  /* 0x000000fa16002986 */ /* 0x0005e6000c101908 */
[C---:B-1----:R-:W-:Y:S01]  /*25bf0*/  IMAD.WIDE R20, R0.reuse, 0x4, R8 ;  /* 0x0000000400147825 */ /* 0x042fe200078e0208 */
[----:B------:R-:W4:Y:S04]  /*25c00*/  LDL.LU R247, [R1+0x328] ;  /* 0x0003280001f77983 */ /* 0x000f280000300800 */
[----:B---3--:R-:W-:Y:S04]  /*25c10*/  @P5 STG.E [R228.64], R251 ;  /* 0x000000fbe4005986 */ /* 0x008fe8000c101908 */
[----:B--2---:R-:W2:Y:S01]  /*25c20*/  LDL.LU R250, [R1+0x308] ;  /* 0x0003080001fa7983 */ /* 0x004ea20000300800 */
[----:B------:R-:W-:-:S03]  /*25c30*/  IMAD.WIDE R22, R0, 0x4, R6 ;  /* 0x0000000400167825 */ /* 0x000fc600078e0206 */
[----:B------:R1:W-:Y:S04]  /*25c40*/  @P0 STG.E [R20.64], R248 ;  /* 0x000000f814000986 */ /* 0x0003e8000c101908 */
[----:B------:R3:W-:Y:S04]  /*25c50*/  @P4 STG.E [R22.64], R249 ;  /* 0x000000f916004986 */ /* 0x0007e8000c101908 */
[----:B-1----:R-:W2:Y:S01]  /*25c60*/  LDL.LU R248, [R1+0x3ac] ;  /* 0x0003ac0001f87983 */ /* 0x002ea20000300800 */
[----:B------:R-:W-:-:S03]  /*25c70*/  IMAD.WIDE R20, R0, 0x4, R4 ;  /* 0x0000000400147825 */ /* 0x000fc600078e0204 */
[----:B------:R-:W2:Y:S04]  /*25c80*/  LDL.LU R251, [R1+0x38c] ;  /* 0x00038c0001fb7983 */ /* 0x000ea80000300800 */
[----:B---3--:R-:W3:Y:S04]  /*25c90*/  LDL.LU R249, [R1+0x32c] ;  /* 0x00032c0001f97983 */ /* 0x008ee80000300800 */
[----:B------:R1:W-:Y:S04]  /*25ca0*/  @P1 STG.E [R20.64], R246 ;  /* 0x000000f614001986 */ /* 0x0003e8000c101908 */
[----:B-1----:R-:W3:Y:S01]  /*25cb0*/  LDL.LU R246, [R1+0x30c] ;  /* 0x00030c0001f67983 */ /* 0x002ee20000300800 */
[----:B------:R-:W-:-:S04]  /*25cc0*/  IADD3 R230, R252, 0x2a, RZ ;  /* 0x0000002afce67810 */ /* 0x000fc80007ffe0ff */
[----:B------:R-:W-:-:S04]  /*25cd0*/  ISETP.GE.AND P6, PT, R230, c[0x0][0x17c], PT ;  /* 0x00005f00e6007a0c */ /* 0x000fc80003fc6270 */
[----:B------:R-:W-:Y:S02]  /*25ce0*/  ISETP.LT.AND P2, PT, R240, c[0x0][0x178], !P6 ;  /* 0x00005e00f0007a0c */ /* 0x000fe40007741270 */
[----:B------:R-:W-:Y:S02]  /*25cf0*/  ISETP.LT.AND P5, PT, R235, c[0x0][0x178], !P6 ;  /* 0x00005e00eb007a0c */ /* 0x000fe400077a1270 */
[----:B------:R-:W-:Y:S02]  /*25d00*/  IADD3 R3, R0, c[0x0][0x198], RZ ;  /* 0x0000660000037a10 */ /* 0x000fe40007ffe0ff */
[----:B------:R-:W-:-:S03]  /*25d10*/  ISETP.LT.AND P4, PT, R234, c[0x0][0x178], !P6 ;  /* 0x00005e00ea007a0c */ /* 0x000fc60007781270 */
[----:B------:R-:W-:Y:S01]  /*25d20*/  IMAD.WIDE R22, R3, 0x4, R10 ;  /* 0x0000000403167825 */ /* 0x000fe200078e020a */
[----:B------:R-:W-:-:S03]  /*25d30*/  ISETP.LT.AND P6, PT, R233, c[0x0][0x178], !P6 ;  /* 0x00005e00e9007a0c */ /* 0x000fc600077c1270 */
[----:B------:R-:W-:Y:S01]  /*25d40*/  IMAD.WIDE R228, R3, 0x4, R8 ;  /* 0x0000000403e47825 */ /* 0x000fe200078e0208 */
[----:B------:R-:W-:-:S03]  /*25d50*/  ISETP.LT.AND P1, PT, R235, c[0x0][0x178], !P3 ;  /* 0x00005e00eb007a0c */ /* 0x000fc60005f21270 */
[----:B------:R-:W-:Y:S01]  /*25d60*/  IMAD.WIDE R20, R3, 0x4, R6 ;  /* 0x0000000403147825 */ /* 0x000fe200078e0206 */
[----:B------:R-:W-:Y:S01]  /*25d70*/  IADD3 R0, R252, 0x2d, RZ ;  /* 0x0000002dfc007810 */ /* 0x000fe20007ffe0ff */
[----:B----4-:R1:W-:Y:S01]  /*25d80*/  @P2 STG.E [R22.64], R231 ;  /* 0x000000e716002986 */ /* 0x0103e2000c101908 */
[----:B------:R-:W-:-:S03]  /*25d90*/  ISETP.LT.AND P2, PT, R234, c[0x0][0x178], !P3 ;  /* 0x00005e00ea007a0c */ /* 0x000fc60005f41270 */
[----:B------:R4:W-:Y:S01]  /*25da0*/  @P5 STG.E [R228.64], R232 ;  /* 0x000000e8e4005986 */ /* 0x0009e2000c101908 */
[----:B------:R-:W-:Y:S02]  /*25db0*/  ISETP.LT.AND P5, PT, R240, c[0x0][0x178], !P3 ;  /* 0x00005e00f0007a0c */ /* 0x000fe40005fa1270 */
[----:B------:R-:W-:Y:S01]  /*25dc0*/  ISETP.LT.AND P3, PT, R233, c[0x0][0x178], !P3 ;  /* 0x00005e00e9007a0c */ /* 0x000fe20005f61270 */
[C---:B-1----:R-:W-:Y:S01]  /*25dd0*/  IMAD.WIDE R22, R3.reuse, 0x4, R4 ;  /* 0x0000000403167825 */ /* 0x042fe200078e0204 */
[----:B------:R-:W-:Y:S01]  /*25de0*/  IADD3 R3, R3, c[0x0][0x198], RZ ;  /* 0x0000660003037a10 */ /* 0x000fe20007ffe0ff */
[----:B------:R1:W-:Y:S04]  /*25df0*/  @P4 STG.E [R20.64], R247 ;  /* 0x000000f714004986 */ /* 0x0003e8000c101908 */
[----:B--2---:R2:W-:Y:S01]  /*25e00*/  @P6 STG.E [R22.64], R250 ;  /* 0x000000fa16006986 */ /* 0x0045e2000c101908 */
[----:B----4-:R-:W-:-:S04]  /*25e10*/  IMAD.WIDE R228, R3, 0x4, R6 ;  /* 0x0000000403e47825 */ /* 0x010fc800078e0206 */
[----:B-1----:R-:W-:-:S04]  /*25e20*/  IMAD.WIDE R20, R3, 0x4, R10 ;  /* 0x0000000403147825 */ /* 0x002fc800078e020a */
[----:B--2---:R-:W-:Y:S01]  /*25e30*/  IMAD.WIDE R22, R3, 0x4, R8 ;  /* 0x0000000403167825 */ /* 0x004fe200078e0208 */
[----:B------:R1:W-:Y:S01]  /*25e40*/  @P5 STG.E [R20.64], R248 ;  /* 0x000000f814005986 */ /* 0x0003e2000c101908 */
[----:B------:R-:W-:-:S03]  /*25e50*/  ISETP.GE.AND P4, PT, R0, c[0x0][0x17c], PT ;  /* 0x00005f0000007a0c */ /* 0x000fc60003f86270 */
[----:B------:R-:W-:Y:S01]  /*25e60*/  @P1 STG.E [R22.64], R251 ;  /* 0x000000fb16001986 */ /* 0x000fe2000c101908 */
[----:B------:R-:W-:-:S03]  /*25e70*/  IADD3 R0, R3, c[0x0][0x198], RZ ;  /* 0x0000660003007a10 */ /* 0x000fc60007ffe0ff */
[----:B---3--:R2:W-:Y:S01]  /*25e80*/  @P2 STG.E [R228.64], R249 ;  /* 0x000000f9e4002986 */ /* 0x0085e2000c101908 */
[----:B-1----:R-:W-:-:S03]  /*25e90*/  IMAD.WIDE R20, R3, 0x4, R4 ;  /* 0x0000000403147825 */ /* 0x002fc600078e0204 */
[----:B------:R-:W3:Y:S04]  /*25ea0*/  LDL.LU R248, [R1+0x398] ;  /* 0x0003980001f87983 */ /* 0x000ee80000300800 */
[----:B--2---:R-:W2:Y:S04]  /*25eb0*/  LDL.LU R249, [R1+0x3ec] ;  /* 0x0003ec0001f97983 */ /* 0x004ea80000300800 */
[----:B------:R-:W4:Y:S04]  /*25ec0*/  LDL.LU R250, [R1+0x39c] ;  /* 0x00039c0001fa7983 */ /* 0x000f280000300800 */
[----:B------:R-:W2:Y:S04]  /*25ed0*/  LDL.LU R251, [R1+0x34c] ;  /* 0x00034c0001fb7983 */ /* 0x000ea80000300800 */
[----:B------:R-:W2:Y:S04]  /*25ee0*/  LDL.LU R3, [R1+0x3c8] ;  /* 0x0003c80001037983 */ /* 0x000ea80000300800 */
[----:B------:R1:W-:Y:S04]  /*25ef0*/  @P3 STG.E [R20.64], R246 ;  /* 0x000000f614003986 */ /* 0x0003e8000c101908 */
[----:B-1----:R-:W2:Y:S01]  /*25f00*/  LDL.LU R21, [R1+0x3e8] ;  /* 0x0003e80001157983 */ /* 0x002ea20000300800 */
[----:B------:R-:W-:-:S04]  /*25f10*/  IADD3 R230, R252, 0x2c, RZ ;  /* 0x0000002cfce67810 */ /* 0x000fc80007ffe0ff */
[----:B------:R-:W-:-:S04]  /*25f20*/  ISETP.GE.AND P0, PT, R230, c[0x0][0x17c], PT ;  /* 0x00005f00e6007a0c */ /* 0x000fc80003f06270 */
[----:B------:R-:W-:Y:S02]  /*25f30*/  ISETP.LT.AND P6, PT, R240, c[0x0][0x178], !P0 ;  /* 0x00005e00f0007a0c */ /* 0x000fe400047c1270 */
[----:B------:R-:W-:Y:S02]  /*25f40*/  ISETP.LT.AND P5, PT, R235, c[0x0][0x178], !P0 ;  /* 0x00005e00eb007a0c */ /* 0x000fe400047a1270 */
[----:B------:R-:W-:Y:S01]  /*25f50*/  IADD3 R230, R252, 0x2e, RZ ;  /* 0x0000002efce67810 */ /* 0x000fe20007ffe0ff */
[----:B------:R-:W-:-:S03]  /*25f60*/  IMAD.WIDE R22, R0, 0x4, R10 ;  /* 0x0000000400167825 */ /* 0x000fc600078e020a */
[----:B------:R-:W-:Y:S01]  /*25f70*/  ISETP.GE.AND P2, PT, R230, c[0x0][0x17c], PT ;  /* 0x00005f00e6007a0c */ /* 0x000fe20003f46270 */
[C---:B------:R-:W-:Y:S01]  /*25f80*/  IMAD.WIDE R228, R0.reuse, 0x4, R8 ;  /* 0x0000000400e47825 */ /* 0x040fe200078e0208 */
[----:B------:R-:W3:Y:S04]  /*25f90*/  LDL.LU R230, [R1+0x408] ;  /* 0x0004080001e67983 */ /* 0x000ee80000300800 */
[----:B------:R-:W3:Y:S04]  /*25fa0*/  LDL.LU R231, [R1+0x3f8] ;  /* 0x0003f80001e77983 */ /* 0x000ee80000300800 */
[----:B------:R-:W3:Y:S04]  /*25fb0*/  LDL.LU R232, [R1+0x3b8] ;  /* 0x0003b80001e87983 */ /* 0x000ee80000300800 */
[----:B------:R-:W3:Y:S04]  /*25fc0*/  LDL.LU R247, [R1+0x40c] ;  /* 0x00040c0001f77983 */ /* 0x000ee80000300800 */
[----:B------:R-:W3:Y:S04]  /*25fd0*/  LDL.LU R246, [R1+0x3fc] ;  /* 0x0003fc0001f67983 */ /* 0x000ee80000300800 */
[----:B--2---:R-:W-:Y:S04]  /*25fe0*/  @P6 STG.E [R22.64], R21 ;  /* 0x0000001516006986 */ /* 0x004fe8000c101908 */
[----:B------:R1:W-:Y:S04]  /*25ff0*/  @P5 STG.E [R228.64], R3 ;  /* 0x00000003e4005986 */ /* 0x0003e8000c101908 */
[----:B-1----:R-:W2:Y:S01]  /*26000*/  LDL.LU R229, [R1+0x348] ;  /* 0x0003480001e57983 */ /* 0x002ea20000300800 */
[C---:B------:R-:W-:Y:S01]  /*26010*/  IMAD.WIDE R20, R0.reuse, 0x4, R6 ;  /* 0x0000000400147825 */ /* 0x040fe200078e0206 */
[----:B------:R-:W-:-:S03]  /*26020*/  IADD3 R3, R0, c[0x0][0x198], RZ ;  /* 0x0000660000037a10 */ /* 0x000fc60007ffe0ff */
[----:B------:R-:W-:Y:S02]  /*26030*/  IMAD.WIDE R22, R0, 0x4, R4 ;  /* 0x0000000400167825 */ /* 0x000fe400078e0204 */
[----:B------:R-:W4:Y:S01]  /*26040*/  LDL.LU R0, [R1+0x3cc] ;  /* 0x0003cc0001007983 */ /* 0x000f220000300800 */
[----:B------:R-:W-:Y:S02]  /*26050*/  ISETP.LT.AND P1, PT, R234, c[0x0][0x178], !P0 ;  /* 0x00005e00ea007a0c */ /* 0x000fe40004721270 */
[----:B------:R-:W-:Y:S02]  /*26060*/  ISETP.LT.AND P0, PT, R233, c[0x0][0x178], !P0 ;  /* 0x00005e00e9007a0c */ /* 0x000fe40004701270 */
[----:B------:R-:W-:Y:S02]  /*26070*/  ISETP.LT.AND P6, PT, R240, c[0x0][0x178], !P4 ;  /* 0x00005e00f0007a0c */ /* 0x000fe400067c1270 */
[----:B------:R-:W-:Y:S02]  /*26080*/  ISETP.LT.AND P3, PT, R235, c[0x0][0x178], !P4 ;  /* 0x00005e00eb007a0c */ /* 0x000fe40006761270 */
[----:B------:R-:W-:-:S02]  /*26090*/  IADD3 R228, R252, 0x2f, RZ ;  /* 0x0000002ffce47810 */ /* 0x000fc40007ffe0ff */
[----:B------:R-:W-:Y:S02]  /*260a0*/  ISETP.LT.AND P5, PT, R234, c[0x0][0x178], !P4 ;  /* 0x00005e00ea007a0c */ /* 0x000fe400067a1270 */
[----:B------:R-:W-:Y:S01]  /*260b0*/  ISETP.LT.AND P4, PT, R233, c[0x0][0x178], !P4 ;  /* 0x00005e00e9007a0c */ /* 0x000fe20006781270 */
[----:B---3--:R1:W-:Y:S01]  /*260c0*/  @P1 STG.E [R20.64], R248 ;  /* 0x000000f814001986 */ /* 0x0083e2000c101908 */
[----:B------:R-:W-:Y:S01]  /*260d0*/  ISETP.GE.AND P1, PT, R228, c[0x0][0x17c], PT ;  /* 0x00005f00e4007a0c */ /* 0x000fe20003f26270 */
[----:B-1----:R-:W-:Y:S02]  /*260e0*/  IMAD.WIDE R20, R3, 0x4, R10 ;  /* 0x0000000403147825 */ /* 0x002fe400078e020a */
[----:B------:R-:W3:Y:S04]  /*260f0*/  LDL.LU R248, [R1+0xe58] ;  /* 0x000e580001f87983 */ /* 0x000ee80000300800 */
[----:B--2---:R1:W-:Y:S01]  /*26100*/  @P0 STG.E [R22.64], R229 ;  /* 0x000000e516000986 */ /* 0x0043e2000c101908 */
[----:B------:R-:W-:-:S03]  /*26110*/  ISETP.LT.AND P0, PT, R240, c[0x0][0x178], !P2 ;  /* 0x00005e00f0007a0c */ /* 0x000fc60005701270 */
[----:B------:R2:W-:Y:S01]  /*26120*/  @P6 STG.E [R20.64], R249 ;  /* 0x000000f914006986 */ /* 0x0005e2000c101908 */
[----:B-1----:R-:W-:-:S04]  /*26130*/  IMAD.WIDE R228, R3, 0x4, R8 ;  /* 0x0000000403e47825 */ /* 0x002fc800078e0208 */
[----:B------:R-:W-:Y:S01]  /*26140*/  IMAD.WIDE R22, R3, 0x4, R6 ;  /* 0x0000000403167825 */ /* 0x000fe200078e0206 */
[----:B----4-:R1:W-:Y:S01]  /*26150*/  @P3 STG.E [R228.64], R0 ;  /* 0x00000000e4003986 */ /* 0x0103e2000c101908 */
[----:B------:R-:W-:Y:S02]  /*26160*/  ISETP.LT.AND P3, PT, R235, c[0x0][0x178], !P2 ;  /* 0x00005e00eb007a0c */ /* 0x000fe40005761270 */
[C---:B--2---:R-:W-:Y:S01]  /*26170*/  IMAD.WIDE R20, R3.reuse, 0x4, R4 ;  /* 0x0000000403147825 */ /* 0x044fe200078e0204 */
[----:B------:R2:W-:Y:S04]  /*26180*/  @P5 STG.E [R22.64], R250 ;  /* 0x000000fa16005986 */ /* 0x0005e8000c101908 */
[----:B------:R4:W-:Y:S01]  /*26190*/  @P4 STG.E [R20.64], R251 ;  /* 0x000000fb14004986 */ /* 0x0009e2000c101908 */
[----:B-1----:R-:W-:-:S03]  /*261a0*/  IADD3 R0, R3, c[0x0][0x198], RZ ;  /* 0x0000660003007a10 */ /* 0x002fc60007ffe0ff */
[----:B------:R-:W3:Y:S02]  /*261b0*/  LDL.LU R249, [R1+0xe54] ;  /* 0x000e540001f97983 */ /* 0x000ee40000300800 */
[C---:B--2---:R-:W-:Y:S02]  /*261c0*/  IMAD.WIDE R22, R0.reuse, 0x4, R8 ;  /* 0x0000000400167825 */ /* 0x044fe400078e0208 */
[----:B------:R-:W2:Y:S02]  /*261d0*/  LDL.LU R250, [R1+0x3dc] ;  /* 0x0003dc0001fa7983 */ /* 0x000ea40000300800 */
[C---:B----4-:R-:W-:Y:S02]  /*261e0*/  IMAD.WIDE R20, R0.reuse, 0x4, R10 ;  /* 0x0000000400147825 */ /* 0x050fe400078e020a */
[----:B------:R-:W4:Y:S01]  /*261f0*/  LDL.LU R251, [R1+0x3bc] ;  /* 0x0003bc0001fb7983 */ /* 0x000f220000300800 */
[----:B------:R-:W-:-:S03]  /*26200*/  IADD3 R3, R0, c[0x0][0x198], RZ ;  /* 0x0000660000037a10 */ /* 0x000fc60007ffe0ff */
[----:B------:R1:W-:Y:S04]  /*26210*/  @P0 STG.E [R20.64], R230 ;  /* 0x000000e614000986 */ /* 0x0003e8000c101908 */
[----:B------:R1:W-:Y:S02]  /*26220*/  @P3 STG.E [R22.64], R231 ;  /* 0x000000e716003986 */ /* 0x0003e4000c101908 */
[----:B-1----:R-:W-:-:S04]  /*26230*/  IMAD.WIDE R20, R0, 0x4, R6 ;  /* 0x0000000400147825 */ /* 0x002fc800078e0206 */
[----:B------:R-:W-:Y:S02]  /*26240*/  IMAD.WIDE R22, R0, 0x4, R4 ;  /* 0x0000000400167825 */ /* 0x000fe400078e0204 */
[----:B------:R-:W2:Y:S01]  /*26250*/  LDL.LU R0, [R1+0x3d8] ;  /* 0x0003d80001007983 */ /* 0x000ea20000300800 */
[----:B------:R-:W-:Y:S02]  /*26260*/  ISETP.LT.AND P6, PT, R234, c[0x0][0x178], !P2 ;  /* 0x00005e00ea007a0c */ /* 0x000fe400057c1270 */
[----:B------:R-:W-:Y:S02]  /*26270*/  ISETP.LT.AND P2, PT, R233, c[0x0][0x178], !P2 ;  /* 0x00005e00e9007a0c */ /* 0x000fe40005741270 */
[----:B------:R-:W-:Y:S02]  /*26280*/  ISETP.LT.AND P4, PT, R240, c[0x0][0x178], !P1 ;  /* 0x00005e00f0007a0c */ /* 0x000fe40004f81270 */
[----:B------:R-:W-:Y:S02]  /*26290*/  ISETP.LT.AND P5, PT, R235, c[0x0][0x178], !P1 ;  /* 0x00005e00eb007a0c */ /* 0x000fe40004fa1270 */
[----:B------:R-:W-:-:S02]  /*262a0*/  ISETP.LT.AND P3, PT, R234, c[0x0][0x178], !P1 ;  /* 0x00005e00ea007a0c */ /* 0x000fc40004f61270 */
[----:B------:R-:W-:Y:S01]  /*262b0*/  IADD3 R228, R252, 0x30, RZ ;  /* 0x00000030fce47810 */ /* 0x000fe20007ffe0ff */
[----:B------:R-:W-:-:S03]  /*262c0*/  IMAD.WIDE R230, R3, 0x4, R8 ;  /* 0x0000000403e67825 */ /* 0x000fc600078e0208 */
[----:B------:R-:W-:Y:S01]  /*262d0*/  ISETP.GE.AND P0, PT, R228, c[0x0][0x17c], PT ;  /* 0x00005f00e4007a0c */ /* 0x000fe20003f06270 */
[----:B------:R-:W-:Y:S01]  /*262e0*/  IMAD.WIDE R228, R3, 0x4, R10 ;  /* 0x0000000403e47825 */ /* 0x000fe200078e020a */
[----:B--2---:R1:W-:Y:S04]  /*262f0*/  @P6 STG.E [R20.64], R0 ;  /* 0x0000000014006986 */ /* 0x0043e8000c101908 */
[----:B------:R-:W-:Y:S01]  /*26300*/  @P2 STG.E [R22.64], R232 ;  /* 0x000000e816002986 */ /* 0x000fe2000c101908 */
[----:B------:R-:W-:-:S03]  /*26310*/  ISETP.LT.AND P2, PT, R233, c[0x0][0x178], !P1 ;  /* 0x00005e00e9007a0c */ /* 0x000fc60004f41270 */
[----:B------:R-:W-:Y:S01]  /*26320*/  @P4 STG.E [R228.64], R247 ;  /* 0x000000f7e4004986 */ /* 0x000fe2000c101908 */
[----:B-1----:R-:W-:-:S03]  /*26330*/  IMAD.WIDE R20, R3, 0x4, R6 ;  /* 0x0000000403147825 */ /* 0x002fc600078e0206 */
[----:B------:R-:W-:Y:S04]  /*26340*/  @P5 STG.E [R230.64], R246 ;  /* 0x000000f6e6005986 */ /* 0x000fe8000c101908 */
[----:B------:R1:W-:Y:S01]  /*26350*/  @P3 STG.E [R20.64], R250 ;  /* 0x000000fa14003986 */ /* 0x0003e2000c101908 */
[C---:B------:R-:W-:Y:S01]  /*26360*/  IADD3 R0, R3.reuse, c[0x0][0x198], RZ ;  /* 0x0000660003007a10 */ /* 0x040fe20007ffe0ff */
[----:B-1----:R-:W-:Y:S02]  /*26370*/  IMAD.WIDE R20, R3, 0x4, R4 ;  /* 0x0000000403147825 */ /* 0x002fe400078e0204 */
[----:B------:R-:W2:Y:S04]  /*26380*/  LDL.LU R3, [R1+0xe0] ;  /* 0x0000e00001037983 */ /* 0x000ea80000300800 */
[----:B----4-:R1:W-:Y:S04]  /*26390*/  @P2 STG.E [R20.64], R251 ;  /* 0x000000fb14002986 */ /* 0x0103e8000c101908 */
[----:B-1----:R-:W4:Y:S04]  /*263a0*/  LDL.LU R20, [R1+0x420] ;  /* 0x0004200001147983 */ /* 0x002f280000300800 */
[----:B------:R-:W2:Y:S01]  /*263b0*/  LDL.LU R21, [R1+0x350] ;  /* 0x0003500001157983 */ /* 0x000ea20000300800 */
[----:B------:R-:W-:-:S02]  /*263c0*/  ISETP.LT.AND P4, PT, R240, c[0x0][0x178], !P0 ;  /* 0x00005e00f0007a0c */ /* 0x000fc40004781270 */
[----:B------:R-:W-:Y:S02]  /*263d0*/  ISETP.LT.AND P5, PT, R235, c[0x0][0x178], !P0 ;  /* 0x00005e00eb007a0c */ /* 0x000fe400047a1270 */
[----:B------:R-:W-:Y:S02]  /*263e0*/  ISETP.LT.AND P6, PT, R234, c[0x0][0x178], !P0 ;  /* 0x00005e00ea007a0c */ /* 0x000fe400047c1270 */
[C---:B------:R-:W-:Y:S02]  /*263f0*/  IADD3 R22, R252.reuse, 0x31, RZ ;  /* 0x00000031fc167810 */ /* 0x040fe40007ffe0ff */
[----:B------:R-:W-:Y:S01]  /*26400*/  IADD3 R228, R252, 0x32, RZ ;  /* 0x00000032fce47810 */ /* 0x000fe20007ffe0ff */
[----:B------:R-:W-:Y:S01]  /*26410*/  IMAD.WIDE R230, R0, 0x4, R6 ;  /* 0x0000000400e67825 */ /* 0x000fe200078e0206 */
[----:B------:R-:W-:Y:S01]  /*26420*/  ISETP.GE.AND P1, PT, R22, c[0x0][0x17c], PT ;  /* 0x00005f0016007a0c */ /* 0x000fe20003f26270 */
[----:B------:R-:W3:Y:S01]  /*26430*/  LDL.LU R251, [R1+0xe4] ;  /* 0x0000e40001fb7983 */ /* 0x000ee20000300800 */
[----:B------:R-:W-:Y:S01]  /*26440*/  ISETP.GE.AND P3, PT, R228, c[0x0][0x17c], PT ;  /* 0x00005f00e4007a0c */ /* 0x000fe20003f66270 */
[----:B------:R-:W-:-:S02]  /*26450*/  IMAD.WIDE R22, R0, 0x4, R10 ;  /* 0x0000000400167825 */ /* 0x000fc400078e020a */
[----:B------:R-:W3:Y:S02]  /*26460*/  LDL.LU R250, [R1+0xc4] ;  /* 0x0000c40001fa7983 */ /* 0x000ee40000300800 */
[C---:B------:R-:W-:Y:S02]  /*26470*/  IMAD.WIDE R228, R0.reuse, 0x4, R8 ;  /* 0x0000000400e47825 */ /* 0x040fe400078e0208 */
[----:B------:R-:W3:Y:S04]  /*26480*/  LDL.LU R232, [R1+0x410] ;  /* 0x0004100001e87983 */ /* 0x000ee80000300800 */
[----:B------:R-:W3:Y:S04]  /*26490*/  LDL.LU R247, [R1+0x464] ;  /* 0x0004640001f77983 */ /* 0x000ee80000300800 */
[----:B------:R-:W3:Y:S04]  /*264a0*/  LDL.LU R246, [R1+0x444] ;  /* 0x0004440001f67983 */ /* 0x000ee80000300800 */
[----:B----4-:R-:W-:Y:S04]  /*264b0*/  @P4 STG.E [R22.64], R20 ;  /* 0x0000001416004986 */ /* 0x010fe8000c101908 */
[----:B--2---:R1:W-:Y:S04]  /*264c0*/  @P5 STG.E [R228.64], R21 ;  /* 0x00000015e4005986 */ /* 0x0043e8000c101908 */
[----:B------:R2:W-:Y:S01]  /*264d0*/  @P6 STG.E [R230.64], R3 ;  /* 0x00000003e6006986 */ /* 0x0005e2000c101908 */
[----:B-1----:R-:W-:-:S03]  /*264e0*/  IMAD.WIDE R228, R0, 0x4, R4 ;  /* 0x0000000400e47825 */ /* 0x002fc600078e0204 */
[----:B--2---:R-:W2:Y:S01]  /*264f0*/  LDL.LU R231, [R1+0x440] ;  /* 0x0004400001e77983 */ /* 0x004ea20000300800 */
[----:B------:R-:W-:-:S03]  /*26500*/  IADD3 R3, R0, c[0x0][0x198], RZ ;  /* 0x0000660000037a10 */ /* 0x000fc60007ffe0ff */
[----:B------:R-:W4:Y:S01]  /*26510*/  LDL.LU R0, [R1+0xc0] ;  /* 0x0000c00001007983 */ /* 0x000f220000300800 */
[----:B------:R-:W-:Y:S02]  /*26520*/  ISETP.LT.AND P0, PT, R233, c[0x0][0x178], !P0 ;  /* 0x00005e00e9007a0c */ /* 0x000fe40004701270 */
[----:B------:R-:W-:Y:S02]  /*26530*/  IADD3 R230, R252, 0x33, RZ ;  /* 0x00000033fce67810 */ /* 0x000fe40007ffe0ff */
[----:B------:R-:W-:Y:S02]  /*26540*/  ISETP.LT.AND P4, PT, R240, c[0x0][0x178], !P1 ;  /* 0x00005e00f0007a0c */ /* 0x000fe40004f81270 */
[----:B------:R-:W-:-:S07]  /*26550*/  ISETP.LT.AND P6, PT, R235, c[0x0][0x178], !P1 ;  /* 0x00005e00eb007a0c */ /* 0x000fce0004fc1270 */
[----:B----4-:R1:W-:Y:S04]  /*26560*/  @P0 STG.E [R228.64], R0 ;  /* 0x00000000e4000986 */ /* 0x0103e8000c101908 */
[----:B-1----:R-:W4:Y:S04]  /*26570*/  LDL.LU R228, [R1+0x424] ;  /* 0x0004240001e47983 */ /* 0x002f280000300800 */
[----:B------:R-:W2:Y:S01]  /*26580*/  LDL.LU R229, [R1+0x354] ;  /* 0x0003540001e57983 */ /* 0x000ea20000300800 */
[----:B------:R-:W-:-:S03]  /*26590*/  ISETP.GE.AND P0, PT, R230, c[0x0][0x17c], PT ;  /* 0x00005f00e6007a0c */ /* 0x000fc60003f06270 */
[----:B------:R-:W3:Y:S01]  /*265a0*/  LDL.LU R230, [R1+0x460] ;  /* 0x0004600001e67983 */ /* 0x000ee20000300800 */
[----:B------:R-:W-:Y:S01]  /*265b0*/  ISETP.LT.AND P2, PT, R234, c[0x0][0x178], !P1 ;  /* 0x00005e00ea007a0c */ /* 0x000fe20004f41270 */
[----:B------:R-:W-:Y:S01]  /*265c0*/  IMAD.WIDE R20, R3, 0x4, R10 ;  /* 0x0000000403147825 */ /* 0x000fe200078e020a */
[----:B------:R-:W-:-:S03]  /*265d0*/  ISETP.LT.AND P1, PT, R233, c[0x0][0x178], !P1 ;  /* 0x00005e00e9007a0c */ /* 0x000fc60004f21270 */
[C---:B------:R-:W-:Y:S01]  /*265e0*/  IMAD.WIDE R22, R3.reuse, 0x4, R8 ;  /* 0x0000000403167825 */ /* 0x040fe200078e0208 */
[----:B------:R-:W-:Y:S02]  /*265f0*/  ISETP.LT.AND P5, PT, R240, c[0x0][0x178], !P3 ;  /* 0x00005e00f0007a0c */ /* 0x000fe40005fa1270 */
[C---:B------:R-:W-:Y:S01]  /*26600*/  IADD3 R0, R3.reuse, c[0x0][0x198], RZ ;  /* 0x0000660003007a10 */ /* 0x040fe20007ffe0ff */
[----:B----4-:R1:W-:Y:S04]  /*26610*/  @P4 STG.E [R20.64], R228 ;  /* 0x000000e414004986 */ /* 0x0103e8000c101908 */
[----:B--2---:R2:W-:Y:S01]  /*26620*/  @P6 STG.E [R22.64], R229 ;  /* 0x000000e516006986 */ /* 0x0045e2000c101908 */
[----:B-1----:R-:W-:-:S05]  /*26630*/  IMAD.WIDE R20, R3, 0x4, R6 ;  /* 0x0000000403147825 */ /* 0x002fca00078e0206 */
[----:B---3--:R1:W-:Y:S01]  /*26640*/  @P2 STG.E [R20.64], R251 ;  /* 0x000000fb14002986 */ /* 0x0083e2000c101908 */
[----:B--2---:R-:W-:-:S05]  /*26650*/  IMAD.WIDE R22, R3, 0x4, R4 ;  /* 0x0000000403167825 */ /* 0x004fca00078e0204 */
[----:B------:R2:W-:Y:S04]  /*26660*/  @P1 STG.E [R22.64], R250 ;  /* 0x000000fa16001986 */ /* 0x0005e8000c101908 */
[----:B-1----:R-:W3:Y:S04]  /*26670*/  LDL.LU R251, [R1+0x414] ;  /* 0x0004140001fb7983 */ /* 0x002ee80000300800 */
[----:B--2---:R-:W2:Y:S01]  /*26680*/  LDL.LU R250, [R1+0x4b0] ;  /* 0x0004b00001fa7983 */ /* 0x004ea20000300800 */
[----:B------:R-:W-:Y:S02]  /*26690*/  ISETP.LT.AND P6, PT, R235, c[0x0][0x178], !P3 ;  /* 0x00005e00eb007a0c */ /* 0x000fe40005fc1270 */
[----:B------:R-:W-:Y:S01]  /*266a0*/  ISETP.LT.AND P4, PT, R234, c[0x0][0x178], !P3 ;  /* 0x00005e00ea007a0c */ /* 0x000fe20005f81270 */
[----:B------:R-:W-:Y:S01]  /*266b0*/  IMAD.WIDE R228, R0, 0x4, R10 ;  /* 0x0000000400e47825 */ /* 0x000fe200078e020a */
[----:B------:R-:W-:-:S02]  /*266c0*/  IADD3 R3, R252, 0x34, RZ ;  /* 0x00000034fc037810 */ /* 0x000fc40007ffe0ff */
[----:B------:R-:W-:Y:S01]  /*266d0*/  ISETP.LT.AND P3, PT, R233, c[0x0][0x178], !P3 ;  /* 0x00005e00e9007a0c */ /* 0x000fe20005f61270 */
[----:B------:R-:W-:Y:S01]  /*266e0*/  IMAD.WIDE R22, R0, 0x4, R8 ;  /* 0x0000000400167825 */ /* 0x000fe200078e0208 */
[----:B------:R1:W-:Y:S01]  /*266f0*/  @P5 STG.E [R228.64], R230 ;  /* 0x000000e6e4005986 */ /* 0x0003e2000c101908 */
[----:B------:R-:W-:Y:S02]  /*26700*/  ISETP.LT.AND P2, PT, R240, c[0x0][0x178], !P0 ;  /* 0x00005e00f0007a0c */ /* 0x000fe40004741270 */
[C---:B------:R-:W-:Y:S01]  /*26710*/  IMAD.WIDE R20, R0.reuse, 0x4, R6 ;  /* 0x0000000400147825 */ /* 0x040fe200078e0206 */
[----:B------:R-:W-:Y:S02]  /*26720*/  ISETP.LT.AND P5, PT, R235, c[0x0][0x178], !P0 ;  /* 0x00005e00eb007a0c */ /* 0x000fe400047a1270 */
[----:B------:R-:W-:Y:S02]  /*26730*/  ISETP.GE.AND P1, PT, R3, c[0x0][0x17c], PT ;  /* 0x00005f0003007a0c */ /* 0x000fe40003f26270 */
[----:B------:R-:W-:Y:S01]  /*26740*/  IADD3 R3, R0, c[0x0][0x198], RZ ;  /* 0x0000660000037a10 */ /* 0x000fe20007ffe0ff */
[----:B------:R4:W-:Y:S01]  /*26750*/  @P6 STG.E [R22.64], R231 ;  /* 0x000000e716006986 */ /* 0x0009e2000c101908 */
[----:B------:R-:W-:-:S03]  /*26760*/  ISETP.LT.AND P6, PT, R234, c[0x0][0x178], !P0 ;  /* 0x00005e00ea007a0c */ /* 0x000fc600047c1270 */
[----:B------:R4:W-:Y:S01]  /*26770*/  @P4 STG.E [R20.64], R232 ;  /* 0x000000e814004986 */ /* 0x0009e2000c101908 */
[----:B-1----:R-:W-:Y:S01]  /*26780*/  IMAD.WIDE R228, R3, 0x4, R8 ;  /* 0x0000000403e47825 */ /* 0x002fe200078e0208 */
[----:B------:R-:W-:-:S03]  /*26790*/  ISETP.LT.AND P0, PT, R233, c[0x0][0x178], !P0 ;  /* 0x00005e00e9007a0c */ /* 0x000fc60004701270 */
[----:B----4-:R-:W-:-:S04]  /*267a0*/  IMAD.WIDE R22, R3, 0x4, R10 ;  /* 0x0000000403167825 */ /* 0x010fc800078e020a */
[----:B------:R-:W-:-:S05]  /*267b0*/  IMAD.WIDE R20, R0, 0x4, R4 ;  /* 0x0000000400147825 */ /* 0x000fca00078e0204 */
[----:B------:R1:W-:Y:S04]  /*267c0*/  @P3 STG.E [R20.64], R248 ;  /* 0x000000f814003986 */ /* 0x0003e8000c101908 */
[----:B------:R4:W-:Y:S04]  /*267d0*/  @P2 STG.E [R22.64], R247 ;  /* 0x000000f716002986 */ /* 0x0009e8000c101908 */
[----:B------:R-:W-:Y:S01]  /*267e0*/  @P5 STG.E [R228.64], R246 ;  /* 0x000000f6e4005986 */ /* 0x000fe2000c101908 */
[----:B------:R-:W-:Y:S01]  /*267f0*/  ISETP.LT.AND P5, PT, R240, c[0x0][0x178], !P1 ;  /* 0x00005e00f0007a0c */ /* 0x000fe20004fa1270 */
[C---:B-1----:R-:W-:Y:S01]  /*26800*/  IMAD.WIDE R20, R3.reuse, 0x4, R6 ;  /* 0x0000000403147825 */ /* 0x042fe200078e0206 */
[----:B------:R-:W-:-:S02]  /*26810*/  IADD3 R0, R3, c[0x0][0x198], RZ ;  /* 0x0000660003007a10 */ /* 0x000fc40007ffe0ff */
[----:B----4-:R-:W-:Y:S02]  /*26820*/  IADD3 R22, R252, 0x36, RZ ;  /* 0x00000036fc167810 */ /* 0x010fe40007ffe0ff */
[----:B---3--:R1:W-:Y:S02]  /*26830*/  @P6 STG.E [R20.64], R251 ;  /* 0x000000fb14006986 */ /* 0x0083e4000c101908 */
[----:B------:R-:W-:Y:S01]  /*26840*/  ISETP.GE.AND P6, PT, R22, c[0x0][0x17c], PT ;  /* 0x00005f0016007a0c */ /* 0x000fe20003fc6270 */
[----:B------:R-:W-:Y:S01]  /*26850*/  IMAD.WIDE R22, R0, 0x4, R10 ;  /* 0x0000000400167825 */ /* 0x000fe200078e020a */
[----:B-1----:R-:W3:Y:S03]  /*26860*/  LDL.LU R251, [R1+0x4b4] ;  /* 0x0004b40001fb7983 */ /* 0x002ee60000300800 */
[----:B------:R-:W-:Y:S01]  /*26870*/  IMAD.WIDE R20, R3, 0x4, R4 ;  /* 0x0000000403147825 */ /* 0x000fe200078e0204 */
[----:B------:R-:W4:Y:S04]  /*26880*/  LDL.LU R246, [R1+0x454] ;  /* 0x0004540001f67983 */ /* 0x000f280000300800 */
[----:B------:R-:W3:Y:S04]  /*26890*/  LDL.LU R248, [R1+0x470] ;  /* 0x0004700001f87983 */ /* 0x000ee80000300800 */
[----:B------:R-:W3:Y:S04]  /*268a0*/  LDL.LU R232, [R1+0x504] ;  /* 0x0005040001e87983 */ /* 0x000ee80000300800 */
[----:B------:R-:W3:Y:S04]  /*268b0*/  LDL.LU R247, [R1+0x4f4] ;  /* 0x0004f40001f77983 */ /* 0x000ee80000300800 */
[----:B------:R-:W3:Y:S04]  /*268c0*/  LDL.LU R3, [R1+0x430] ;  /* 0x0004300001037983 */ /* 0x000ee80000300800 */
[----:B------:R1:W-:Y:S04]  /*268d0*/  @P0 STG.E [R20.64], R249 ;  /* 0x000000f914000986 */ /* 0x0003e8000c101908 */
[----:B--2---:R2:W-:Y:S04]  /*268e0*/  @P5 STG.E [R22.64], R250 ;  /* 0x000000fa16005986 */ /* 0x0045e8000c101908 */
[----:B-1----:R-:W3:Y:S04]  /*268f0*/  LDL.LU R249, [R1+0x4a0] ;  /* 0x0004a00001f97983 */ /* 0x002ee80000300800 */
[----:B--2---:R-:W2:Y:S04]  /*26900*/  LDL.LU R250, [R1+0xe50] ;  /* 0x000e500001fa7983 */ /* 0x004ea80000300800 */
[----:B------:R-:W2:Y:S04]  /*26910*/  LDL.LU R22, [R1+0x480] ;  /* 0x0004800001167983 */ /* 0x000ea80000300800 */
[----:B------:R-:W3:Y:S01]  /*26920*/  LDL.LU R23, [R1+0x450] ;  /* 0x0004500001177983 */ /* 0x000ee20000300800 */
[----:B------:R-:W-:-:S02]  /*26930*/  ISETP.LT.AND P3, PT, R235, c[0x0][0x178], !P1 ;  /* 0x00005e00eb007a0c */ /* 0x000fc40004f61270 */
[----:B------:R-:W-:Y:S02]  /*26940*/  ISETP.LT.AND P2, PT, R234, c[0x0][0x178], !P1 ;  /* 0x00005e00ea007a0c */ /* 0x000fe40004f41270 */
[----:B------:R-:W-:Y:S01]  /*26950*/  IADD3 R230, R252, 0x35, RZ ;  /* 0x00000035fce67810 */ /* 0x000fe20007ffe0ff */
[----:B------:R-:W-:-:S03]  /*26960*/  IMAD.WIDE R228, R0, 0x4, R8 ;  /* 0x0000000400e47825 */ /* 0x000fc600078e0208 */
[----:B------:R-:W-:Y:S01]  /*26970*/  ISETP.GE.AND P4, PT, R230, c[0x0][0x17c], PT ;  /* 0x00005f00e6007a0c */ /* 0x000fe20003f86270 */
[----:B------:R-:W-:Y:S01]  /*26980*/  IMAD.WIDE R230, R0, 0x4, R6 ;  /* 0x0000000400e67825 */ /* 0x000fe200078e0206 */
[----:B------:R-:W-:-:S03]  /*26990*/  ISETP.LT.AND P1, PT, R233, c[0x0][0x178], !P1 ;  /* 0x00005e00e9007a0c */ /* 0x000fc60004f21270 */
[----:B------:R-:W-:Y:S01]  /*269a0*/  IMAD.WIDE R20, R0, 0x4, R4 ;  /* 0x0000000400147825 */ /* 0x000fe200078e0204 */
[----:B--2---:R-:W-:Y:S04]  /*269b0*/  @P3 STG.E [R228.64], R22 ;  /* 0x00000016e4003986 */ /* 0x004fe8000c101908 */
[----:B---3--:R1:W-:Y:S04]  /*269c0*/  @P2 STG.E [R230.64], R23 ;  /* 0x00000017e6002986 */ /* 0x0083e8000c101908 */
[----:B-1----:R-:W2:Y:S01]  /*269d0*/  LDL.LU R231, [R1+0x484] ;  /* 0x0004840001e77983 */ /* 0x002ea20000300800 */
[----:B------:R-:W-:-:S03]  /*269e0*/  ISETP.LT.AND P2, PT, R240, c[0x0][0x178], !P4 ;  /* 0x00005e00f0007a0c */ /* 0x000fc60006741270 */
[----:B------:R1:W-:Y:S04]  /*269f0*/  @P1 STG.E [R20.64], R3 ;  /* 0x0000000314001986 */ /* 0x0003e8000c101908 */
[----:B------:R-:W3:Y:S01]  /*26a00*/  LDL.LU R230, [R1+0x4f0] ;  /* 0x0004f00001e67983 */ /* 0x000ee20000300800 */
[----:B-1----:R-:W-:Y:S02]  /*26a10*/  IADD3 R3, R0, c[0x0][0x198], RZ ;  /* 0x0000660000037a10 */ /* 0x002fe40007ffe0ff */
[----:B------:R-:W-:-:S03]  /*26a20*/  IADD3 R0, R252, 0x37, RZ ;  /* 0x00000037fc007810 */ /* 0x000fc60007ffe0ff */
[C---:B------:R-:W-:Y:S01]  /*26a30*/  IMAD.WIDE R228, R3.reuse, 0x4, R10 ;  /* 0x0000000403e47825 */ /* 0x040fe200078e020a */
[----:B------:R-:W-:Y:S02]  /*26a40*/  ISETP.GE.AND P0, PT, R0, c[0x0][0x17c], PT ;  /* 0x00005f0000007a0c */ /* 0x000fe40003f06270 */
[C---:B------:R-:W-:Y:S01]  /*26a50*/  IADD3 R0, R3.reuse, c[0x0][0x198], RZ ;  /* 0x0000660003007a10 */ /* 0x040fe20007ffe0ff */
[C---:B------:R-:W-:Y:S01]  /*26a60*/  IMAD.WIDE R20, R3.reuse, 0x4, R8 ;  /* 0x0000000403147825 */ /* 0x040fe200078e0208 */
[----:B------:R1:W-:Y:S03]  /*26a70*/  @P2 STG.E [R228.64], R251 ;  /* 0x000000fbe4002986 */ /* 0x0003e6000c101908 */
[C---:B------:R-:W-:Y:S01]  /*26a80*/  IMAD.WIDE R22, R3.reuse, 0x4, R6 ;  /* 0x0000000403167825 */ /* 0x040fe200078e0206 */
[----:B-1----:R-:W3:Y:S03]  /*26a90*/  LDL.LU R251, [R1+0xe4c] ;  /* 0x000e4c0001fb7983 */ /* 0x002ee60000300800 */
[----:B------:R-:W-:-:S02]  /*26aa0*/  IMAD.WIDE R228, R3, 0x4, R4 ;  /* 0x0000000403e47825 */ /* 0x000fc400078e0204 */
[----:B------:R-:W3:Y:S01]  /*26ab0*/  LDL.LU R3, [R1+0x500] ;  /* 0x0005000001037983 */ /* 0x000ee20000300800 */
[----:B------:R-:W-:Y:S02]  /*26ac0*/  ISETP.LT.AND P3, PT, R235, c[0x0][0x178], !P4 ;  /* 0x00005e00eb007a0c */ /* 0x000fe40006761270 */
[----:B------:R-:W-:-:S11]  /*26ad0*/  ISETP.LT.AND P1, PT, R234, c[0x0][0x178], !P4 ;  /* 0x00005e00ea007a0c */ /* 0x000fd60006721270 */
[----:B--2---:R-:W-:Y:S04]  /*26ae0*/  @P3 STG.E [R20.64], R231 ;  /* 0x000000e714003986 */ /* 0x004fe8000c101908 */
[----:B----4-:R1:W-:Y:S04]  /*26af0*/  @P1 STG.E [R22.64], R246 ;  /* 0x000000f616001986 */ /* 0x0103e8000c101908 */
[----:B-1----:R-:W2:Y:S01]  /*26b00*/  LDL.LU R246, [R1+0x4a4] ;  /* 0x0004a40001f67983 */ /* 0x002ea20000300800 */
[----:B------:R-:W-:Y:S02]  /*26b10*/  ISETP.LT.AND P4, PT, R233, c[0x0][0x178], !P4 ;  /* 0x00005e00e9007a0c */ /* 0x000fe40006781270 */
[----:B------:R-:W-:Y:S01]  /*26b20*/  ISETP.LT.AND P5, PT, R240, c[0x0][0x178], !P6 ;  /* 0x00005e00f0007a0c */ /* 0x000fe200077a1270 */
[----:B------:R-:W-:Y:S01]  /*26b30*/  IMAD.WIDE R20, R0, 0x4, R10 ;  /* 0x0000000400147825 */ /* 0x000fe200078e020a */
[----:B------:R-:W-:-:S02]  /*26b40*/  ISETP.LT.AND P1, PT, R235, c[0x0][0x178], !P6 ;  /* 0x00005e00eb007a0c */ /* 0x000fc40007721270 */
[----:B------:R-:W-:Y:S01]  /*26b50*/  ISETP.LT.AND P3, PT, R234, c[0x0][0x178], !P6 ;  /* 0x00005e00ea007a0c */ /* 0x000fe20007761270 */
[----:B------:R-:W-:-:S06]  /*26b60*/  IMAD.WIDE R22, R0, 0x4, R8 ;  /* 0x0000000400167825 */ /* 0x000fcc00078e0208 */
[----:B---3--:R1:W-:Y:S01]  /*26b70*/  @P4 STG.E [R228.64], R251 ;  /* 0x000000fbe4004986 */ /* 0x0083e2000c101908 */
[----:B------:R-:W-:-:S03]  /*26b80*/  ISETP.LT.AND P4, PT, R235, c[0x0][0x178], !P0 ;  /* 0x00005e00eb007a0c */ /* 0x000fc60004781270 */
[----:B------:R3:W-:Y:S01]  /*26b90*/  @P5 STG.E [R20.64], R3 ;  /* 0x0000000314005986 */ /* 0x0007e2000c101908 */
[----:B------:R-:W-:Y:S02]  /*26ba0*/  ISETP.LT.AND P5, PT, R233, c[0x0][0x178], !P6 ;  /* 0x00005e00e9007a0c */ /* 0x000fe400077a1270 */
[----:B------:R-:W-:Y:S02]  /*26bb0*/  ISETP.LT.AND P6, PT, R240, c[0x0][0x178], !P0 ;  /* 0x00005e00f0007a0c */ /* 0x000fe400047c1270 */
[----:B-1----:R-:W-:Y:S01]  /*26bc0*/  IADD3 R228, R252, 0x38, RZ ;  /* 0x00000038fce47810 */ /* 0x002fe20007ffe0ff */
[----:B------:R-:W4:Y:S01]  /*26bd0*/  LDL.LU R251, [R1+0x428] ;  /* 0x0004280001fb7983 */ /* 0x000f220000300800 */
[C---:B---3--:R-:W-:Y:S01]  /*26be0*/  IADD3 R3, R0.reuse, c[0x0][0x198], RZ ;  /* 0x0000660000037a10 */ /* 0x048fe20007ffe0ff */
[----:B------:R-:W-:Y:S01]  /*26bf0*/  IMAD.WIDE R20, R0, 0x4, R6 ;  /* 0x0000000400147825 */ /* 0x000fe200078e0206 */
[----:B------:R-:W-:Y:S01]  /*26c00*/  ISETP.GE.AND P2, PT, R228, c[0x0][0x17c], PT ;  /* 0x00005f00e4007a0c */ /* 0x000fe20003f46270 */
[----:B------:R1:W-:Y:S02]  /*26c10*/  @P1 STG.E [R22.64], R230 ;  /* 0x000000e616001986 */ /* 0x0003e4000c101908 */
[----:B------:R-:W-:-:S02]  /*26c20*/  IMAD.WIDE R228, R0, 0x4, R4 ;  /* 0x0000000400e47825 */ /* 0x000fc400078e0204 */
[----:B------:R3:W-:Y:S01]  /*26c30*/  @P3 STG.E [R20.64], R249 ;  /* 0x000000f914003986 */ /* 0x0007e2000c101908 */
[----:B------:R-:W-:-:S03]  /*26c40*/  IADD3 R0, R252, 0x39, RZ ;  /* 0x00000039fc007810 */ /* 0x000fc60007ffe0ff */
[----:B------:R-:W-:Y:S01]  /*26c50*/  @P5 STG.E [R228.64], R248 ;  /* 0x000000f8e4005986 */ /* 0x000fe2000c101908 */
[----:B-1----:R-:W-:-:S03]  /*26c60*/  IMAD.WIDE R22, R3, 0x4, R10 ;  /* 0x0000000403167825 */ /* 0x002fc600078e020a */
[----:B------:R-:W4:Y:S01]  /*26c70*/  LDL.LU R231, [R1+0xe8] ;  /* 0x0000e80001e77983 */ /* 0x000f220000300800 */
[----:B---3--:R-:W-:-:S03]  /*26c80*/  IMAD.WIDE R20, R3, 0x4, R8 ;  /* 0x0000000403147825 */ /* 0x008fc600078e0208 */
[----:B------:R-:W-:Y:S01]  /*26c90*/  @P6 STG.E [R22.64], R232 ;  /* 0x000000e816006986 */ /* 0x000fe2000c101908 */
[----:B------:R-:W-:-:S03]  /*26ca0*/  ISETP.LT.AND P5, PT, R234, c[0x0][0x178], !P0 ;  /* 0x00005e00ea007a0c */ /* 0x000fc600047a1270 */
[----:B------:R1:W-:Y:S01]  /*26cb0*/  @P4 STG.E [R20.64], R247 ;  /* 0x000000f714004986 */ /* 0x0003e2000c101908 */
[----:B------:R-:W-:-:S03]  /*26cc0*/  ISETP.GE.AND P4, PT, R0, c[0x0][0x17c], PT ;  /* 0x00005f0000007a0c */ /* 0x000fc60003f86270 */
[----:B------:R-:W3:Y:S01]  /*26cd0*/  LDL.LU R249, [R1+0xc8] ;  /* 0x0000c80001f97983 */ /* 0x000ee20000300800 */
[----:B------:R-:W-:-:S03]  /*26ce0*/  ISETP.LT.AND P0, PT, R233, c[0x0][0x178], !P0 ;  /* 0x00005e00e9007a0c */ /* 0x000fc60004701270 */
[----:B-1----:R-:W3:Y:S04]  /*26cf0*/  LDL.LU R247, [R1+0x42c] ;  /* 0x00042c0001f77983 */ /* 0x002ee80000300800 */
[----:B------:R-:W3:Y:S01]  /*26d00*/  LDL.LU R0, [R1+0x358] ;  /* 0x0003580001007983 */ /* 0x000ee20000300800 */
[----:B------:R-:W-:-:S04]  /*26d10*/  IMAD.WIDE R20, R3, 0x4, R6 ;  /* 0x0000000403147825 */ /* 0x000fc800078e0206 */
[----:B------:R-:W-:Y:S01]  /*26d20*/  IMAD.WIDE R22, R3, 0x4, R4 ;  /* 0x0000000403167825 */ /* 0x000fe200078e0204 */
[----:B--2---:R-:W-:Y:S04]  /*26d30*/  @P5 STG.E [R20.64], R246 ;  /* 0x000000f614005986 */ /* 0x004fe8000c101908 */
[----:B------:R1:W-:Y:S04]  /*26d40*/  @P0 STG.E [R22.64], R250 ;  /* 0x000000fa16000986 */ /* 0x0003e8000c101908 */
[----:B-1----:R-:W2:Y:S04]  /*26d50*/  LDL.LU R250, [R1+0xe48] ;  /* 0x000e480001fa7983 */ /* 0x002ea80000300800 */
[----:B------:R-:W2:Y:S04]  /*26d60*/  LDL.LU R248, [R1+0x35c] ;  /* 0x00035c0001f87983 */ /* 0x000ea80000300800 */
[----:B------:R-:W2:Y:S04]  /*26d70*/  LDL.LU R232, [R1+0xec] ;  /* 0x0000ec0001e87983 */ /* 0x000ea80000300800 */
[----:B------:R-:W2:Y:S01]  /*26d80*/  LDL.LU R246, [R1+0xcc] ;  /* 0x0000cc0001f67983 */ /* 0x000ea20000300800 */
[----:B------:R-:W-:-:S02]  /*26d90*/  ISETP.LT.AND P1, PT, R240, c[0x0][0x178], !P2 ;  /* 0x00005e00f0007a0c */ /* 0x000fc40005721270 */
[----:B------:R-:W-:Y:S01]  /*26da0*/  ISETP.LT.AND P3, PT, R235, c[0x0][0x178], !P2 ;  /* 0x00005e00eb007a0c */ /* 0x000fe20005761270 */
[----:B------:R-:W2:Y:S01]  /*26db0*/  LDL.LU R230, [R1+0x448] ;  /* 0x0004480001e67983 */ /* 0x000ea20000300800 */
[----:B------:R-:W-:Y:S02]  /*26dc0*/  IADD3 R3, R3, c[0x0][0x198], RZ ;  /* 0x0000660003037a10 */ /* 0x000fe40007ffe0ff */
[----:B------:R-:W-:Y:S02]  /*26dd0*/  ISETP.LT.AND P6, PT, R234, c[0x0][0x178], !P2 ;  /* 0x00005e00ea007a0c */ /* 0x000fe400057c1270 */
[----:B------:R-:W-:Y:S01]  /*26de0*/  IADD3 R228, R252, 0x3a, RZ ;  /* 0x0000003afce47810 */ /* 0x000fe20007ffe0ff */
[----:B------:R-:W-:Y:S01]  /*26df0*/  IMAD.WIDE R20, R3, 0x4, R10 ;  /* 0x0000000403147825 */ /* 0x000fe200078e020a */
[----:B------:R-:W-:-:S03]  /*26e00*/  ISETP.LT.AND P2, PT, R233, c[0x0][0x178], !P2 ;  /* 0x00005e00e9007a0c */ /* 0x000fc60005741270 */
[C---:B------:R-:W-:Y:S01]  /*26e10*/  IMAD.WIDE R22, R3.reuse, 0x4, R8 ;  /* 0x0000000403167825 */ /* 0x040fe200078e0208 */
[----:B------:R-:W-:Y:S01]  /*26e20*/  ISETP.GE.AND P5, PT, R228, c[0x0][0x17c], PT ;  /* 0x00005f00e4007a0c */ /* 0x000fe20003fa6270 */
[----:B----4-:R1:W-:Y:S01]  /*26e30*/  @P1 STG.E [R20.64], R251 ;  /* 0x000000fb14001986 */ /* 0x0103e2000c101908 */
[----:B------:R-:W-:Y:S01]  /*26e40*/  ISETP.LT.AND P0, PT, R240, c[0x0][0x178], !P4 ;  /* 0x00005e00f0007a0c */ /* 0x000fe20006701270 */
[----:B------:R-:W-:Y:S01]  /*26e50*/  IMAD.WIDE R228, R3, 0x4, R6 ;  /* 0x0000000403e47825 */ /* 0x000fe200078e0206 */
[----:B------:R-:W-:-:S03]  /*26e60*/  ISETP.LT.AND P1, PT, R235, c[0x0][0x178], !P4 ;  /* 0x00005e00eb007a0c */ /* 0x000fc60006721270 */
[----:B-1----:R-:W-:Y:S01]  /*26e70*/  IMAD.WIDE R20, R3, 0x4, R4 ;  /* 0x0000000403147825 */ /* 0x002fe200078e0204 */
[----:B------:R-:W4:Y:S04]  /*26e80*/  LDL.LU R251, [R1+0xe44] ;  /* 0x000e440001fb7983 */ /* 0x000f280000300800 */
[----:B---3--:R1:W-:Y:S04]  /*26e90*/  @P3 STG.E [R22.64], R0 ;  /* 0x0000000016003986 */ /* 0x0083e8000c101908 */
[----:B------:R-:W-:Y:S01]  /*26ea0*/  @P6 STG.E [R228.64], R231 ;  /* 0x000000e7e4006986 */ /* 0x000fe2000c101908 */
[----:B------:R-:W-:-:S02]  /*26eb0*/  ISETP.LT.AND P6, PT, R234, c[0x0][0x178], !P4 ;  /* 0x00005e00ea007a0c */ /* 0x000fc400067c1270 */
[----:B-1----:R-:W-:Y:S01]  /*26ec0*/  IADD3 R0, R3, c[0x0][0x198], RZ ;  /* 0x0000660003007a10 */ /* 0x002fe20007ffe0ff */
[----:B------:R1:W-:Y:S04]  /*26ed0*/  @P2 STG.E [R20.64], R249 ;  /* 0x000000f914002986 */ /* 0x0003e8000c101908 */
[----:B------:R-:W-:-:S05]  /*26ee0*/  IMAD.WIDE R22, R0, 0x4, R10 ;  /* 0x0000000400167825 */ /* 0x000fca00078e020a */
[----:B------:R3:W-:Y:S01]  /*26ef0*/  @P0 STG.E [R22.64], R247 ;  /* 0x000000f716000986 */ /* 0x0007e2000c101908 */
[----:B-1----:R-:W-:-:S03]  /*26f00*/  IMAD.WIDE R20, R0, 0x4, R8 ;  /* 0x0000000400147825 */ /* 0x002fc600078e0208 */
[----:B------:R-:W4:Y:S01]  /*26f10*/  LDL.LU R249, [R1+0x418] ;  /* 0x0004180001f97983 */ /* 0x000f220000300800 */
[----:B---3--:R-:W-:-:S03]  /*26f20*/  IMAD.WIDE R22, R0, 0x4, R6 ;  /* 0x0000000400167825 */ /* 0x008fc600078e0206 */
[----:B------:R-:W3:Y:S01]  /*26f30*/  LDL.LU R247, [R1+0x46c] ;  /* 0x00046c0001f77983 */ /* 0x000ee20000300800 */
[----:B------:R-:W-:Y:S02]  /*26f40*/  ISETP.LT.AND P4, PT, R233, c[0x0][0x178], !P4 ;  /* 0x00005e00e9007a0c */ /* 0x000fe40006781270 */
[----:B------:R-:W-:-:S04]  /*26f50*/  IADD3 R228, R252, 0x3b, RZ ;  /* 0x0000003bfce47810 */ /* 0x000fc80007ffe0ff */
[----:B------:R-:W-:Y:S01]  /*26f60*/  ISETP.GE.AND P3, PT, R228, c[0x0][0x17c], PT ;  /* 0x00005f00e4007a0c */ /* 0x000fe20003f66270 */
[----:B------:R-:W-:Y:S01]  /*26f70*/  IMAD.WIDE R228, R0, 0x4, R4 ;  /* 0x0000000400e47825 */ /* 0x000fe200078e0204 */
[----:B--2---:R-:W-:Y:S04]  /*26f80*/  @P1 STG.E [R20.64], R248 ;  /* 0x000000f814001986 */ /* 0x004fe8000c101908 */
[----:B------:R1:W-:Y:S04]  /*26f90*/  @P6 STG.E [R22.64], R232 ;  /* 0x000000e816006986 */ /* 0x0003e8000c101908 */
[----:B-1----:R-:W2:Y:S04]  /*26fa0*/  LDL.LU R23, [R1+0x468] ;  /* 0x0004680001177983 */ /* 0x002ea80000300800 */
[----:B------:R1:W-:Y:S04]  /*26fb0*/  @P4 STG.E [R228.64], R246 ;  /* 0x000000f6e4004986 */ /* 0x0003e8000c101908 */
[----:B-1----:R-:W3:Y:S04]  /*26fc0*/  LDL.LU R246, [R1+0x44c] ;  /* 0x00044c0001f67983 */ /* 0x002ee80000300800 */
[----:B------:R-:W3:Y:S01]  /*26fd0*/  LDL.LU R248, [R1+0x41c] ;  /* 0x00041c0001f87983 */ /* 0x000ee20000300800 */
[----:B------:R-:W-:-:S02]  /*26fe0*/  IADD3 R3, R252, 0x3c, RZ ;  /* 0x0000003cfc037810 */ /* 0x000fc40007ffe0ff */
[----:B------:R-:W-:Y:S01]  /*26ff0*/  ISETP.LT.AND P0, PT, R240, c[0x0][0x178], !P5 ;  /* 0x00005e00f0007a0c */ /* 0x000fe20006f01270 */
[----:B------:R-:W3:Y:S01]  /*27000*/  LDL.LU R231, [R1+0x4b8] ;  /* 0x0004b80001e77983 */ /* 0x000ee20000300800 */
[----:B------:R-:W-:Y:S02]  /*27010*/  ISETP.GE.AND P2, PT, R3, c[0x0][0x17c], PT ;  /* 0x00005f0003007a0c */ /* 0x000fe40003f46270 */
[----:B------:R-:W-:Y:S01]  /*27020*/  IADD3 R3, R0, c[0x0][0x198], RZ ;  /* 0x0000660000037a10 */ /* 0x000fe20007ffe0ff */
[----:B------:R-:W3:Y:S01]  /*27030*/  LDL.LU R232, [R1+0x488] ;  /* 0x0004880001e87983 */ /* 0x000ee20000300800 */
[----:B------:R-:W-:Y:S02]  /*27040*/  ISETP.LT.AND P1, PT, R235, c[0x0][0x178], !P5 ;  /* 0x00005e00eb007a0c */ /* 0x000fe40006f21270 */
[----:B------:R-:W-:Y:S01]  /*27050*/  ISETP.LT.AND P6, PT, R234, c[0x0][0x178], !P5 ;  /* 0x00005e00ea007a0c */ /* 0x000fe20006fc1270 */
[----:B------:R-:W-:Y:S01]  /*27060*/  IMAD.WIDE R20, R3, 0x4, R10 ;  /* 0x0000000403147825 */ /* 0x000fe200078e020a */
[----:B------:R-:W-:-:S02]  /*27070*/  ISETP.LT.AND P5, PT, R233, c[0x0][0x178], !P5 ;  /* 0x00005e00e9007a0c */ /* 0x000fc40006fa1270 */
[----:B------:R-:W-:Y:S01]  /*27080*/  IADD3 R0, R252, 0x3d, RZ ;  /* 0x0000003dfc007810 */ /* 0x000fe20007ffe0ff */
[C---:B------:R-:W-:Y:S01]  /*27090*/  IMAD.WIDE R228, R3.reuse, 0x4, R4 ;  /* 0x0000000403e47825 */ /* 0x040fe200078e0204 */
[----:B------:R-:W-:Y:S01]  /*270a0*/  ISETP.LT.AND P4, PT, R240, c[0x0][0x178], !P3 ;  /* 0x00005e00f0007a0c */ /* 0x000fe20005f81270 */
[----:B--2---:R1:W-:Y:S01]  /*270b0*/  @P0 STG.E [R20.64], R23 ;  /* 0x0000001714000986 */ /* 0x0043e2000c101908 */
[----:B------:R-:W-:Y:S02]  /*270c0*/  ISETP.GE.AND P0, PT, R0, c[0x0][0x17c], PT ;  /* 0x00005f0000007a0c */ /* 0x000fe40003f06270 */
[C---:B------:R-:W-:Y:S01]  /*270d0*/  IADD3 R0, R3.reuse, c[0x0][0x198], RZ ;  /* 0x0000660003007a10 */ /* 0x040fe20007ffe0ff */
[----:B-1----:R-:W-:-:S04]  /*270e0*/  IMAD.WIDE R22, R3, 0x4, R8 ;  /* 0x0000000403167825 */ /* 0x002fc800078e0208 */
[----:B------:R-:W-:Y:S01]  /*270f0*/  IMAD.WIDE R20, R3, 0x4, R6 ;  /* 0x0000000403147825 */ /* 0x000fe200078e0206 */
[----:B------:R1:W-:Y:S01]  /*27100*/  @P1 STG.E [R22.64], R230 ;  /* 0x000000e616001986 */ /* 0x0003e2000c101908 */
[----:B------:R-:W-:-:S03]  /*27110*/  ISETP.LT.AND P1, PT, R235, c[0x0][0x178], !P3 ;  /* 0x00005e00eb007a0c */ /* 0x000fc60005f21270 */
[----:B----4-:R2:W-:Y:S04]  /*27120*/  @P6 STG.E [R20.64], R249 ;  /* 0x000000f914006986 */ /* 0x0105e8000c101908 */
[----:B------:R4:W-:Y:S01]  /*27130*/  @P5 STG.E [R228.64], R250 ;  /* 0x000000fae4005986 */ /* 0x0009e2000c101908 */
[----:B------:R-:W-:Y:S02]  /*27140*/  ISETP.LT.AND P5, PT, R234, c[0x0][0x178], !P3 ;  /* 0x00005e00ea007a0c */ /* 0x000fe40005fa1270 */
[----:B------:R-:W-:Y:S01]  /*27150*/  ISETP.LT.AND P3, PT, R233, c[0x0][0x178], !P3 ;  /* 0x00005e00e9007a0c */ /* 0x000fe20005f61270 */
[----:B-1----:R-:W-:-:S05]  /*27160*/  IMAD.WIDE R22, R0, 0x4, R10 ;  /* 0x0000000400167825 */ /* 0x002fca00078e020a */
[----:B---3--:R1:W-:Y:S01]  /*27170*/  @P4 STG.E [R22.64], R247 ;  /* 0x000000f716004986 */ /* 0x0083e2000c101908 */
[----:B--2---:R-:W-:-:S03]  /*27180*/  IMAD.WIDE R20, R0, 0x4, R6 ;  /* 0x0000000400147825 */ /* 0x004fc600078e0206 */
[----:B----4-:R-:W2:Y:S01]  /*27190*/  LDL.LU R250, [R1+0x438] ;  /* 0x0004380001fa7983 */ /* 0x010ea20000300800 */
[----:B------:R-:W-:-:S03]  /*271a0*/  IMAD.WIDE R228, R0, 0x4, R4 ;  /* 0x0000000400e47825 */ /* 0x000fc600078e0204 */
[----:B------:R-:W3:Y:S01]  /*271b0*/  LDL.LU R249, [R1+0x4bc] ;  /* 0x0004bc0001f97983 */ /* 0x000ee20000300800 */
[----:B-1----:R-:W-:-:S03]  /*271c0*/  IMAD.WIDE R22, R0, 0x4, R8 ;  /* 0x0000000400167825 */ /* 0x002fc600078e0208 */
[----:B------:R-:W4:Y:S04]  /*271d0*/  LDL.LU R247, [R1+0x48c] ;  /* 0x00048c0001f77983 */ /* 0x000f280000300800 */
[----:B------:R1:W-:Y:S04]  /*271e0*/  @P1 STG.E [R22.64], R246 ;  /* 0x000000f616001986 */ /* 0x0003e8000c101908 */
[----:B------:R1:W-:Y:S04]  /*271f0*/  @P5 STG.E [R20.64], R248 ;  /* 0x000000f814005986 */ /* 0x0003e8000c101908 */
[----:B------:R1:W-:Y:S04]  /*27200*/  @P3 STG.E [R228.64], R251 ;  /* 0x000000fbe4003986 */ /* 0x0003e8000c101908 */
[----:B-1----:R-:W2:Y:S04]  /*27210*/  LDL.LU R246, [R1+0x45c] ;  /* 0x00045c0001f67983 */ /* 0x002ea80000300800 */
[----:B------:R-:W2:Y:S04]  /*27220*/  LDL.LU R248, [R1+0x43c] ;  /* 0x00043c0001f87983 */ /* 0x000ea80000300800 */
[----:B------:R-:W2:Y:S01]  /*27230*/  LDL.LU R251, [R1+0x458] ;  /* 0x0004580001fb7983 */ /* 0x000ea20000300800 */
        /* <DEDUP_REMOVED lines=15> */
[----:B-1----:R-:W-:-:S04]  /*27330*/  IMAD.WIDE R22, R3, 0x4, R4 ;  /* 0x0000000403167825 */ /* 0x002fc800078e0204 */
[----:B------:R-:W-:Y:S01]  /*27340*/  IMAD.WIDE R20, R3, 0x4, R6 ;  /* 0x0000000403147825 */ /* 0x000fe200078e0206 */
[----:B------:R-:W-:-:S03]  /*27350*/  ISETP.GE.AND P1, PT, R230, c[0x0][0x17c], PT ;  /* 0x00005f00e6007a0c */ /* 0x000fc60003f26270 */
[----:B------:R-:W-:Y:S01]  /*27360*/  IMAD.WIDE R228, R0, 0x4, R10 ;  /* 0x0000000400e47825 */ /* 0x000fe200078e020a */
[----:B------:R-:W-:-:S03]  /*27370*/  IADD3 R232, R252, 0x3f, RZ ;  /* 0x0000003ffce87810 */ /* 0x000fc60007ffe0ff */
[C---:B------:R-:W-:Y:S01]  /*27380*/  IMAD.WIDE R230, R0.reuse, 0x4, R8 ;  /* 0x0000000400e67825 */ /* 0x040fe200078e0208 */
[----:B------:R-:W-:Y:S01]  /*27390*/  IADD3 R3, R0, c[0x0][0x198], RZ ;  /* 0x0000660000037a10 */ /* 0x000fe20007ffe0ff */
[----:B--2---:R1:W-:Y:S01]  /*273a0*/  @P3 STG.E [R20.64], R251 ;  /* 0x000000fb14003986 */ /* 0x0043e2000c101908 */
[----:B------:R-:W-:-:S03]  /*273b0*/  ISETP.GE.AND P3, PT, R232, c[0x0][0x17c], PT ;  /* 0x00005f00e8007a0c */ /* 0x000fc60003f66270 */
[----:B------:R-:W-:Y:S01]  /*273c0*/  @P2 STG.E [R22.64], R250 ;  /* 0x000000fa16002986 */ /* 0x000fe2000c101908 */
[----:B------:R-:W-:-:S03]  /*273d0*/  IADD3 R232, R252, 0x40, RZ ;  /* 0x00000040fce87810 */ /* 0x000fc60007ffe0ff */
[----:B---3--:R-:W-:Y:S01]  /*273e0*/  @P6 STG.E [R228.64], R249 ;  /* 0x000000f9e4006986 */ /* 0x008fe2000c101908 */
[----:B-1----:R-:W-:-:S03]  /*273f0*/  IMAD.WIDE R20, R0, 0x4, R6 ;  /* 0x0000000400147825 */ /* 0x002fc600078e0206 */
[----:B----4-:R-:W-:Y:S04]  /*27400*/  @P5 STG.E [R230.64], R247 ;  /* 0x000000f7e6005986 */ /* 0x010fe8000c101908 */
[----:B------:R1:W-:Y:S01]  /*27410*/  @P4 STG.E [R20.64], R246 ;  /* 0x000000f614004986 */ /* 0x0003e2000c101908 */
[----:B------:R-:W-:Y:S02]  /*27420*/  ISETP.LT.AND P6, PT, R240, c[0x0][0x178], !P1 ;  /* 0x00005e00f0007a0c */ /* 0x000fe40004fc1270 */
[----:B------:R-:W-:Y:S02]  /*27430*/  ISETP.LT.AND P5, PT, R235, c[0x0][0x178], !P1 ;  /* 0x00005e00eb007a0c */ /* 0x000fe40004fa1270 */
[----:B------:R-:W-:Y:S02]  /*27440*/  ISETP.LT.AND P2, PT, R234, c[0x0][0x178], !P1 ;  /* 0x00005e00ea007a0c */ /* 0x000fe40004f41270 */
[----:B------:R-:W-:Y:S01]  /*27450*/  ISETP.LT.AND P4, PT, R233, c[0x0][0x178], !P1 ;  /* 0x00005e00e9007a0c */ /* 0x000fe20004f81270 */
[----:B-1----:R-:W-:Y:S01]  /*27460*/  IMAD.WIDE R20, R0, 0x4, R4 ;  /* 0x0000000400147825 */ /* 0x002fe200078e0204 */
[----:B------:R-:W2:Y:S01]  /*27470*/  LDL.LU R246, [R1+0x50c] ;  /* 0x00050c0001f67983 */ /* 0x000ea20000300800 */
[----:B------:R-:W-:-:S03]  /*27480*/  ISETP.GE.AND P1, PT, R232, c[0x0][0x17c], PT ;  /* 0x00005f00e8007a0c */ /* 0x000fc60003f26270 */
[----:B------:R-:W3:Y:S04]  /*27490*/  LDL.LU R247, [R1+0x4fc] ;  /* 0x0004fc0001f77983 */ /* 0x000ee80000300800 */
[----:B------:R-:W4:Y:S04]  /*274a0*/  LDL.LU R251, [R1+0x47c] ;  /* 0x00047c0001fb7983 */ /* 0x000f280000300800 */
[----:B------:R-:W2:Y:S04]  /*274b0*/  LDL.LU R0, [R1+0x4a8] ;  /* 0x0004a80001007983 */ /* 0x000ea80000300800 */
[----:B------:R-:W2:Y:S04]  /*274c0*/  LDL.LU R232, [R1+0x4d0] ;  /* 0x0004d00001e87983 */ /* 0x000ea80000300800 */
[----:B------:R1:W-:Y:S04]  /*274d0*/  @P0 STG.E [R20.64], R248 ;  /* 0x000000f814000986 */ /* 0x0003e8000c101908 */
[----:B-1----:R-:W2:Y:S01]  /*274e0*/  LDL.LU R20, [R1+0x508] ;  /* 0x0005080001147983 */ /* 0x002ea20000300800 */
[----:B------:R-:W-:-:S03]  /*274f0*/  IMAD.WIDE R22, R3, 0x4, R10 ;  /* 0x0000000403167825 */ /* 0x000fc600078e020a */
[----:B------:R-:W3:Y:S04]  /*27500*/  LDL.LU R21, [R1+0x4f8] ;  /* 0x0004f80001157983 */ /* 0x000ee80000300800 */
[----:B------:R-:W3:Y:S04]  /*27510*/  LDL.LU R250, [R1+0x50] ;  /* 0x0000500001fa7983 */ /* 0x000ee80000300800 */
[----:B------:R-:W3:Y:S04]  /*27520*/  LDL.LU R249, [R1+0x4d4] ;  /* 0x0004d40001f97983 */ /* 0x000ee80000300800 */
[----:B------:R-:W3:Y:S04]  /*27530*/  LDL.LU R248, [R1+0x54] ;  /* 0x0000540001f87983 */ /* 0x000ee80000300800 */
[----:B--2---:R1:W-:Y:S04]  /*27540*/  @P6 STG.E [R22.64], R20 ;  /* 0x0000001416006986 */ /* 0x0043e8000c101908 */
[----:B-1----:R-:W2:Y:S01]  /*27550*/  LDL.LU R23, [R1+0x478] ;  /* 0x0004780001177983 */ /* 0x002ea20000300800 */
[----:B------:R-:W-:-:S04]  /*27560*/  IMAD.WIDE R228, R3, 0x4, R8 ;  /* 0x0000000403e47825 */ /* 0x000fc800078e0208 */
[C---:B------:R-:W-:Y:S01]  /*27570*/  IMAD.WIDE R230, R3.reuse, 0x4, R6 ;  /* 0x0000000403e67825 */ /* 0x040fe200078e0206 */
[----:B---3--:R1:W-:Y:S04]  /*27580*/  @P5 STG.E [R228.64], R21 ;  /* 0x00000015e4005986 */ /* 0x0083e8000c101908 */
[----:B------:R3:W-:Y:S01]  /*27590*/  @P2 STG.E [R230.64], R0 ;  /* 0x00000000e6002986 */ /* 0x0007e2000c101908 */
[C---:B-1----:R-:W-:Y:S01]  /*275a0*/  IMAD.WIDE R20, R3.reuse, 0x4, R4 ;  /* 0x0000000403147825 */ /* 0x042fe200078e0204 */
[----:B------:R-:W-:Y:S02]  /*275b0*/  IADD3 R3, R3, c[0x0][0x198], RZ ;  /* 0x0000660003037a10 */ /* 0x000fe40007ffe0ff */
[----:B---3--:R-:W-:-:S03]  /*275c0*/  IADD3 R0, R252, 0x41, RZ ;  /* 0x00000041fc007810 */ /* 0x008fc60007ffe0ff */
[C---:B------:R-:W-:Y:S01]  /*275d0*/  IMAD.WIDE R230, R3.reuse, 0x4, R10 ;  /* 0x0000000403e67825 */ /* 0x040fe200078e020a */
[----:B------:R-:W-:Y:S02]  /*275e0*/  ISETP.GE.AND P2, PT, R0, c[0x0][0x17c], PT ;  /* 0x00005f0000007a0c */ /* 0x000fe40003f46270 */
[C---:B------:R-:W-:Y:S01]  /*275f0*/  IADD3 R0, R3.reuse, c[0x0][0x198], RZ ;  /* 0x0000660003007a10 */ /* 0x040fe20007ffe0ff */
[C---:B------:R-:W-:Y:S01]  /*27600*/  IMAD.WIDE R228, R3.reuse, 0x4, R8 ;  /* 0x0000000403e47825 */ /* 0x040fe200078e0208 */
[----:B--2---:R1:W-:Y:S03]  /*27610*/  @P4 STG.E [R20.64], R23 ;  /* 0x0000001714004986 */ /* 0x0043e6000c101908 */
[----:B-1----:R-:W-:-:S04]  /*27620*/  IMAD.WIDE R22, R3, 0x4, R6 ;  /* 0x0000000403167825 */ /* 0x002fc800078e0206 */
[----:B------:R-:W-:Y:S02]  /*27630*/  IMAD.WIDE R20, R3, 0x4, R4 ;  /* 0x0000000403147825 */ /* 0x000fe400078e0204 */
[----:B------:R-:W2:Y:S01]  /*27640*/  LDL.LU R3, [R1+0x4ac] ;  /* 0x0004ac0001037983 */ /* 0x000ea20000300800 */
[----:B------:R-:W-:Y:S02]  /*27650*/  ISETP.LT.AND P5, PT, R240, c[0x0][0x178], !P3 ;  /* 0x00005e00f0007a0c */ /* 0x000fe40005fa1270 */
[----:B------:R-:W-:Y:S02]  /*27660*/  ISETP.LT.AND P0, PT, R235, c[0x0][0x178], !P3 ;  /* 0x00005e00eb007a0c */ /* 0x000fe40005f01270 */
[----:B------:R-:W-:Y:S02]  /*27670*/  ISETP.LT.AND P6, PT, R234, c[0x0][0x178], !P3 ;  /* 0x00005e00ea007a0c */ /* 0x000fe40005fc1270 */
[----:B------:R-:W-:Y:S02]  /*27680*/  ISETP.LT.AND P3, PT, R233, c[0x0][0x178], !P3 ;  /* 0x00005e00e9007a0c */ /* 0x000fe40005f61270 */
[----:B------:R-:W-:-:S05]  /*27690*/  ISETP.LT.AND P4, PT, R240, c[0x0][0x178], !P1 ;  /* 0x00005e00f0007a0c */ /* 0x000fca0004f81270 */
[----:B------:R1:W-:Y:S04]  /*276a0*/  @P5 STG.E [R230.64], R246 ;  /* 0x000000f6e6005986 */ /* 0x0003e8000c101908 */
[----:B------:R3:W-:Y:S01]  /*276b0*/  @P0 STG.E [R228.64], R247 ;  /* 0x000000f7e4000986 */ /* 0x0007e2000c101908 */
[----:B------:R-:W-:Y:S01]  /*276c0*/  ISETP.LT.AND P0, PT, R233, c[0x0][0x178], !P1 ;  /* 0x00005e00e9007a0c */ /* 0x000fe20004f01270 */
[C---:B-1----:R-:W-:Y:S02]  /*276d0*/  IMAD.WIDE R230, R0.reuse, 0x4, R10 ;  /* 0x0000000400e67825 */ /* 0x042fe400078e020a */
[----:B------:R-:W4:Y:S04]  /*276e0*/  LDL.LU R246, [R1+0xe40] ;  /* 0x000e400001f67983 */ /* 0x000f280000300800 */
[----:B---3--:R-:W3:Y:S01]  /*276f0*/  LDL.LU R247, [R1+0xe3c] ;  /* 0x000e3c0001f77983 */ /* 0x008ee20000300800 */
[----:B------:R-:W-:Y:S01]  /*27700*/  IMAD.WIDE R228, R0, 0x4, R4 ;  /* 0x0000000400e47825 */ /* 0x000fe200078e0204 */
[----:B------:R-:W-:-:S02]  /*27710*/  ISETP.LT.AND P5, PT, R235, c[0x0][0x178], !P2 ;  /* 0x00005e00eb007a0c */ /* 0x000fc400057a1270 */
[----:B--2---:R1:W-:Y:S04]  /*27720*/  @P6 STG.E [R22.64], R3 ;  /* 0x0000000316006986 */ /* 0x0043e8000c101908 */
[----:B----4-:R2:W-:Y:S01]  /*27730*/  @P3 STG.E [R20.64], R251 ;  /* 0x000000fb14003986 */ /* 0x0105e2000c101908 */
[----:B------:R-:W-:-:S03]  /*27740*/  ISETP.LT.AND P3, PT, R235, c[0x0][0x178], !P1 ;  /* 0x00005e00eb007a0c */ /* 0x000fc60004f61270 */
[----:B------:R4:W-:Y:S01]  /*27750*/  @P4 STG.E [R230.64], R232 ;  /* 0x000000e8e6004986 */ /* 0x0009e2000c101908 */
[----:B------:R-:W-:Y:S02]  /*27760*/  ISETP.LT.AND P4, PT, R234, c[0x0][0x178], !P1 ;  /* 0x00005e00ea007a0c */ /* 0x000fe40004f81270 */
[----:B------:R-:W-:Y:S02]  /*27770*/  ISETP.LT.AND P6, PT, R240, c[0x0][0x178], !P2 ;  /* 0x00005e00f0007a0c */ /* 0x000fe400057c1270 */
[----:B-1----:R-:W-:Y:S01]  /*27780*/  IADD3 R3, R0, c[0x0][0x198], RZ ;  /* 0x0000660000037a10 */ /* 0x002fe20007ffe0ff */
[----:B--2---:R-:W2:Y:S01]  /*27790*/  LDL.LU R251, [R1+0x4c0] ;  /* 0x0004c00001fb7983 */ /* 0x004ea20000300800 */
[----:B------:R-:W-:Y:S01]  /*277a0*/  IADD3 R20, R252, 0x42, RZ ;  /* 0x00000042fc147810 */ /* 0x000fe20007ffe0ff */
[----:B------:R-:W-:-:S03]  /*277b0*/  IMAD.WIDE R22, R0, 0x4, R8 ;  /* 0x0000000400167825 */ /* 0x000fc600078e0208 */
[----:B------:R-:W-:Y:S01]  /*277c0*/  ISETP.GE.AND P1, PT, R20, c[0x0][0x17c], PT ;  /* 0x00005f0014007a0c */ /* 0x000fe20003f26270 */
[----:B------:R-:W-:Y:S01]  /*277d0*/  IMAD.WIDE R20, R0, 0x4, R6 ;  /* 0x0000000400147825 */ /* 0x000fe200078e0206 */
[----:B------:R-:W-:Y:S03]  /*277e0*/  @P3 STG.E [R22.64], R250 ;  /* 0x000000fa16003986 */ /* 0x000fe6000c101908 */
[C---:B----4-:R-:W-:Y:S01]  /*277f0*/  IMAD.WIDE R230, R3.reuse, 0x4, R10 ;  /* 0x0000000403e67825 */ /* 0x050fe200078e020a */
[----:B------:R-:W-:Y:S04]  /*27800*/  @P4 STG.E [R20.64], R220 ;  /* 0x000000dc14004986 */ /* 0x000fe8000c101908 */
[----:B------:R-:W-:Y:S04]  /*27810*/  @P0 STG.E [R228.64], R36 ;  /* 0x00000024e4000986 */ /* 0x000fe8000c101908 */
[----:B------:R1:W-:Y:S04]  /*27820*/  @P6 STG.E [R230.64], R249 ;  /* 0x000000f9e6006986 */ /* 0x0003e8000c101908 */
[----:B-1----:R-:W4:Y:S01]  /*27830*/  LDL.LU R249, [R1+0x4c4] ;  /* 0x0004c40001f97983 */ /* 0x002f220000300800 */
[----:B------:R-:W-:-:S03]  /*27840*/  IMAD.WIDE R22, R3, 0x4, R8 ;  /* 0x0000000403167825 */ /* 0x000fc600078e0208 */
[----:B------:R-:W3:Y:S04]  /*27850*/  LDL.LU R250, [R1+0x490] ;  /* 0x0004900001fa7983 */ /* 0x000ee80000300800 */
[----:B------:R1:W-:Y:S04]  /*27860*/  @P5 STG.E [R22.64], R248 ;  /* 0x000000f816005986 */ /* 0x0003e8000c101908 */
[----:B-1----:R-:W3:Y:S01]  /*27870*/  LDL.LU R248, [R1+0x494] ;  /* 0x0004940001f87983 */ /* 0x002ee20000300800 */
[----:B------:R-:W-:Y:S02]  /*27880*/  ISETP.LT.AND P3, PT, R234, c[0x0][0x178], !P2 ;  /* 0x00005e00ea007a0c */ /* 0x000fe40005761270 */
[----:B------:R-:W-:-:S02]  /*27890*/  ISETP.LT.AND P2, PT, R233, c[0x0][0x178], !P2 ;  /* 0x00005e00e9007a0c */ /* 0x000fc40005741270 */
[----:B------:R-:W-:Y:S02]  /*278a0*/  ISETP.LT.AND P5, PT, R240, c[0x0][0x178], !P1 ;  /* 0x00005e00f0007a0c */ /* 0x000fe40004fa1270 */
[C---:B------:R-:W-:Y:S01]  /*278b0*/  IADD3 R0, R3.reuse, c[0x0][0x198], RZ ;  /* 0x0000660003007a10 */ /* 0x040fe20007ffe0ff */
[----:B------:R-:W-:Y:S01]  /*278c0*/  IMAD.WIDE R20, R3, 0x4, R6 ;  /* 0x0000000403147825 */ /* 0x000fe200078e0206 */
[----:B------:R-:W-:Y:S02]  /*278d0*/  IADD3 R36, R252, 0x43, RZ ;  /* 0x00000043fc247810 */ /* 0x000fe40007ffe0ff */
[----:B------:R-:W-:Y:S01]  /*278e0*/  ISETP.LT.AND P0, PT, R235, c[0x0][0x178], !P1 ;  /* 0x00005e00eb007a0c */ /* 0x000fe20004f01270 */
[----:B------:R-:W-:Y:S01]  /*278f0*/  IMAD.WIDE R22, R3, 0x4, R4 ;  /* 0x0000000403167825 */ /* 0x000fe200078e0204 */
[----:B------:R-:W-:Y:S02]  /*27900*/  ISETP.LT.AND P4, PT, R234, c[0x0][0x178], !P1 ;  /* 0x00005e00ea007a0c */ /* 0x000fe40004f81270 */
[----:B------:R-:W-:Y:S01]  /*27910*/  ISETP.GE.AND P6, PT, R36, c[0x0][0x17c], PT ;  /* 0x00005f0024007a0c */ /* 0x000fe20003fc6270 */
[----:B------:R-:W-:Y:S01]  /*27920*/  IMAD.WIDE R228, R0, 0x4, R10 ;  /* 0x0000000400e47825 */ /* 0x000fe200078e020a */
[----:B------:R1:W-:Y:S01]  /*27930*/  @P3 STG.E [R20.64], R221 ;  /* 0x000000dd14003986 */ /* 0x0003e2000c101908 */
[----:B------:R-:W-:-:S03]  /*27940*/  ISETP.LT.AND P1, PT, R233, c[0x0][0x178], !P1 ;  /* 0x00005e00e9007a0c */ /* 0x000fc60004f21270 */
[----:B------:R1:W-:Y:S01]  /*27950*/  @P2 STG.E [R22.64], R37 ;  /* 0x0000002516002986 */ /* 0x0003e2000c101908 */
[----:B------:R-:W-:Y:S02]  /*27960*/  ISETP.LT.AND P2, PT, R240, c[0x0][0x178], !P6 ;  /* 0x00005e00f0007a0c */ /* 0x000fe40007741270 */
[C---:B------:R-:W-:Y:S01]  /*27970*/  IADD3 R3, R0.reuse, c[0x0][0x198], RZ ;  /* 0x0000660000037a10 */ /* 0x040fe20007ffe0ff */
[----:B-1----:R-:W-:-:S04]  /*27980*/  IMAD.WIDE R20, R0, 0x4, R8 ;  /* 0x0000000400147825 */ /* 0x002fc800078e0208 */
[----:B------:R-:W-:Y:S01]  /*27990*/  IMAD.WIDE R22, R0, 0x4, R6 ;  /* 0x0000000400167825 */ /* 0x000fe200078e0206 */
[----:B------:R-:W-:-:S03]  /*279a0*/  IADD3 R220, R252, 0x44, RZ ;  /* 0x00000044fcdc7810 */ /* 0x000fc60007ffe0ff */
[----:B------:R-:W-:Y:S01]  /*279b0*/  IMAD.WIDE R36, R3, 0x4, R8 ;  /* 0x0000000403247825 */ /* 0x000fe200078e0208 */
[----:B------:R-:W-:Y:S01]  /*279c0*/  ISETP.GE.AND P3, PT, R220, c[0x0][0x17c], PT ;  /* 0x00005f00dc007a0c */ /* 0x000fe20003f66270 */
[----:B--2---:R-:W-:Y:S01]  /*279d0*/  @P5 STG.E [R228.64], R251 ;  /* 0x000000fbe4005986 */ /* 0x004fe2000c101908 */
[----:B------:R-:W-:-:S03]  /*279e0*/  ISETP.LT.AND P5, PT, R235, c[0x0][0x178], !P6 ;  /* 0x00005e00eb007a0c */ /* 0x000fc600077a1270 */
[----:B------:R1:W-:Y:S04]  /*279f0*/  @P0 STG.E [R20.64], R244 ;  /* 0x000000f414000986 */ /* 0x0003e8000c101908 */
[----:B------:R2:W-:Y:S01]  /*27a00*/  @P4 STG.E [R22.64], R216 ;  /* 0x000000d816004986 */ /* 0x0005e2000c101908 */
[----:B------:R-:W-:Y:S02]  /*27a10*/  ISETP.LT.AND P4, PT, R234, c[0x0][0x178], !P6 ;  /* 0x00005e00ea007a0c */ /* 0x000fe40007781270 */
[----:B------:R-:W-:Y:S01]  /*27a20*/  ISETP.LT.AND P6, PT, R233, c[0x0][0x178], !P6 ;  /* 0x00005e00e9007a0c */ /* 0x000fe200077c1270 */
[----:B-1----:R-:W-:-:S04]  /*27a30*/  IMAD.WIDE R20, R0, 0x4, R4 ;  /* 0x0000000400147825 */ /* 0x002fc800078e0204 */
[----:B--2---:R-:W-:Y:S01]  /*27a40*/  IMAD.WIDE R22, R3, 0x4, R10 ;  /* 0x0000000403167825 */ /* 0x004fe200078e020a */
[----:B------:R1:W-:Y:S01]  /*27a50*/  @P1 STG.E [R20.64], R32 ;  /* 0x0000002014001986 */ /* 0x0003e2000c101908 */
[----:B------:R-:W-:Y:S02]  /*27a60*/  IADD3 R216, R252, 0x45, RZ ;  /* 0x00000045fcd87810 */ /* 0x000fe40007ffe0ff */
[----:B------:R-:W-:Y:S02]  /*27a70*/  ISETP.LT.AND P1, PT, R235, c[0x0][0x178], !P3 ;  /* 0x00005e00eb007a0c */ /* 0x000fe40005f21270 */
[----:B------:R-:W-:Y:S01]  /*27a80*/  ISETP.GE.AND P0, PT, R216, c[0x0][0x17c], PT ;  /* 0x00005f00d8007a0c */ /* 0x000fe20003f06270 */
[----:B----4-:R2:W-:Y:S01]  /*27a90*/  @P2 STG.E [R22.64], R249 ;  /* 0x000000f916002986 */ /* 0x0105e2000c101908 */
[----:B-1----:R-:W-:-:S03]  /*27aa0*/  IMAD.WIDE R20, R3, 0x4, R6 ;  /* 0x0000000403147825 */ /* 0x002fc600078e0206 */
[----:B------:R-:W-:Y:S01]  /*27ab0*/  @P5 STG.E [R36.64], R245 ;  /* 0x000000f524005986 */ /* 0x000fe2000c101908 */
[----:B------:R-:W-:Y:S02]  /*27ac0*/  ISETP.LT.AND P5, PT, R240, c[0x0][0x178], !P3 ;  /* 0x00005e00f0007a0c */ /* 0x000fe40005fa1270 */
[----:B------:R-:W-:Y:S01]  /*27ad0*/  ISETP.LT.AND P2, PT, R234, c[0x0][0x178], !P3 ;  /* 0x00005e00ea007a0c */ /* 0x000fe20005f41270 */
[----:B------:R1:W-:Y:S01]  /*27ae0*/  @P4 STG.E [R20.64], R217 ;  /* 0x000000d914004986 */ /* 0x0003e2000c101908 */
[C---:B--2---:R-:W-:Y:S01]  /*27af0*/  IMAD.WIDE R22, R3.reuse, 0x4, R4 ;  /* 0x0000000403167825 */ /* 0x044fe200078e0204 */
[----:B------:R-:W-:Y:S02]  /*27b00*/  IADD3 R3, R3, c[0x0][0x198], RZ ;  /* 0x0000660003037a10 */ /* 0x000fe40007ffe0ff */
[----:B------:R-:W2:Y:S01]  /*27b10*/  LDL.LU R249, [R1+0x290] ;  /* 0x0002900001f97983 */ /* 0x000ea20000300800 */
[----:B------:R-:W-:-:S03]  /*27b20*/  ISETP.LT.AND P3, PT, R233, c[0x0][0x178], !P3 ;  /* 0x00005e00e9007a0c */ /* 0x000fc60005f61270 */
[----:B------:R4:W-:Y:S01]  /*27b30*/  @P6 STG.E [R22.64], R33 ;  /* 0x0000002116006986 */ /* 0x0009e2000c101908 */
[----:B------:R-:W-:Y:S01]  /*27b40*/  ISETP.LT.AND P6, PT, R240, c[0x0][0x178], !P0 ;  /* 0x00005e00f0007a0c */ /* 0x000fe200047c1270 */
[C---:B-1----:R-:W-:Y:S01]  /*27b50*/  IMAD.WIDE R20, R3.reuse, 0x4, R10 ;  /* 0x0000000403147825 */ /* 0x042fe200078e020a */
[----:B------:R-:W-:-:S04]  /*27b60*/  IADD3 R37, R3, c[0x0][0x198], RZ ;  /* 0x0000660003257a10 */ /* 0x000fc80007ffe0ff */
[----:B---3--:R1:W-:Y:S01]  /*27b70*/  @P5 STG.E [R20.64], R250 ;  /* 0x000000fa14005986 */ /* 0x0083e2000c101908 */
[----:B----4-:R-:W-:-:S04]  /*27b80*/  IMAD.WIDE R22, R3, 0x4, R8 ;  /* 0x0000000403167825 */ /* 0x010fc800078e0208 */
[C---:B------:R-:W-:Y:S01]  /*27b90*/  IMAD.WIDE R32, R3.reuse, 0x4, R6 ;  /* 0x0000000403207825 */ /* 0x040fe200078e0206 */
[----:B------:R3:W-:Y:S03]  /*27ba0*/  @P1 STG.E [R22.64], R236 ;  /* 0x000000ec16001986 */ /* 0x0007e6000c101908 */
[----:B-1----:R-:W-:Y:S01]  /*27bb0*/  IMAD.WIDE R20, R3, 0x4, R4 ;  /* 0x0000000403147825 */ /* 0x002fe200078e0204 */
[----:B------:R-:W-:Y:S04]  /*27bc0*/  @P2 STG.E [R32.64], R16 ;  /* 0x0000001020002986 */ /* 0x000fe8000c101908 */
[----:B------:R-:W-:Y:S01]  /*27bd0*/  @P3 STG.E [R20.64], R28 ;  /* 0x0000001c14003986 */ /* 0x000fe2000c101908 */
[----:B---3--:R-:W-:-:S05]  /*27be0*/  IMAD.WIDE R22, R37, 0x4, R10 ;  /* 0x0000000425167825 */ /* 0x008fca00078e020a */
[----:B------:R1:W-:Y:S04]  /*27bf0*/  @P6 STG.E [R22.64], R248 ;  /* 0x000000f816006986 */ /* 0x0003e8000c101908 */
[----:B-1----:R-:W3:Y:S04]  /*27c00*/  LDL.LU R248, [R1+0x294] ;  /* 0x0002940001f87983 */ /* 0x002ee80000300800 */
[----:B------:R-:W4:Y:S04]  /*27c10*/  LDL.LU R231, [R1+0x4d8] ;  /* 0x0004d80001e77983 */ /* 0x000f280000300800 */
[----:B------:R-:W4:Y:S04]  /*27c20*/  LDL.LU R232, [R1+0x58] ;  /* 0x0000580001e87983 */ /* 0x000f280000300800 */
[----:B------:R-:W4:Y:S01]  /*27c30*/  LDL.LU R251, [R1+0x4dc] ;  /* 0x0004dc0001fb7983 */ /* 0x000f220000300800 */
[----:B------:R-:W-:-:S02]  /*27c40*/  ISETP.LT.AND P5, PT, R235, c[0x0][0x178], !P0 ;  /* 0x00005e00eb007a0c */ /* 0x000fc400047a1270 */
[----:B------:R-:W-:Y:S02]  /*27c50*/  ISETP.LT.AND P1, PT, R234, c[0x0][0x178], !P0 ;  /* 0x00005e00ea007a0c */ /* 0x000fe40004721270 */
[----:B------:R-:W-:Y:S01]  /*27c60*/  IADD3 R0, R252, 0x46, RZ ;  /* 0x00000046fc007810 */ /* 0x000fe20007ffe0ff */
[----:B------:R-:W-:Y:S01]  /*27c70*/  IMAD.WIDE R32, R37, 0x4, R8 ;  /* 0x0000000425207825 */ /* 0x000fe200078e0208 */
[----:B------:R-:W-:Y:S01]  /*27c80*/  ISETP.LT.AND P0, PT, R233, c[0x0][0x178], !P0 ;  /* 0x00005e00e9007a0c */ /* 0x000fe20004701270 */
[----:B------:R-:W4:Y:S01]  /*27c90*/  LDL.LU R250, [R1+0x5c] ;  /* 0x00005c0001fa7983 */ /* 0x000f220000300800 */
[----:B------:R-:W-:Y:S01]  /*27ca0*/  ISETP.GE.AND P4, PT, R0, c[0x0][0x17c], PT ;  /* 0x00005f0000007a0c */ /* 0x000fe20003f86270 */
[C---:B------:R-:W-:Y:S01]  /*27cb0*/  IMAD.WIDE R216, R37.reuse, 0x4, R6 ;  /* 0x0000000425d87825 */ /* 0x040fe200078e0206 */
[----:B------:R-:W-:Y:S02]  /*27cc0*/  IADD3 R0, R252, 0x47, RZ ;  /* 0x00000047fc007810 */ /* 0x000fe40007ffe0ff */
[C---:B------:R-:W-:Y:S01]  /*27cd0*/  IADD3 R3, R37.reuse, c[0x0][0x198], RZ ;  /* 0x0000660025037a10 */ /* 0x040fe20007ffe0ff */
[----:B------:R-:W-:Y:S01]  /*27ce0*/  IMAD.WIDE R36, R37, 0x4, R4 ;  /* 0x0000000425247825 */ /* 0x000fe200078e0204 */
[----:B------:R-:W-:Y:S01]  /*27cf0*/  ISETP.GE.AND P2, PT, R0, c[0x0][0x17c], PT ;  /* 0x00005f0000007a0c */ /* 0x000fe20003f46270 */
[----:B------:R1:W-:Y:S01]  /*27d00*/  @P5 STG.E [R32.64], R237 ;  /* 0x000000ed20005986 */ /* 0x0003e2000c101908 */
[----:B------:R-:W-:-:S02]  /*27d10*/  ISETP.LT.AND P6, PT, R240, c[0x0][0x178], !P4 ;  /* 0x00005e00f0007a0c */ /* 0x000fc400067c1270 */
[----:B------:R-:W-:Y:S01]  /*27d20*/  ISETP.LT.AND P3, PT, R235, c[0x0][0x178], !P4 ;  /* 0x00005e00eb007a0c */ /* 0x000fe20006761270 */
[----:B------:R-:W-:Y:S01]  /*27d30*/  @P1 STG.E [R216.64], R17 ;  /* 0x00000011d8001986 */ /* 0x000fe2000c101908 */
[----:B------:R-:W-:Y:S02]  /*27d40*/  ISETP.LT.AND P5, PT, R234, c[0x0][0x178], !P4 ;  /* 0x00005e00ea007a0c */ /* 0x000fe400067a1270 */
[----:B------:R-:W-:Y:S01]  /*27d50*/  ISETP.LT.AND P4, PT, R233, c[0x0][0x178], !P4 ;  /* 0x00005e00e9007a0c */ /* 0x000fe20006781270 */
[----:B------:R1:W-:Y:S01]  /*27d60*/  @P0 STG.E [R36.64], R29 ;  /* 0x0000001d24000986 */ /* 0x0003e2000c101908 */
[----:B------:R-:W-:Y:S01]  /*27d70*/  ISETP.LT.AND P0, PT, R240, c[0x0][0x178], !P2 ;  /* 0x00005e00f0007a0c */ /* 0x000fe20005701270 */
[----:B------:R-:W-:-:S04]  /*27d80*/  IMAD.WIDE R20, R3, 0x4, R10 ;  /* 0x0000000403147825 */ /* 0x000fc800078e020a */
[----:B------:R-:W-:-:S04]  /*27d90*/  IMAD.WIDE R22, R3, 0x4, R8 ;  /* 0x0000000403167825 */ /* 0x000fc800078e0208 */
[----:B-1----:R-:W-:-:S04]  /*27da0*/  IMAD.WIDE R32, R3, 0x4, R6 ;  /* 0x0000000403207825 */ /* 0x002fc800078e0206 */
[C---:B------:R-:W-:Y:S01]  /*27db0*/  IMAD.WIDE R220, R3.reuse, 0x4, R4 ;  /* 0x0000000403dc7825 */ /* 0x040fe200078e0204 */
[----:B------:R-:W-:-:S05]  /*27dc0*/  IADD3 R3, R3, c[0x0][0x198], RZ ;  /* 0x0000660003037a10 */ /* 0x000fca0007ffe0ff */
[----:B------:R-:W-:Y:S01]  /*27dd0*/  IMAD.WIDE R28, R3, 0x4, R10 ;  /* 0x00000004031c7825 */ /* 0x000fe200078e020a */
[----:B--2---:R1:W-:Y:S04]  /*27de0*/  @P6 STG.E [R20.64], R249 ;  /* 0x000000f914006986 */ /* 0x0043e8000c101908 */
[----:B------:R-:W-:Y:S04]  /*27df0*/  @P3 STG.E [R22.64], R224 ;  /* 0x000000e016003986 */ /* 0x000fe8000c101908 */
[----:B------:R-:W-:Y:S04]  /*27e00*/  @P5 STG.E [R32.64], R12 ;  /* 0x0000000c20005986 */ /* 0x000fe8000c101908 */
[----:B-1----:R-:W2:Y:S04]  /*27e10*/  LDL.LU R249, [R1+0x4c8] ;  /* 0x0004c80001f97983 */ /* 0x002ea80000300800 */
[----:B------:R-:W-:Y:S04]  /*27e20*/  @P4 STG.E [R220.64], R24 ;  /* 0x00000018dc004986 */ /* 0x000fe8000c101908 */
[----:B---3--:R1:W-:Y:S04]  /*27e30*/  @P0 STG.E [R28.64], R248 ;  /* 0x000000f81c000986 */ /* 0x0083e8000c101908 */
[----:B-1----:R-:W3:Y:S01]  /*27e40*/  LDL.LU R248, [R1+0x4cc] ;  /* 0x0004cc0001f87983 */ /* 0x002ee20000300800 */
[----:B------:R-:W-:-:S02]  /*27e50*/  IADD3 R0, R252, 0x48, RZ ;  /* 0x00000048fc007810 */ /* 0x000fc40007ffe0ff */
[----:B------:R-:W-:Y:S02]  /*27e60*/  ISETP.LT.AND P3, PT, R235, c[0x0][0x178], !P2 ;  /* 0x00005e00eb007a0c */ /* 0x000fe40005761270 */
[----:B------:R-:W-:Y:S02]  /*27e70*/  ISETP.GE.AND P1, PT, R0, c[0x0][0x17c], PT ;  /* 0x00005f0000007a0c */ /* 0x000fe40003f26270 */
[----:B------:R-:W-:Y:S02]  /*27e80*/  ISETP.LT.AND P6, PT, R234, c[0x0][0x178], !P2 ;  /* 0x00005e00ea007a0c */ /* 0x000fe400057c1270 */
[----:B------:R-:W-:Y:S02]  /*27e90*/  ISETP.LT.AND P2, PT, R233, c[0x0][0x178], !P2 ;  /* 0x00005e00e9007a0c */ /* 0x000fe40005741270 */
[----:B------:R-:W-:Y:S02]  /*27ea0*/  ISETP.LT.AND P4, PT, R240, c[0x0][0x178], !P1 ;  /* 0x00005e00f0007a0c */ /* 0x000fe40004f81270 */
[C---:B------:R-:W-:Y:S01]  /*27eb0*/  IADD3 R217, R3.reuse, c[0x0][0x198], RZ ;  /* 0x0000660003d97a10 */ /* 0x040fe20007ffe0ff */
[----:B------:R-:W-:Y:S01]  /*27ec0*/  IMAD.WIDE R16, R3, 0x4, R8 ;  /* 0x0000000403107825 */ /* 0x000fe200078e0208 */
[----:B------:R-:W-:-:S03]  /*27ed0*/  IADD3 R0, R252, 0x49, RZ ;  /* 0x00000049fc007810 */ /* 0x000fc60007ffe0ff */
[----:B------:R-:W-:Y:S01]  /*27ee0*/  IMAD.WIDE R20, R3, 0x4, R6 ;  /* 0x0000000403147825 */ /* 0x000fe200078e0206 */
[----:B------:R-:W-:-:S03]  /*27ef0*/  ISETP.GE.AND P0, PT, R0, c[0x0][0x17c], PT ;  /* 0x00005f0000007a0c */ /* 0x000fc60003f06270 */
[----:B------:R-:W-:Y:S01]  /*27f00*/  IMAD.WIDE R22, R3, 0x4, R4 ;  /* 0x0000000403167825 */ /* 0x000fe200078e0204 */
[----:B------:R1:W-:Y:S03]  /*27f10*/  @P3 STG.E [R16.64], R225 ;  /* 0x000000e110003986 */ /* 0x0003e6000c101908 */
[----:B------:R-:W-:Y:S01]  /*27f20*/  IMAD.WIDE R32, R217, 0x4, R10 ;  /* 0x00000004d9207825 */ /* 0x000fe200078e020a */
[----:B------:R-:W-:Y:S01]  /*27f30*/  ISETP.LT.AND P5, PT, R235, c[0x0][0x178], !P1 ;  /* 0x00005e00eb007a0c */ /* 0x000fe20004fa1270 */
[----:B------:R1:W-:Y:S01]  /*27f40*/  @P6 STG.E [R20.64], R13 ;  /* 0x0000000d14006986 */ /* 0x0003e2000c101908 */
[----:B------:R-:W-:-:S03]  /*27f50*/  ISETP.LT.AND P3, PT, R234, c[0x0][0x178], !P1 ;  /* 0x00005e00ea007a0c */ /* 0x000fc60004f61270 */
[----:B------:R1:W-:Y:S01]  /*27f60*/  @P2 STG.E [R22.64], R25 ;  /* 0x0000001916002986 */ /* 0x0003e2000c101908 */
[----:B------:R-:W-:-:S03]  /*27f70*/  ISETP.LT.AND P2, PT, R233, c[0x0][0x178], !P1 ;  /* 0x00005e00e9007a0c */ /* 0x000fc60004f41270 */
[----:B----4-:R-:W-:Y:S01]  /*27f80*/  @P4 STG.E [R32.64], R231 ;  /* 0x000000e720004986 */ /* 0x010fe2000c101908 */
[----:B------:R-:W-:Y:S02]  /*27f90*/  ISETP.LT.AND P4, PT, R240, c[0x0][0x178], !P0 ;  /* 0x00005e00f0007a0c */ /* 0x000fe40004781270 */
[C---:B------:R-:W-:Y:S01]  /*27fa0*/  IADD3 R3, R217.reuse, c[0x0][0x198], RZ ;  /* 0x00006600d9037a10 */ /* 0x040fe20007ffe0ff */
[----:B------:R-:W-:-:S04]  /*27fb0*/  IMAD.WIDE R36, R217, 0x4, R8 ;  /* 0x00000004d9247825 */ /* 0x000fc800078e0208 */
[C---:B-1----:R-:W-:Y:S01]  /*27fc0*/  IMAD.WIDE R16, R217.reuse, 0x4, R6 ;  /* 0x00000004d9107825 */ /* 0x042fe200078e0206 */
[----:B------:R-:W-:Y:S03]  /*27fd0*/  @P5 STG.E [R36.64], R232 ;  /* 0x000000e824005986 */ /* 0x000fe6000c101908 */
[----:B------:R-:W-:Y:S01]  /*27fe0*/  IMAD.WIDE R12, R217, 0x4, R4 ;  /* 0x00000004d90c7825 */ /* 0x000fe200078e0204 */
[----:B------:R-:W-:Y:S03]  /*27ff0*/  @P3 STG.E [R16.64], R222 ;  /* 0x000000de10003986 */ /* 0x000fe6000c101908 */
[----:B------:R-:W-:Y:S01]  /*28000*/  IMAD.WIDE R20, R3, 0x4, R10 ;  /* 0x0000000403147825 */ /* 0x000fe200078e020a */
[----:B------:R-:W-:Y:S01]  /*28010*/  @P2 STG.E [R12.64], R38 ;  /* 0x000000260c002986 */ /* 0x000fe2000c101908 */
[----:B------:R-:W-:-:S03]  /*28020*/  ISETP.LT.AND P5, PT, R235, c[0x0][0x178], !P0 ;  /* 0x00005e00eb007a0c */ /* 0x000fc600047a1270 */
[----:B------:R1:W-:Y:S01]  /*28030*/  @P4 STG.E [R20.64], R251 ;  /* 0x000000fb14004986 */ /* 0x0003e2000c101908 */
[----:B------:R-:W-:Y:S01]  /*28040*/  ISETP.LT.AND P6, PT, R234, c[0x0][0x178], !P0 ;  /* 0x00005e00ea007a0c */ /* 0x000fe200047c1270 */
[C---:B------:R-:W-:Y:S01]  /*28050*/  IMAD.WIDE R22, R3.reuse, 0x4, R8 ;  /* 0x0000000403167825 */ /* 0x040fe200078e0208 */
[----:B------:R-:W-:Y:S01]  /*28060*/  IADD3 R0, R252, 0x4a, RZ ;  /* 0x0000004afc007810 */ /* 0x000fe20007ffe0ff */
[----:B-1----:R-:W4:Y:S03]  /*28070*/  LDL.LU R251, [R1+0x498] ;  /* 0x0004980001fb7983 */ /* 0x002f260000300800 */
[----:B------:R-:W-:Y:S01]  /*28080*/  ISETP.GE.AND P1, PT, R0, c[0x0][0x17c], PT ;  /* 0x00005f0000007a0c */ /* 0x000fe20003f26270 */
[----:B------:R-:W-:Y:S01]  /*28090*/  IMAD.WIDE R24, R3, 0x4, R6 ;  /* 0x0000000403187825 */ /* 0x000fe200078e0206 */
[----:B------:R-:W-:Y:S01]  /*280a0*/  IADD3 R0, R252, 0x4b, RZ ;  /* 0x0000004bfc007810 */ /* 0x000fe20007ffe0ff */
[----:B------:R1:W-:Y:S01]  /*280b0*/  @P5 STG.E [R22.64], R250 ;  /* 0x000000fa16005986 */ /* 0x0003e2000c101908 */
[----:B------:R-:W-:-:S02]  /*280c0*/  ISETP.LT.AND P0, PT, R233, c[0x0][0x178], !P0 ;  /* 0x00005e00e9007a0c */ /* 0x000fc40004701270 */
[----:B------:R-:W-:Y:S01]  /*280d0*/  ISETP.GE.AND P3, PT, R0, c[0x0][0x17c], PT ;  /* 0x00005f0000007a0c */ /* 0x000fe20003f66270 */
[----:B------:R1:W-:Y:S01]  /*280e0*/  @P6 STG.E [R24.64], R223 ;  /* 0x000000df18006986 */ /* 0x0003e2000c101908 */
[----:B------:R-:W-:Y:S02]  /*280f0*/  ISETP.LT.AND P4, PT, R240, c[0x0][0x178], !P1 ;  /* 0x00005e00f0007a0c */ /* 0x000fe40004f81270 */
[----:B------:R-:W-:Y:S01]  /*28100*/  ISETP.LT.AND P6, PT, R235, c[0x0][0x178], !P1 ;  /* 0x00005e00eb007a0c */ /* 0x000fe20004fc1270 */
[----:B-1----:R-:W4:Y:S01]  /*28110*/  LDL.LU R250, [R1+0x49c] ;  /* 0x00049c0001fa7983 */ /* 0x002f220000300800 */
[----:B------:R-:W-:Y:S02]  /*28120*/  ISETP.LT.AND P2, PT, R234, c[0x0][0x178], !P1 ;  /* 0x00005e00ea007a0c */ /* 0x000fe40004f41270 */
[----:B------:R-:W-:Y:S02]  /*28130*/  IADD3 R29, R3, c[0x0][0x198], RZ ;  /* 0x00006600031d7a10 */ /* 0x000fe40007ffe0ff */
[----:B------:R-:W-:-:S02]  /*28140*/  ISETP.LT.AND P1, PT, R233, c[0x0][0x178], !P1 ;  /* 0x00005e00e9007a0c */ /* 0x000fc40004f21270 */
[----:B------:R-:W-:Y:S01]  /*28150*/  ISETP.LT.AND P5, PT, R240, c[0x0][0x178], !P3 ;  /* 0x00005e00f0007a0c */ /* 0x000fe20005fa1270 */
[----:B------:R-:W-:Y:S01]  /*28160*/  IMAD.WIDE R16, R3, 0x4, R4 ;  /* 0x0000000403107825 */ /* 0x000fe200078e0204 */
[----:B------:R-:W-:-:S03]  /*28170*/  IADD3 R3, R29, c[0x0][0x198], RZ ;  /* 0x000066001d037a10 */ /* 0x000fc60007ffe0ff */
[C---:B------:R-:W-:Y:S01]  /*28180*/  IMAD.WIDE R12, R29.reuse, 0x4, R10 ;  /* 0x000000041d0c7825 */ /* 0x040fe200078e020a */
[----:B------:R-:W-:Y:S03]  /*28190*/  @P0 STG.E [R16.64], R39 ;  /* 0x0000002710000986 */ /* 0x000fe6000c101908 */
[----:B------:R-:W-:-:S04]  /*281a0*/  IMAD.WIDE R20, R29, 0x4, R8 ;  /* 0x000000041d147825 */ /* 0x000fc800078e0208 */
[----:B------:R-:W-:-:S04]  /*281b0*/  IMAD.WIDE R22, R29, 0x4, R6 ;  /* 0x000000041d167825 */ /* 0x000fc800078e0206 */
[----:B------:R-:W-:-:S04]  /*281c0*/  IMAD.WIDE R24, R29, 0x4, R4 ;  /* 0x000000041d187825 */ /* 0x000fc800078e0204 */
        /* <DEDUP_REMOVED lines=14> */
[----:B------:R-:W-:-:S02]  /*282b0*/  ISETP.LT.AND P5, PT, R235, c[0x0][0x178], !P0 ;  /* 0x00005e00eb007a0c */ /* 0x000fc400047a1270 */
[C---:B------:R-:W-:Y:S01]  /*282c0*/  IADD3 R33, R3.reuse, c[0x0][0x198], RZ ;  /* 0x0000660003217a10 */ /* 0x040fe20007ffe0ff */
[----:B------:R-:W-:Y:S01]  /*282d0*/  IMAD.WIDE R12, R3, 0x4, R8 ;  /* 0x00000004030c7825 */ /* 0x000fe200078e0208 */
[----:B------:R-:W-:-:S03]  /*282e0*/  IADD3 R0, R252, 0x4d, RZ ;  /* 0x0000004dfc007810 */ /* 0x000fc60007ffe0ff */
[C---:B------:R-:W-:Y:S01]  /*282f0*/  IMAD.WIDE R16, R3.reuse, 0x4, R6 ;  /* 0x0000000403107825 */ /* 0x040fe200078e0206 */
[----:B------:R1:W-:Y:S03]  /*28300*/  @P6 STG.E [R12.64], R247 ;  /* 0x000000f70c006986 */ /* 0x0003e6000c101908 */
[----:B------:R-:W-:Y:S01]  /*28310*/  IMAD.WIDE R20, R3, 0x4, R4 ;  /* 0x0000000403147825 */ /* 0x000fe200078e0204 */
[----:B------:R-:W-:-:S03]  /*28320*/  ISETP.GE.AND P1, PT, R0, c[0x0][0x17c], PT ;  /* 0x00005f0000007a0c */ /* 0x000fc60003f26270 */
[C---:B------:R-:W-:Y:S01]  /*28330*/  IMAD.WIDE R22, R33.reuse, 0x4, R10 ;  /* 0x0000000421167825 */ /* 0x040fe200078e020a */
[----:B------:R1:W-:Y:S03]  /*28340*/  @P4 STG.E [R16.64], R219 ;  /* 0x000000db10004986 */ /* 0x0003e6000c101908 */
[----:B------:R-:W-:Y:S01]  /*28350*/  IMAD.WIDE R24, R33, 0x4, R8 ;  /* 0x0000000421187825 */ /* 0x000fe200078e0208 */
[----:B------:R4:W-:Y:S01]  /*28360*/  @P3 STG.E [R20.64], R35 ;  /* 0x0000002314003986 */ /* 0x0009e2000c101908 */
[----:B------:R-:W-:Y:S02]  /*28370*/  ISETP.LT.AND P6, PT, R234, c[0x0][0x178], !P0 ;  /* 0x00005e00ea007a0c */ /* 0x000fe400047c1270 */
[----:B------:R-:W-:Y:S02]  /*28380*/  ISETP.LT.AND P0, PT, R233, c[0x0][0x178], !P0 ;  /* 0x00005e00e9007a0c */ /* 0x000fe40004701270 */
[----:B------:R-:W-:-:S02]  /*28390*/  ISETP.LT.AND P3, PT, R235, c[0x0][0x178], !P1 ;  /* 0x00005e00eb007a0c */ /* 0x000fc40004f61270 */
[C---:B------:R-:W-:Y:S01]  /*283a0*/  IADD3 R3, R33.reuse, c[0x0][0x198], RZ ;  /* 0x0000660021037a10 */ /* 0x040fe20007ffe0ff */
[----:B-1----:R-:W-:Y:S01]  /*283b0*/  IMAD.WIDE R12, R33, 0x4, R6 ;  /* 0x00000004210c7825 */ /* 0x002fe200078e0206 */
[----:B------:R-:W-:-:S03]  /*283c0*/  IADD3 R0, R252, 0x4e, RZ ;  /* 0x0000004efc007810 */ /* 0x000fc60007ffe0ff */
[----:B------:R-:W-:Y:S01]  /*283d0*/  IMAD.WIDE R16, R33, 0x4, R4 ;  /* 0x0000000421107825 */ /* 0x000fe200078e0204 */
[----:B----4-:R1:W-:Y:S01]  /*283e0*/  @P2 STG.E [R22.64], R251 ;  /* 0x000000fb16002986 */ /* 0x0103e2000c101908 */
[----:B------:R-:W-:-:S03]  /*283f0*/  ISETP.LT.AND P2, PT, R234, c[0x0][0x178], !P1 ;  /* 0x00005e00ea007a0c */ /* 0x000fc60004f41270 */
[----:B------:R4:W-:Y:S01]  /*28400*/  @P5 STG.E [R24.64], R238 ;  /* 0x000000ee18005986 */ /* 0x0009e2000c101908 */
[----:B------:R-:W-:Y:S02]  /*28410*/  ISETP.LT.AND P5, PT, R240, c[0x0][0x178], !P1 ;  /* 0x00005e00f0007a0c */ /* 0x000fe40004fa1270 */
[----:B------:R-:W-:Y:S01]  /*28420*/  ISETP.LT.AND P1, PT, R233, c[0x0][0x178], !P1 ;  /* 0x00005e00e9007a0c */ /* 0x000fe20004f21270 */
[C---:B------:R-:W-:Y:S01]  /*28430*/  IMAD.WIDE R20, R3.reuse, 0x4, R10 ;  /* 0x0000000403147825 */ /* 0x040fe200078e020a */
[----:B------:R-:W-:Y:S01]  /*28440*/  ISETP.GE.AND P4, PT, R0, c[0x0][0x17c], PT ;  /* 0x00005f0000007a0c */ /* 0x000fe20003f86270 */
[----:B------:R4:W-:Y:S02]  /*28450*/  @P6 STG.E [R12.64], R18 ;  /* 0x000000120c006986 */ /* 0x0009e4000c101908 */
[C---:B-1----:R-:W-:Y:S01]  /*28460*/  IMAD.WIDE R22, R3.reuse, 0x4, R8 ;  /* 0x0000000403167825 */ /* 0x042fe200078e0208 */
[----:B------:R-:W-:Y:S01]  /*28470*/  IADD3 R0, R252, 0x4f, RZ ;  /* 0x0000004ffc007810 */ /* 0x000fe20007ffe0ff */
[----:B------:R-:W-:Y:S02]  /*28480*/  @P0 STG.E [R16.64], R30 ;  /* 0x0000001e10000986 */ /* 0x000fe4000c101908 */
[----:B----4-:R-:W-:-:S02]  /*28490*/  IMAD.WIDE R24, R3, 0x4, R6 ;  /* 0x0000000403187825 */ /* 0x010fc400078e0206 */
[----:B------:R-:W-:Y:S02]  /*284a0*/  @P5 STG.E [R20.64], R250 ;  /* 0x000000fa14005986 */ /* 0x000fe4000c101908 */
[----:B------:R-:W-:Y:S02]  /*284b0*/  IMAD.WIDE R28, R3, 0x4, R4 ;  /* 0x00000004031c7825 */ /* 0x000fe400078e0204 */
[----:B------:R-:W-:Y:S01]  /*284c0*/  @P3 STG.E [R22.64], R239 ;  /* 0x000000ef16003986 */ /* 0x000fe2000c101908 */
[----:B------:R-:W-:-:S03]  /*284d0*/  ISETP.GE.AND P6, PT, R0, c[0x0][0x17c], PT ;  /* 0x00005f0000007a0c */ /* 0x000fc60003fc6270 */
[----:B------:R1:W-:Y:S01]  /*284e0*/  @P2 STG.E [R24.64], R19 ;  /* 0x0000001318002986 */ /* 0x0003e2000c101908 */
[----:B------:R-:W-:Y:S02]  /*284f0*/  ISETP.LT.AND P2, PT, R240, c[0x0][0x178], !P4 ;  /* 0x00005e00f0007a0c */ /* 0x000fe40006741270 */
[----:B------:R-:W-:Y:S01]  /*28500*/  ISETP.LT.AND P3, PT, R235, c[0x0][0x178], !P4 ;  /* 0x00005e00eb007a0c */ /* 0x000fe20006761270 */
[----:B------:R4:W-:Y:S01]  /*28510*/  @P1 STG.E [R28.64], R31 ;  /* 0x0000001f1c001986 */ /* 0x0009e2000c101908 */
[----:B------:R-:W-:Y:S02]  /*28520*/  ISETP.LT.AND P1, PT, R234, c[0x0][0x178], !P4 ;  /* 0x00005e00ea007a0c */ /* 0x000fe40006721270 */
[----:B------:R-:W-:Y:S02]  /*28530*/  IADD3 R3, R3, c[0x0][0x198], RZ ;  /* 0x0000660003037a10 */ /* 0x000fe40007ffe0ff */
[----:B------:R-:W-:Y:S02]  /*28540*/  ISETP.LT.AND P4, PT, R233, c[0x0][0x178], !P4 ;  /* 0x00005e00e9007a0c */ /* 0x000fe40006781270 */
[----:B------:R-:W-:Y:S01]  /*28550*/  ISETP.LT.AND P5, PT, R240, c[0x0][0x178], !P6 ;  /* 0x00005e00f0007a0c */ /* 0x000fe200077a1270 */
[C---:B------:R-:W-:Y:S01]  /*28560*/  IMAD.WIDE R12, R3.reuse, 0x4, R10 ;  /* 0x00000004030c7825 */ /* 0x040fe200078e020a */
[----:B-1----:R-:W-:-:S03]  /*28570*/  IADD3 R25, R3, c[0x0][0x198], RZ ;  /* 0x0000660003197a10 */ /* 0x002fc60007ffe0ff */
[----:B------:R-:W-:-:S04]  /*28580*/  IMAD.WIDE R16, R3, 0x4, R8 ;  /* 0x0000000403107825 */ /* 0x000fc800078e0208 */
[----:B------:R-:W-:Y:S01]  /*28590*/  IMAD.WIDE R18, R3, 0x4, R6 ;  /* 0x0000000403127825 */ /* 0x000fe200078e0206 */
[----:B------:R-:W-:-:S03]  /*285a0*/  IADD3 R0, R252, 0x50, RZ ;  /* 0x00000050fc007810 */ /* 0x000fc60007ffe0ff */
[----:B------:R-:W-:-:S04]  /*285b0*/  IMAD.WIDE R20, R3, 0x4, R4 ;  /* 0x0000000403147825 */ /* 0x000fc800078e0204 */
[C---:B------:R-:W-:Y:S01]  /*285c0*/  IMAD.WIDE R22, R25.reuse, 0x4, R10 ;  /* 0x0000000419167825 */ /* 0x040fe200078e020a */
[----:B------:R-:W-:Y:S02]  /*285d0*/  ISETP.GE.AND P0, PT, R0, c[0x0][0x17c], PT ;  /* 0x00005f0000007a0c */ /* 0x000fe40003f06270 */
[----:B----4-:R-:W-:Y:S02]  /*285e0*/  IADD3 R29, R25, c[0x0][0x198], RZ ;  /* 0x00006600191d7a10 */ /* 0x010fe40007ffe0ff */
[C---:B------:R-:W-:Y:S02]  /*285f0*/  IADD3 R0, R252.reuse, 0x51, RZ ;  /* 0x00000051fc007810 */ /* 0x040fe40007ffe0ff */
[----:B------:R-:W-:Y:S01]  /*28600*/  IADD3 R3, R252, 0x52, RZ ;  /* 0x00000052fc037810 */ /* 0x000fe20007ffe0ff */
[----:B--2---:R1:W-:Y:S04]  /*28610*/  @P2 STG.E [R12.64], R249 ;  /* 0x000000f90c002986 */ /* 0x0043e8000c101908 */
[----:B------:R2:W-:Y:S01]  /*28620*/  @P3 STG.E [R16.64], R226 ;  /* 0x000000e210003986 */ /* 0x0005e2000c101908 */
[----:B------:R-:W-:-:S03]  /*28630*/  ISETP.LT.AND P3, PT, R234, c[0x0][0x178], !P6 ;  /* 0x00005e00ea007a0c */ /* 0x000fc60007761270 */
[----:B------:R4:W-:Y:S01]  /*28640*/  @P1 STG.E [R18.64], R14 ;  /* 0x0000000e12001986 */ /* 0x0009e2000c101908 */
[----:B------:R-:W-:-:S03]  /*28650*/  ISETP.LT.AND P1, PT, R235, c[0x0][0x178], !P6 ;  /* 0x00005e00eb007a0c */ /* 0x000fc60007721270 */
[----:B------:R4:W-:Y:S01]  /*28660*/  @P4 STG.E [R20.64], R26 ;  /* 0x0000001a14004986 */ /* 0x0009e2000c101908 */
[----:B-1----:R-:W-:-:S04]  /*28670*/  IMAD.WIDE R12, R25, 0x4, R8 ;  /* 0x00000004190c7825 */ /* 0x002fc800078e0208 */
[----:B--2---:R-:W-:-:S04]  /*28680*/  IMAD.WIDE R16, R25, 0x4, R6 ;  /* 0x0000000419107825 */ /* 0x004fc800078e0206 */
[----:B----4-:R-:W-:Y:S01]  /*28690*/  IMAD.WIDE R18, R25, 0x4, R4 ;  /* 0x0000000419127825 */ /* 0x010fe200078e0204 */
[----:B------:R-:W-:Y:S02]  /*286a0*/  ISETP.LT.AND P4, PT, R235, c[0x0][0x178], !P0 ;  /* 0x00005e00eb007a0c */ /* 0x000fe40004781270 */
[----:B------:R-:W-:Y:S01]  /*286b0*/  ISETP.GE.AND P2, PT, R0, c[0x0][0x17c], PT ;  /* 0x00005f0000007a0c */ /* 0x000fe20003f46270 */
[----:B------:R-:W-:Y:S01]  /*286c0*/  IMAD.WIDE R20, R29, 0x4, R10 ;  /* 0x000000041d147825 */ /* 0x000fe200078e020a */
[----:B---3--:R1:W-:Y:S01]  /*286d0*/  @P5 STG.E [R22.64], R248 ;  /* 0x000000f816005986 */ /* 0x0083e2000c101908 */
[----:B------:R-:W-:Y:S02]  /*286e0*/  ISETP.LT.AND P5, PT, R233, c[0x0][0x178], !P6 ;  /* 0x00005e00e9007a0c */ /* 0x000fe400077a1270 */
[C---:B------:R-:W-:Y:S01]  /*286f0*/  ISETP.LT.AND P6, PT, R240.reuse, c[0x0][0x178], !P0 ;  /* 0x00005e00f0007a0c */ /* 0x040fe200047c1270 */
[----:B------:R2:W-:Y:S04]  /*28700*/  @P1 STG.E [R12.64], R227 ;  /* 0x000000e30c001986 */ /* 0x0005e8000c101908 */
[----:B------:R3:W-:Y:S01]  /*28710*/  @P3 STG.E [R16.64], R15 ;  /* 0x0000000f10003986 */ /* 0x0007e2000c101908 */
[----:B------:R-:W-:-:S05]  /*28720*/  ISETP.LT.AND P1, PT, R240, c[0x0][0x178], !P2 ;  /* 0x00005e00f0007a0c */ /* 0x000fca0005721270 */
[----:B------:R4:W-:Y:S01]  /*28730*/  @P5 STG.E [R18.64], R27 ;  /* 0x0000001b12005986 */ /* 0x0009e2000c101908 */
[C---:B------:R-:W-:Y:S02]  /*28740*/  ISETP.LT.AND P5, PT, R234.reuse, c[0x0][0x178], !P0 ;  /* 0x00005e00ea007a0c */ /* 0x040fe400047a1270 */
[----:B------:R-:W-:Y:S01]  /*28750*/  ISETP.LT.AND P0, PT, R233, c[0x0][0x178], !P0 ;  /* 0x00005e00e9007a0c */ /* 0x000fe20004701270 */
[----:B------:R4:W-:Y:S01]  /*28760*/  @P6 STG.E [R20.64], R52 ;  /* 0x0000003414006986 */ /* 0x0009e2000c101908 */
[----:B------:R-:W-:Y:S01]  /*28770*/  ISETP.LT.AND P3, PT, R235, c[0x0][0x178], !P2 ;  /* 0x00005e00eb007a0c */ /* 0x000fe20005761270 */
[----:B-1----:R-:W-:Y:S01]  /*28780*/  IMAD.WIDE R22, R29, 0x4, R8 ;  /* 0x000000041d167825 */ /* 0x002fe200078e0208 */
[----:B------:R-:W-:-:S03]  /*28790*/  ISETP.LT.AND P6, PT, R234, c[0x0][0x178], !P2 ;  /* 0x00005e00ea007a0c */ /* 0x000fc600057c1270 */
[----:B--2---:R-:W-:-:S04]  /*287a0*/  IMAD.WIDE R12, R29, 0x4, R6 ;  /* 0x000000041d0c7825 */ /* 0x004fc800078e0206 */
[C---:B---3--:R-:W-:Y:S01]  /*287b0*/  IMAD.WIDE R14, R29.reuse, 0x4, R4 ;  /* 0x000000041d0e7825 */ /* 0x048fe200078e0204 */
[----:B------:R-:W-:Y:S01]  /*287c0*/  IADD3 R29, R29, c[0x0][0x198], RZ ;  /* 0x000066001d1d7a10 */ /* 0x000fe20007ffe0ff */
[----:B------:R-:W-:Y:S01]  /*287d0*/  @P4 STG.E [R22.64], R68 ;  /* 0x0000004416004986 */ /* 0x000fe2000c101908 */
[----:B------:R-:W-:-:S03]  /*287e0*/  ISETP.GE.AND P4, PT, R3, c[0x0][0x17c], PT ;  /* 0x00005f0003007a0c */ /* 0x000fc60003f86270 */
[C---:B------:R-:W-:Y:S01]  /*287f0*/  IMAD.WIDE R16, R29.reuse, 0x4, R10 ;  /* 0x000000041d107825 */ /* 0x040fe200078e020a */
[----:B------:R1:W-:Y:S03]  /*28800*/  @P5 STG.E [R12.64], R84 ;  /* 0x000000540c005986 */ /* 0x0003e6000c101908 */
[C---:B----4-:R-:W-:Y:S01]  /*28810*/  IMAD.WIDE R18, R29.reuse, 0x4, R8 ;  /* 0x000000041d127825 */ /* 0x050fe200078e0208 */
[----:B------:R2:W-:Y:S03]  /*28820*/  @P0 STG.E [R14.64], R100 ;  /* 0x000000640e000986 */ /* 0x0005e6000c101908 */
[----:B------:R-:W-:Y:S01]  /*28830*/  IMAD.WIDE R20, R29, 0x4, R6 ;  /* 0x000000041d147825 */ /* 0x000fe200078e0206 */
[----:B------:R-:W-:Y:S01]  /*28840*/  ISETP.LT.AND P2, PT, R233, c[0x0][0x178], !P2 ;  /* 0x00005e00e9007a0c */ /* 0x000fe20005741270 */
[----:B------:R3:W-:Y:S01]  /*28850*/  @P1 STG.E [R16.64], R53 ;  /* 0x0000003510001986 */ /* 0x0007e2000c101908 */
[----:B------:R-:W-:-:S02]  /*28860*/  ISETP.LT.AND P0, PT, R240, c[0x0][0x178], !P4 ;  /* 0x00005e00f0007a0c */ /* 0x000fc40006701270 */
[----:B------:R-:W-:Y:S01]  /*28870*/  ISETP.LT.AND P1, PT, R235, c[0x0][0x178], !P4 ;  /* 0x00005e00eb007a0c */ /* 0x000fe20006721270 */
[----:B------:R4:W-:Y:S01]  /*28880*/  @P3 STG.E [R18.64], R69 ;  /* 0x0000004512003986 */ /* 0x0009e2000c101908 */
[----:B------:R-:W-:-:S03]  /*28890*/  IADD3 R3, R29, c[0x0][0x198], RZ ;  /* 0x000066001d037a10 */ /* 0x000fc60007ffe0ff */
[----:B------:R4:W-:Y:S01]  /*288a0*/  @P6 STG.E [R20.64], R85 ;  /* 0x0000005514006986 */ /* 0x0009e2000c101908 */
[----:B------:R-:W-:Y:S01]  /*288b0*/  ISETP.LT.AND P6, PT, R234, c[0x0][0x178], !P4 ;  /* 0x00005e00ea007a0c */ /* 0x000fe200067c1270 */
[----:B-1----:R-:W-:Y:S01]  /*288c0*/  IMAD.WIDE R12, R29, 0x4, R4 ;  /* 0x000000041d0c7825 */ /* 0x002fe200078e0204 */
[----:B------:R-:W-:-:S03]  /*288d0*/  IADD3 R0, R252, 0x53, RZ ;  /* 0x00000053fc007810 */ /* 0x000fc60007ffe0ff */
[----:B--2---:R-:W-:Y:S01]  /*288e0*/  IMAD.WIDE R14, R3, 0x4, R10 ;  /* 0x00000004030e7825 */ /* 0x004fe200078e020a */
[----:B------:R-:W-:-:S03]  /*288f0*/  ISETP.GE.AND P5, PT, R0, c[0x0][0x17c], PT ;  /* 0x00005f0000007a0c */ /* 0x000fc60003fa6270 */
[----:B---3--:R-:W-:Y:S01]  /*28900*/  IMAD.WIDE R16, R3, 0x4, R8 ;  /* 0x0000000403107825 */ /* 0x008fe200078e0208 */
[----:B------:R-:W-:Y:S01]  /*28910*/  ISETP.LT.AND P4, PT, R233, c[0x0][0x178], !P4 ;  /* 0x00005e00e9007a0c */ /* 0x000fe20006781270 */
[----:B------:R1:W-:Y:S02]  /*28920*/  @P2 STG.E [R12.64], R101 ;  /* 0x000000650c002986 */ /* 0x0003e4000c101908 */
[----:B----4-:R-:W-:Y:S02]  /*28930*/  IMAD.WIDE R18, R3, 0x4, R6 ;  /* 0x0000000403127825 */ /* 0x010fe400078e0206 */
[----:B------:R2:W-:Y:S01]  /*28940*/  @P0 STG.E [R14.64], R48 ;  /* 0x000000300e000986 */ /* 0x0005e2000c101908 */
[----:B------:R-:W-:-:S03]  /*28950*/  ISETP.LT.AND P0, PT, R240, c[0x0][0x178], !P5 ;  /* 0x00005e00f0007a0c */ /* 0x000fc60006f01270 */
[----:B------:R3:W-:Y:S01]  /*28960*/  @P1 STG.E [R16.64], R64 ;  /* 0x0000004010001986 */ /* 0x0007e2000c101908 */
[----:B------:R-:W-:-:S03]  /*28970*/  ISETP.LT.AND P1, PT, R235, c[0x0][0x178], !P5 ;  /* 0x00005e00eb007a0c */ /* 0x000fc60006f21270 */
[----:B------:R4:W-:Y:S01]  /*28980*/  @P6 STG.E [R18.64], R80 ;  /* 0x0000005012006986 */ /* 0x0009e2000c101908 */
[----:B------:R-:W-:Y:S02]  /*28990*/  ISETP.LT.AND P6, PT, R234, c[0x0][0x178], !P5 ;  /* 0x00005e00ea007a0c */ /* 0x000fe40006fc1270 */
[----:B------:R-:W-:Y:S02]  /*289a0*/  IADD3 R0, R252, 0x54, RZ ;  /* 0x00000054fc007810 */ /* 0x000fe40007ffe0ff */
[----:B------:R-:W-:Y:S02]  /*289b0*/  IADD3 R23, R3, c[0x0][0x198], RZ ;  /* 0x0000660003177a10 */ /* 0x000fe40007ffe0ff */
[----:B------:R-:W-:Y:S01]  /*289c0*/  ISETP.LT.AND P5, PT, R233, c[0x0][0x178], !P5 ;  /* 0x00005e00e9007a0c */ /* 0x000fe20006fa1270 */
[----:B------:R-:W-:Y:S01]  /*289d0*/  IMAD.WIDE R20, R3, 0x4, R4 ;  /* 0x0000000403147825 */ /* 0x000fe200078e0204 */
[----:B------:R-:W-:-:S03]  /*289e0*/  ISETP.GE.AND P3, PT, R0, c[0x0][0x17c], PT ;  /* 0x00005f0000007a0c */ /* 0x000fc60003f66270 */
[C---:B-1----:R-:W-:Y:S01]  /*289f0*/  IMAD.WIDE R12, R23.reuse, 0x4, R10 ;  /* 0x00000004170c7825 */ /* 0x042fe200078e020a */
[----:B------:R1:W-:Y:S01]  /*28a00*/  @P4 STG.E [R20.64], R96 ;  /* 0x0000006014004986 */ /* 0x0003e2000c101908 */
[----:B------:R-:W-:Y:S02]  /*28a10*/  ISETP.LT.AND P4, PT, R240, c[0x0][0x178], !P3 ;  /* 0x00005e00f0007a0c */ /* 0x000fe40005f81270 */
[----:B--2---:R-:W-:Y:S01]  /*28a20*/  IMAD.WIDE R14, R23, 0x4, R8 ;  /* 0x00000004170e7825 */ /* 0x004fe200078e0208 */
[----:B------:R-:W-:-:S03]  /*28a30*/  IADD3 R0, R252, 0x55, RZ ;  /* 0x00000055fc007810 */ /* 0x000fc60007ffe0ff */
[C---:B---3--:R-:W-:Y:S01]  /*28a40*/  IMAD.WIDE R16, R23.reuse, 0x4, R6 ;  /* 0x0000000417107825 */ /* 0x048fe200078e0206 */
[----:B------:R2:W-:Y:S03]  /*28a50*/  @P0 STG.E [R12.64], R49 ;  /* 0x000000310c000986 */ /* 0x0005e6000c101908 */
[C---:B----4-:R-:W-:Y:S01]  /*28a60*/  IMAD.WIDE R18, R23.reuse, 0x4, R4 ;  /* 0x0000000417127825 */ /* 0x050fe200078e0204 */
[----:B------:R-:W-:Y:S01]  /*28a70*/  IADD3 R3, R23, c[0x0][0x198], RZ ;  /* 0x0000660017037a10 */ /* 0x000fe20007ffe0ff */
[----:B------:R3:W-:Y:S01]  /*28a80*/  @P1 STG.E [R14.64], R65 ;  /* 0x000000410e001986 */ /* 0x0007e2000c101908 */
[----:B------:R-:W-:Y:S02]  /*28a90*/  ISETP.GE.AND P2, PT, R0, c[0x0][0x17c], PT ;  /* 0x00005f0000007a0c */ /* 0x000fe40003f46270 */
[----:B------:R-:W-:Y:S01]  /*28aa0*/  ISETP.LT.AND P1, PT, R235, c[0x0][0x178], !P3 ;  /* 0x00005e00eb007a0c */ /* 0x000fe20005f21270 */
[----:B------:R4:W-:Y:S01]  /*28ab0*/  @P6 STG.E [R16.64], R81 ;  /* 0x0000005110006986 */ /* 0x0009e2000c101908 */
[----:B-1----:R-:W-:-:S03]  /*28ac0*/  IMAD.WIDE R20, R3, 0x4, R10 ;  /* 0x0000000403147825 */ /* 0x002fc600078e020a */
[----:B------:R1:W-:Y:S01]  /*28ad0*/  @P5 STG.E [R18.64], R97 ;  /* 0x0000006112005986 */ /* 0x0003e2000c101908 */
[----:B------:R-:W-:Y:S02]  /*28ae0*/  ISETP.LT.AND P5, PT, R234, c[0x0][0x178], !P3 ;  /* 0x00005e00ea007a0c */ /* 0x000fe40005fa1270 */
[----:B------:R-:W-:Y:S02]  /*28af0*/  ISETP.LT.AND P3, PT, R233, c[0x0][0x178], !P3 ;  /* 0x00005e00e9007a0c */ /* 0x000fe40005f61270 */
[----:B------:R-:W-:Y:S01]  /*28b00*/  ISETP.LT.AND P6, PT, R240, c[0x0][0x178], !P2 ;  /* 0x00005e00f0007a0c */ /* 0x000fe200057c1270 */
[----:B------:R1:W-:Y:S01]  /*28b10*/  @P4 STG.E [R20.64], R44 ;  /* 0x0000002c14004986 */ /* 0x0003e2000c101908 */
[C---:B------:R-:W-:Y:S01]  /*28b20*/  IADD3 R23, R3.reuse, c[0x0][0x198], RZ ;  /* 0x0000660003177a10 */ /* 0x040fe20007ffe0ff */
[----:B--2---:R-:W-:Y:S01]  /*28b30*/  IMAD.WIDE R12, R3, 0x4, R8 ;  /* 0x00000004030c7825 */ /* 0x004fe200078e0208 */
[----:B------:R-:W-:Y:S02]  /*28b40*/  ISETP.LT.AND P4, PT, R235, c[0x0][0x178], !P2 ;  /* 0x00005e00eb007a0c */ /* 0x000fe40005781270 */
[----:B------:R-:W-:Y:S01]  /*28b50*/  IADD3 R0, R252, 0x56, RZ ;  /* 0x00000056fc007810 */ /* 0x000fe20007ffe0ff */
[C---:B---3--:R-:W-:Y:S01]  /*28b60*/  IMAD.WIDE R14, R3.reuse, 0x4, R6 ;  /* 0x00000004030e7825 */ /* 0x048fe200078e0206 */
[----:B------:R2:W-:Y:S03]  /*28b70*/  @P1 STG.E [R12.64], R60 ;  /* 0x0000003c0c001986 */ /* 0x0005e6000c101908 */
[----:B----4-:R-:W-:Y:S01]  /*28b80*/  IMAD.WIDE R16, R3, 0x4, R4 ;  /* 0x0000000403107825 */ /* 0x010fe200078e0204 */
[----:B------:R-:W-:Y:S01]  /*28b90*/  ISETP.GE.AND P0, PT, R0, c[0x0][0x17c], PT ;  /* 0x00005f0000007a0c */ /* 0x000fe20003f06270 */
[----:B------:R3:W-:Y:S02]  /*28ba0*/  @P5 STG.E [R14.64], R76 ;  /* 0x0000004c0e005986 */ /* 0x0007e4000c101908 */
[----:B-1----:R-:W-:-:S02]  /*28bb0*/  IMAD.WIDE R18, R23, 0x4, R10 ;  /* 0x0000000417127825 */ /* 0x002fc400078e020a */
[----:B------:R1:W-:Y:S01]  /*28bc0*/  @P3 STG.E [R16.64], R92 ;  /* 0x0000005c10003986 */ /* 0x0003e2000c101908 */
[----:B------:R-:W-:Y:S01]  /*28bd0*/  ISETP.LT.AND P3, PT, R234, c[0x0][0x178], !P2 ;  /* 0x00005e00ea007a0c */ /* 0x000fe20005761270 */
[----:B------:R-:W-:Y:S01]  /*28be0*/  IMAD.WIDE R20, R23, 0x4, R8 ;  /* 0x0000000417147825 */ /* 0x000fe200078e0208 */
[----:B------:R-:W-:Y:S01]  /*28bf0*/  ISETP.LT.AND P2, PT, R233, c[0x0][0x178], !P2 ;  /* 0x00005e00e9007a0c */ /* 0x000fe20005741270 */
[----:B------:R4:W-:Y:S01]  /*28c00*/  @P6 STG.E [R18.64], R45 ;  /* 0x0000002d12006986 */ /* 0x0009e2000c101908 */
[----:B------:R-:W-:Y:S02]  /*28c10*/  ISETP.LT.AND P6, PT, R240, c[0x0][0x178], !P0 ;  /* 0x00005e00f0007a0c */ /* 0x000fe400047c1270 */
[----:B------:R-:W-:Y:S01]  /*28c20*/  ISETP.LT.AND P5, PT, R235, c[0x0][0x178], !P0 ;  /* 0x00005e00eb007a0c */ /* 0x000fe200047a1270 */
[----:B------:R4:W-:Y:S01]  /*28c30*/  @P4 STG.E [R20.64], R61 ;  /* 0x0000003d14004986 */ /* 0x0009e2000c101908 */
[C---:B------:R-:W-:Y:S01]  /*28c40*/  IADD3 R3, R23.reuse, c[0x0][0x198], RZ ;  /* 0x0000660017037a10 */ /* 0x040fe20007ffe0ff */
[----:B--2---:R-:W-:Y:S01]  /*28c50*/  IMAD.WIDE R12, R23, 0x4, R6 ;  /* 0x00000004170c7825 */ /* 0x004fe200078e0206 */
[----:B------:R-:W-:-:S02]  /*28c60*/  ISETP.LT.AND P4, PT, R234, c[0x0][0x178], !P0 ;  /* 0x00005e00ea007a0c */ /* 0x000fc40004781270 */
[----:B------:R-:W-:Y:S01]  /*28c70*/  IADD3 R0, R252, 0x57, RZ ;  /* 0x00000057fc007810 */ /* 0x000fe20007ffe0ff */
[----:B---3--:R-:W-:Y:S01]  /*28c80*/  IMAD.WIDE R14, R23, 0x4, R4 ;  /* 0x00000004170e7825 */ /* 0x008fe200078e0204 */
[----:B------:R2:W-:Y:S03]  /*28c90*/  @P3 STG.E [R12.64], R77 ;  /* 0x0000004d0c003986 */ /* 0x0005e6000c101908 */
[----:B-1----:R-:W-:Y:S01]  /*28ca0*/  IMAD.WIDE R16, R3, 0x4, R10 ;  /* 0x0000000403107825 */ /* 0x002fe200078e020a */
[----:B------:R-:W-:-:S03]  /*28cb0*/  ISETP.GE.AND P1, PT, R0, c[0x0][0x17c], PT ;  /* 0x00005f0000007a0c */ /* 0x000fc60003f26270 */
[----:B----4-:R-:W-:Y:S01]  /*28cc0*/  IMAD.WIDE R18, R3, 0x4, R8 ;  /* 0x0000000403127825 */ /* 0x010fe200078e0208 */
[----:B------:R1:W-:Y:S01]  /*28cd0*/  @P2 STG.E [R14.64], R93 ;  /* 0x0000005d0e002986 */ /* 0x0003e2000c101908 */
[----:B------:R-:W-:Y:S02]  /*28ce0*/  ISETP.LT.AND P0, PT, R233, c[0x0][0x178], !P0 ;  /* 0x00005e00e9007a0c */ /* 0x000fe40004701270 */
[----:B------:R-:W-:Y:S01]  /*28cf0*/  IMAD.WIDE R20, R3, 0x4, R6 ;  /* 0x0000000403147825 */ /* 0x000fe200078e0206 */
[----:B------:R3:W-:Y:S01]  /*28d00*/  @P6 STG.E [R16.64], R40 ;  /* 0x0000002810006986 */ /* 0x0007e2000c101908 */
[----:B------:R-:W-:-:S03]  /*28d10*/  ISETP.LT.AND P6, PT, R240, c[0x0][0x178], !P1 ;  /* 0x00005e00f0007a0c */ /* 0x000fc60004fc1270 */
[----:B------:R4:W-:Y:S01]  /*28d20*/  @P5 STG.E [R18.64], R56 ;  /* 0x0000003812005986 */ /* 0x0009e2000c101908 */
[----:B------:R-:W-:Y:S02]  /*28d30*/  ISETP.LT.AND P5, PT, R235, c[0x0][0x178], !P1 ;  /* 0x00005e00eb007a0c */ /* 0x000fe40004fa1270 */
[----:B------:R-:W-:Y:S01]  /*28d40*/  IADD3 R23, R3, c[0x0][0x198], RZ ;  /* 0x0000660003177a10 */ /* 0x000fe20007ffe0ff */
[----:B------:R3:W-:Y:S01]  /*28d50*/  @P4 STG.E [R20.64], R72 ;  /* 0x0000004814004986 */ /* 0x0007e2000c101908 */
[----:B------:R-:W-:Y:S02]  /*28d60*/  ISETP.LT.AND P2, PT, R234, c[0x0][0x178], !P1 ;  /* 0x00005e00ea007a0c */ /* 0x000fe40004f41270 */
[----:B------:R-:W-:Y:S01]  /*28d70*/  ISETP.LT.AND P4, PT, R233, c[0x0][0x178], !P1 ;  /* 0x00005e00e9007a0c */ /* 0x000fe20004f81270 */
[----:B--2---:R-:W-:Y:S01]  /*28d80*/  IMAD.WIDE R12, R3, 0x4, R4 ;  /* 0x00000004030c7825 */ /* 0x004fe200078e0204 */
[----:B------:R-:W-:-:S03]  /*28d90*/  IADD3 R0, R252, 0x58, RZ ;  /* 0x00000058fc007810 */ /* 0x000fc60007ffe0ff */
[----:B-1----:R-:W-:Y:S01]  /*28da0*/  IMAD.WIDE R14, R23, 0x4, R10 ;  /* 0x00000004170e7825 */ /* 0x002fe200078e020a */
[----:B------:R-:W-:-:S03]  /*28db0*/  ISETP.GE.AND P3, PT, R0, c[0x0][0x17c], PT ;  /* 0x00005f0000007a0c */ /* 0x000fc60003f66270 */
[C---:B---3--:R-:W-:Y:S01]  /*28dc0*/  IMAD.WIDE R16, R23.reuse, 0x4, R8 ;  /* 0x0000000417107825 */ /* 0x048fe200078e0208 */
[----:B------:R-:W-:Y:S01]  /*28dd0*/  IADD3 R0, R252, 0x59, RZ ;  /* 0x00000059fc007810 */ /* 0x000fe20007ffe0ff */
[----:B------:R1:W-:Y:S02]  /*28de0*/  @P0 STG.E [R12.64], R88 ;  /* 0x000000580c000986 */ /* 0x0003e4000c101908 */
[C---:B----4-:R-:W-:Y:S02]  /*28df0*/  IMAD.WIDE R18, R23.reuse, 0x4, R6 ;  /* 0x0000000417127825 */ /* 0x050fe400078e0206 */
[----:B------:R2:W-:Y:S02]  /*28e00*/  @P6 STG.E [R14.64], R41 ;  /* 0x000000290e006986 */ /* 0x0005e4000c101908 */
[----:B------:R-:W-:Y:S01]  /*28e10*/  IMAD.WIDE R20, R23, 0x4, R4 ;  /* 0x0000000417147825 */ /* 0x000fe200078e0204 */
[----:B------:R-:W-:Y:S01]  /*28e20*/  ISETP.GE.AND P1, PT, R0, c[0x0][0x17c], PT ;  /* 0x00005f0000007a0c */ /* 0x000fe20003f26270 */
[----:B------:R3:W-:Y:S01]  /*28e30*/  @P5 STG.E [R16.64], R57 ;  /* 0x0000003910005986 */ /* 0x0007e2000c101908 */
[----:B------:R-:W-:-:S02]  /*28e40*/  ISETP.LT.AND P5, PT, R240, c[0x0][0x178], !P3 ;  /* 0x00005e00f0007a0c */ /* 0x000fc40005fa1270 */
[----:B------:R-:W-:Y:S01]  /*28e50*/  ISETP.LT.AND P0, PT, R235, c[0x0][0x178], !P3 ;  /* 0x00005e00eb007a0c */ /* 0x000fe20005f01270 */
[----:B------:R4:W-:Y:S01]  /*28e60*/  @P2 STG.E [R18.64], R73 ;  /* 0x0000004912002986 */ /* 0x0009e2000c101908 */
[----:B------:R-:W-:Y:S02]  /*28e70*/  ISETP.LT.AND P6, PT, R234, c[0x0][0x178], !P3 ;  /* 0x00005e00ea007a0c */ /* 0x000fe40005fc1270 */
[----:B------:R-:W-:Y:S01]  /*28e80*/  IADD3 R23, R23, c[0x0][0x198], RZ ;  /* 0x0000660017177a10 */ /* 0x000fe20007ffe0ff */
[----:B------:R-:W-:Y:S01]  /*28e90*/  @P4 STG.E [R20.64], R89 ;  /* 0x0000005914004986 */ /* 0x000fe2000c101908 */
[----:B------:R-:W-:Y:S02]  /*28ea0*/  ISETP.LT.AND P3, PT, R233, c[0x0][0x178], !P3 ;  /* 0x00005e00e9007a0c */ /* 0x000fe40005f61270 */
[----:B------:R-:W-:Y:S01]  /*28eb0*/  ISETP.LT.AND P4, PT, R240, c[0x0][0x178], !P1 ;  /* 0x00005e00f0007a0c */ /* 0x000fe20004f81270 */
[C---:B-1----:R-:W-:Y:S01]  /*28ec0*/  IMAD.WIDE R12, R23.reuse, 0x4, R10 ;  /* 0x00000004170c7825 */ /* 0x042fe200078e020a */
[----:B------:R-:W-:-:S03]  /*28ed0*/  IADD3 R3, R23, c[0x0][0x198], RZ ;  /* 0x0000660017037a10 */ /* 0x000fc60007ffe0ff */
[----:B--2---:R-:W-:Y:S01]  /*28ee0*/  IMAD.WIDE R14, R23, 0x4, R8 ;  /* 0x00000004170e7825 */ /* 0x004fe200078e0208 */
[----:B------:R-:W-:-:S03]  /*28ef0*/  IADD3 R0, R252, 0x5a, RZ ;  /* 0x0000005afc007810 */ /* 0x000fc60007ffe0ff */
[C---:B---3--:R-:W-:Y:S01]  /*28f00*/  IMAD.WIDE R16, R23.reuse, 0x4, R6 ;  /* 0x0000000417107825 */ /* 0x048fe200078e0206 */
[----:B------:R1:W-:Y:S03]  /*28f10*/  @P5 STG.E [R12.64], R54 ;  /* 0x000000360c005986 */ /* 0x0003e6000c101908 */
[----:B----4-:R-:W-:Y:S01]  /*28f20*/  IMAD.WIDE R18, R23, 0x4, R4 ;  /* 0x0000000417127825 */ /* 0x010fe200078e0204 */
[----:B------:R2:W-:Y:S03]  /*28f30*/  @P0 STG.E [R14.64], R70 ;  /* 0x000000460e000986 */ /* 0x0005e6000c101908 */
[----:B------:R-:W-:Y:S01]  /*28f40*/  IMAD.WIDE R22, R3, 0x4, R10 ;  /* 0x0000000403167825 */ /* 0x000fe200078e020a */
[----:B------:R3:W-:Y:S01]  /*28f50*/  @P6 STG.E [R16.64], R86 ;  /* 0x0000005610006986 */ /* 0x0007e2000c101908 */
[----:B------:R-:W-:-:S03]  /*28f60*/  ISETP.GE.AND P2, PT, R0, c[0x0][0x17c], PT ;  /* 0x00005f0000007a0c */ /* 0x000fc60003f46270 */
[----:B------:R4:W-:Y:S01]  /*28f70*/  @P3 STG.E [R18.64], R102 ;  /* 0x0000006612003986 */ /* 0x0009e2000c101908 */
[----:B------:R-:W-:-:S03]  /*28f80*/  ISETP.LT.AND P3, PT, R235, c[0x0][0x178], !P1 ;  /* 0x00005e00eb007a0c */ /* 0x000fc60004f61270 */
[----:B------:R2:W-:Y:S01]  /*28f90*/  @P4 STG.E [R22.64], R55 ;  /* 0x0000003716004986 */ /* 0x0005e2000c101908 */
[----:B------:R-:W-:Y:S02]  /*28fa0*/  ISETP.LT.AND P4, PT, R234, c[0x0][0x178], !P1 ;  /* 0x00005e00ea007a0c */ /* 0x000fe40004f81270 */
[----:B------:R-:W-:Y:S02]  /*28fb0*/  ISETP.LT.AND P0, PT, R233, c[0x0][0x178], !P1 ;  /* 0x00005e00e9007a0c */ /* 0x000fe40004f01270 */
[----:B------:R-:W-:Y:S02]  /*28fc0*/  ISETP.LT.AND P6, PT, R240, c[0x0][0x178], !P2 ;  /* 0x00005e00f0007a0c */ /* 0x000fe400057c1270 */
[----:B------:R-:W-:Y:S02]  /*28fd0*/  ISETP.LT.AND P5, PT, R235, c[0x0][0x178], !P2 ;  /* 0x00005e00eb007a0c */ /* 0x000fe400057a1270 */
[C---:B------:R-:W-:Y:S01]  /*28fe0*/  IADD3 R25, R3.reuse, c[0x0][0x198], RZ ;  /* 0x0000660003197a10 */ /* 0x040fe20007ffe0ff */
[----:B-1----:R-:W-:Y:S01]  /*28ff0*/  IMAD.WIDE R12, R3, 0x4, R8 ;  /* 0x00000004030c7825 */ /* 0x002fe200078e0208 */
[----:B------:R-:W-:-:S03]  /*29000*/  IADD3 R0, R252, 0x5b, RZ ;  /* 0x0000005bfc007810 */ /* 0x000fc60007ffe0ff */
[C---:B--2---:R-:W-:Y:S01]  /*29010*/  IMAD.WIDE R14, R3.reuse, 0x4, R6 ;  /* 0x00000004030e7825 */ /* 0x044fe200078e0206 */
[----:B------:R1:W-:Y:S03]  /*29020*/  @P3 STG.E [R12.64], R71 ;  /* 0x000000470c003986 */ /* 0x0003e6000c101908 */
[----:B---3--:R-:W-:Y:S01]  /*29030*/  IMAD.WIDE R16, R3, 0x4, R4 ;  /* 0x0000000403107825 */ /* 0x008fe200078e0204 */
[----:B------:R-:W-:-:S03]  /*29040*/  ISETP.GE.AND P1, PT, R0, c[0x0][0x17c], PT ;  /* 0x00005f0000007a0c */ /* 0x000fc60003f26270 */
[C---:B----4-:R-:W-:Y:S01]  /*29050*/  IMAD.WIDE R18, R25.reuse, 0x4, R10 ;  /* 0x0000000419127825 */ /* 0x050fe200078e020a */
[----:B------:R2:W-:Y:S03]  /*29060*/  @P4 STG.E [R14.64], R87 ;  /* 0x000000570e004986 */ /* 0x0005e6000c101908 */
[----:B------:R-:W-:Y:S01]  /*29070*/  IMAD.WIDE R20, R25, 0x4, R8 ;  /* 0x0000000419147825 */ /* 0x000fe200078e0208 */
[----:B------:R3:W-:Y:S01]  /*29080*/  @P0 STG.E [R16.64], R103 ;  /* 0x0000006710000986 */ /* 0x0007e2000c101908 */
[----:B------:R-:W-:Y:S02]  /*29090*/  ISETP.LT.AND P3, PT, R234, c[0x0][0x178], !P2 ;  /* 0x00005e00ea007a0c */ /* 0x000fe40005761270 */
[----:B------:R-:W-:Y:S01]  /*290a0*/  ISETP.LT.AND P2, PT, R233, c[0x0][0x178], !P2 ;  /* 0x00005e00e9007a0c */ /* 0x000fe20005741270 */
[----:B------:R4:W-:Y:S04]  /*290b0*/  @P6 STG.E [R18.64], R50 ;  /* 0x0000003212006986 */ /* 0x0009e8000c101908 */
[----:B------:R3:W-:Y:S01]  /*290c0*/  @P5 STG.E [R20.64], R66 ;  /* 0x0000004214005986 */ /* 0x0007e2000c101908 */
[----:B------:R-:W-:-:S02]  /*290d0*/  ISETP.LT.AND P5, PT, R240, c[0x0][0x178], !P1 ;  /* 0x00005e00f0007a0c */ /* 0x000fc40004fa1270 */
[C---:B------:R-:W-:Y:S01]  /*290e0*/  IADD3 R23, R25.reuse, c[0x0][0x198], RZ ;  /* 0x0000660019177a10 */ /* 0x040fe20007ffe0ff */
[----:B-1----:R-:W-:Y:S01]  /*290f0*/  IMAD.WIDE R12, R25, 0x4, R6 ;  /* 0x00000004190c7825 */ /* 0x002fe200078e0206 */
[----:B------:R-:W-:-:S03]  /*29100*/  IADD3 R3, R252, 0x5c, RZ ;  /* 0x0000005cfc037810 */ /* 0x000fc60007ffe0ff */
[----:B--2---:R-:W-:Y:S01]  /*29110*/  IMAD.WIDE R14, R25, 0x4, R4 ;  /* 0x00000004190e7825 */ /* 0x004fe200078e0204 */
[----:B------:R-:W-:Y:S02]  /*29120*/  ISETP.LT.AND P0, PT, R235, c[0x0][0x178], !P1 ;  /* 0x00005e00eb007a0c */ /* 0x000fe40004f01270 */
[----:B------:R-:W-:Y:S01]  /*29130*/  ISETP.GE.AND P6, PT, R3, c[0x0][0x17c], PT ;  /* 0x00005f0003007a0c */ /* 0x000fe20003fc6270 */
[----:B---3--:R-:W-:Y:S01]  /*29140*/  IMAD.WIDE R16, R23, 0x4, R10 ;  /* 0x0000000417107825 */ /* 0x008fe200078e020a */
[----:B------:R-:W-:Y:S01]  /*29150*/  ISETP.LT.AND P4, PT, R234, c[0x0][0x178], !P1 ;  /* 0x00005e00ea007a0c */ /* 0x000fe20004f81270 */
[----:B------:R1:W-:Y:S01]  /*29160*/  @P3 STG.E [R12.64], R82 ;  /* 0x000000520c003986 */ /* 0x0003e2000c101908 */
[----:B------:R-:W-:-:S03]  /*29170*/  ISETP.LT.AND P1, PT, R233, c[0x0][0x178], !P1 ;  /* 0x00005e00e9007a0c */ /* 0x000fc60004f21270 */
[----:B------:R2:W-:Y:S01]  /*29180*/  @P2 STG.E [R14.64], R98 ;  /* 0x000000620e002986 */ /* 0x0005e2000c101908 */
[----:B------:R-:W-:-:S03]  /*29190*/  ISETP.LT.AND P2, PT, R240, c[0x0][0x178], !P6 ;  /* 0x00005e00f0007a0c */ /* 0x000fc60007741270 */
[----:B------:R3:W-:Y:S01]  /*291a0*/  @P5 STG.E [R16.64], R51 ;  /* 0x0000003310005986 */ /* 0x0007e2000c101908 */
[----:B------:R-:W-:Y:S01]  /*291b0*/  ISETP.LT.AND P5, PT, R235, c[0x0][0x178], !P6 ;  /* 0x00005e00eb007a0c */ /* 0x000fe200077a1270 */
[C---:B----4-:R-:W-:Y:S01]  /*291c0*/  IMAD.WIDE R18, R23.reuse, 0x4, R8 ;  /* 0x0000000417127825 */ /* 0x050fe200078e0208 */
[----:B------:R-:W-:-:S03]  /*291d0*/  IADD3 R3, R23, c[0x0][0x198], RZ ;  /* 0x0000660017037a10 */ /* 0x000fc60007ffe0ff */
[C---:B------:R-:W-:Y:S01]  /*291e0*/  IMAD.WIDE R20, R23.reuse, 0x4, R6 ;  /* 0x0000000417147825 */ /* 0x040fe200078e0206 */
[----:B------:R-:W-:Y:S01]  /*291f0*/  IADD3 R0, R252, 0x5d, RZ ;  /* 0x0000005dfc007810 */ /* 0x000fe20007ffe0ff */
[----:B------:R4:W-:Y:S02]  /*29200*/  @P0 STG.E [R18.64], R67 ;  /* 0x0000004312000986 */ /* 0x0009e4000c101908 */
[----:B-1----:R-:W-:Y:S01]  /*29210*/  IMAD.WIDE R12, R23, 0x4, R4 ;  /* 0x00000004170c7825 */ /* 0x002fe200078e0204 */
[----:B------:R-:W-:Y:S01]  /*29220*/  ISETP.GE.AND P3, PT, R0, c[0x0][0x17c], PT ;  /* 0x00005f0000007a0c */ /* 0x000fe20003f66270 */
[----:B------:R1:W-:Y:S02]  /*29230*/  @P4 STG.E [R20.64], R83 ;  /* 0x0000005314004986 */ /* 0x0003e4000c101908 */
[----:B--2---:R-:W-:Y:S01]  /*29240*/  IMAD.WIDE R14, R3, 0x4, R10 ;  /* 0x00000004030e7825 */ /* 0x004fe200078e020a */
[----:B------:R-:W-:-:S03]  /*29250*/  ISETP.LT.AND P4, PT, R234, c[0x0][0x178], !P6 ;  /* 0x00005e00ea007a0c */ /* 0x000fc60007781270 */
[----:B---3--:R-:W-:Y:S01]  /*29260*/  IMAD.WIDE R16, R3, 0x4, R8 ;  /* 0x0000000403107825 */ /* 0x008fe200078e0208 */
[----:B------:R-:W-:Y:S01]  /*29270*/  ISETP.LT.AND P6, PT, R233, c[0x0][0x178], !P6 ;  /* 0x00005e00e9007a0c */ /* 0x000fe200077c1270 */
[----:B------:R2:W-:Y:S04]  /*29280*/  @P1 STG.E [R12.64], R99 ;  /* 0x000000630c001986 */ /* 0x0005e8000c101908 */
[----:B------:R3:W-:Y:S01]  /*29290*/  @P2 STG.E [R14.64], R46 ;  /* 0x0000002e0e002986 */ /* 0x0007e2000c101908 */
[----:B----4-:R-:W-:-:S03]  /*292a0*/  IMAD.WIDE R18, R3, 0x4, R6 ;  /* 0x0000000403127825 */ /* 0x010fc600078e0206 */
[----:B------:R4:W-:Y:S01]  /*292b0*/  @P5 STG.E [R16.64], R62 ;  /* 0x0000003e10005986 */ /* 0x0009e2000c101908 */
[----:B------:R-:W-:Y:S01]  /*292c0*/  ISETP.LT.AND P5, PT, R240, c[0x0][0x178], !P3 ;  /* 0x00005e00f0007a0c */ /* 0x000fe20005fa1270 */
[C---:B-1----:R-:W-:Y:S01]  /*292d0*/  IMAD.WIDE R20, R3.reuse, 0x4, R4 ;  /* 0x0000000403147825 */ /* 0x042fe200078e0204 */
[----:B------:R-:W-:Y:S02]  /*292e0*/  IADD3 R0, R252, 0x5e, RZ ;  /* 0x0000005efc007810 */ /* 0x000fe40007ffe0ff */
[----:B------:R-:W-:Y:S02]  /*292f0*/  IADD3 R3, R3, c[0x0][0x198], RZ ;  /* 0x0000660003037a10 */ /* 0x000fe40007ffe0ff */
[----:B------:R-:W-:Y:S01]  /*29300*/  ISETP.GE.AND P0, PT, R0, c[0x0][0x17c], PT ;  /* 0x00005f0000007a0c */ /* 0x000fe20003f06270 */
[----:B------:R1:W-:Y:S01]  /*29310*/  @P4 STG.E [R18.64], R78 ;  /* 0x0000004e12004986 */ /* 0x0003e2000c101908 */
[----:B------:R-:W-:Y:S01]  /*29320*/  ISETP.LT.AND P1, PT, R235, c[0x0][0x178], !P3 ;  /* 0x00005e00eb007a0c */ /* 0x000fe20005f21270 */
[----:B--2---:R-:W-:Y:S01]  /*29330*/  IMAD.WIDE R12, R3, 0x4, R10 ;  /* 0x00000004030c7825 */ /* 0x004fe200078e020a */
[----:B------:R-:W-:Y:S01]  /*29340*/  ISETP.LT.AND P2, PT, R234, c[0x0][0x178], !P3 ;  /* 0x00005e00ea007a0c */ /* 0x000fe20005f41270 */
[----:B------:R2:W-:Y:S01]  /*29350*/  @P6 STG.E [R20.64], R94 ;  /* 0x0000005e14006986 */ /* 0x0005e2000c101908 */
[----:B------:R-:W-:-:S02]  /*29360*/  ISETP.LT.AND P3, PT, R233, c[0x0][0x178], !P3 ;  /* 0x00005e00e9007a0c */ /* 0x000fc40005f61270 */
[----:B------:R-:W-:Y:S01]  /*29370*/  ISETP.LT.AND P6, PT, R240, c[0x0][0x178], !P0 ;  /* 0x00005e00f0007a0c */ /* 0x000fe200047c1270 */
[----:B------:R1:W-:Y:S01]  /*29380*/  @P5 STG.E [R12.64], R47 ;  /* 0x0000002f0c005986 */ /* 0x0003e2000c101908 */
[----:B------:R-:W-:Y:S02]  /*29390*/  ISETP.LT.AND P5, PT, R235, c[0x0][0x178], !P0 ;  /* 0x00005e00eb007a0c */ /* 0x000fe400047a1270 */
[C---:B------:R-:W-:Y:S01]  /*293a0*/  IADD3 R25, R3.reuse, c[0x0][0x198], RZ ;  /* 0x0000660003197a10 */ /* 0x040fe20007ffe0ff */
[----:B---3--:R-:W-:Y:S01]  /*293b0*/  IMAD.WIDE R14, R3, 0x4, R8 ;  /* 0x00000004030e7825 */ /* 0x008fe200078e0208 */
[----:B------:R-:W-:-:S03]  /*293c0*/  IADD3 R0, R252, 0x5f, RZ ;  /* 0x0000005ffc007810 */ /* 0x000fc60007ffe0ff */
[----:B----4-:R-:W-:Y:S01]  /*293d0*/  IMAD.WIDE R16, R3, 0x4, R6 ;  /* 0x0000000403107825 */ /* 0x010fe200078e0206 */
[----:B------:R-:W-:-:S03]  /*293e0*/  ISETP.GE.AND P4, PT, R0, c[0x0][0x17c], PT ;  /* 0x00005f0000007a0c */ /* 0x000fc60003f86270 */
[----:B-1----:R-:W-:Y:S01]  /*293f0*/  IMAD.WIDE R18, R3, 0x4, R4 ;  /* 0x0000000403127825 */ /* 0x002fe200078e0204 */
[----:B------:R1:W-:Y:S03]  /*29400*/  @P1 STG.E [R14.64], R63 ;  /* 0x0000003f0e001986 */ /* 0x0003e6000c101908 */
[C---:B--2---:R-:W-:Y:S01]  /*29410*/  IMAD.WIDE R20, R25.reuse, 0x4, R10 ;  /* 0x0000000419147825 */ /* 0x044fe200078e020a */
[----:B------:R2:W-:Y:S01]  /*29420*/  @P2 STG.E [R16.64], R79 ;  /* 0x0000004f10002986 */ /* 0x0005e2000c101908 */
[----:B------:R-:W-:Y:S02]  /*29430*/  ISETP.LT.AND P1, PT, R234, c[0x0][0x178], !P0 ;  /* 0x00005e00ea007a0c */ /* 0x000fe40004721270 */
[----:B------:R-:W-:Y:S01]  /*29440*/  IMAD.WIDE R22, R25, 0x4, R8 ;  /* 0x0000000419167825 */ /* 0x000fe200078e0208 */
[----:B------:R3:W-:Y:S01]  /*29450*/  @P3 STG.E [R18.64], R95 ;  /* 0x0000005f12003986 */ /* 0x0007e2000c101908 */
[----:B------:R-:W-:-:S03]  /*29460*/  ISETP.LT.AND P0, PT, R233, c[0x0][0x178], !P0 ;  /* 0x00005e00e9007a0c */ /* 0x000fc60004701270 */
[----:B------:R4:W-:Y:S01]  /*29470*/  @P6 STG.E [R20.64], R42 ;  /* 0x0000002a14006986 */ /* 0x0009e2000c101908 */
[----:B------:R-:W-:Y:S02]  /*29480*/  ISETP.LT.AND P6, PT, R240, c[0x0][0x178], !P4 ;  /* 0x00005e00f0007a0c */ /* 0x000fe400067c1270 */
[----:B------:R-:W-:Y:S01]  /*29490*/  ISETP.LT.AND P3, PT, R235, c[0x0][0x178], !P4 ;  /* 0x00005e00eb007a0c */ /* 0x000fe20006761270 */
[----:B------:R2:W-:Y:S01]  /*294a0*/  @P5 STG.E [R22.64], R58 ;  /* 0x0000003a16005986 */ /* 0x0005e2000c101908 */
[----:B------:R-:W-:Y:S02]  /*294b0*/  IADD3 R3, R25, c[0x0][0x198], RZ ;  /* 0x0000660019037a10 */ /* 0x000fe40007ffe0ff */
[----:B------:R-:W-:Y:S02]  /*294c0*/  ISETP.LT.AND P5, PT, R234, c[0x0][0x178], !P4 ;  /* 0x00005e00ea007a0c */ /* 0x000fe400067a1270 */
[----:B------:R-:W-:Y:S01]  /*294d0*/  ISETP.LT.AND P4, PT, R233, c[0x0][0x178], !P4 ;  /* 0x00005e00e9007a0c */ /* 0x000fe20006781270 */
[----:B------:R-:W-:Y:S01]  /*294e0*/  IMAD.WIDE R12, R25, 0x4, R6 ;  /* 0x00000004190c7825 */ /* 0x000fe200078e0206 */
[----:B------:R-:W-:-:S03]  /*294f0*/  IADD3 R0, R252, 0x60, RZ ;  /* 0x00000060fc007810 */ /* 0x000fc60007ffe0ff */
[----:B-1----:R-:W-:Y:S01]  /*29500*/  IMAD.WIDE R14, R25, 0x4, R4 ;  /* 0x00000004190e7825 */ /* 0x002fe200078e0204 */
[----:B------:R-:W-:-:S03]  /*29510*/  ISETP.GE.AND P2, PT, R0, c[0x0][0x17c], PT ;  /* 0x00005f0000007a0c */ /* 0x000fc60003f46270 */
[C---:B--2---:R-:W-:Y:S01]  /*29520*/  IMAD.WIDE R16, R3.reuse, 0x4, R10 ;  /* 0x0000000403107825 */ /* 0x044fe200078e020a */
[----:B------:R-:W-:Y:S01]  /*29530*/  IADD3 R0, R252, 0x61, RZ ;  /* 0x00000061fc007810 */ /* 0x000fe20007ffe0ff */
[----:B------:R1:W-:Y:S02]  /*29540*/  @P1 STG.E [R12.64], R74 ;  /* 0x0000004a0c001986 */ /* 0x0003e4000c101908 */
[C---:B---3--:R-:W-:Y:S02]  /*29550*/  IMAD.WIDE R18, R3.reuse, 0x4, R8 ;  /* 0x0000000403127825 */ /* 0x048fe400078e0208 */
[----:B------:R2:W-:Y:S02]  /*29560*/  @P0 STG.E [R14.64], R90 ;  /* 0x0000005a0e000986 */ /* 0x0005e4000c101908 */
[C---:B----4-:R-:W-:Y:S01]  /*29570*/  IMAD.WIDE R20, R3.reuse, 0x4, R6 ;  /* 0x0000000403147825 */ /* 0x050fe200078e0206 */
[----:B------:R-:W-:Y:S01]  /*29580*/  ISETP.GE.AND P1, PT, R0, c[0x0][0x17c], PT ;  /* 0x00005f0000007a0c */ /* 0x000fe20003f26270 */
[----:B------:R3:W-:Y:S02]  /*29590*/  @P6 STG.E [R16.64], R43 ;  /* 0x0000002b10006986 */ /* 0x0007e4000c101908 */
[----:B------:R-:W-:Y:S01]  /*295a0*/  IMAD.WIDE R22, R3, 0x4, R4 ;  /* 0x0000000403167825 */ /* 0x000fe200078e0204 */
[----:B------:R-:W-:Y:S01]  /*295b0*/  ISETP.LT.AND P0, PT, R240, c[0x0][0x178], !P2 ;  /* 0x00005e00f0007a0c */ /* 0x000fe20005701270 */
[----:B------:R4:W-:Y:S01]  /*295c0*/  @P3 STG.E [R18.64], R59 ;  /* 0x0000003b12003986 */ /* 0x0009e2000c101908 */
[----:B------:R-:W-:-:S02]  /*295d0*/  ISETP.LT.AND P3, PT, R235, c[0x0][0x178], !P2 ;  /* 0x00005e00eb007a0c */ /* 0x000fc40005761270 */
[----:B------:R-:W-:Y:S01]  /*295e0*/  ISETP.LT.AND P6, PT, R234, c[0x0][0x178], !P2 ;  /* 0x00005e00ea007a0c */ /* 0x000fe200057c1270 */
[----:B------:R2:W-:Y:S01]  /*295f0*/  @P5 STG.E [R20.64], R75 ;  /* 0x0000004b14005986 */ /* 0x0005e2000c101908 */
[----:B------:R-:W-:Y:S02]  /*29600*/  IADD3 R3, R3, c[0x0][0x198], RZ ;  /* 0x0000660003037a10 */ /* 0x000fe40007ffe0ff */
[----:B------:R-:W-:Y:S01]  /*29610*/  ISETP.LT.AND P2, PT, R233, c[0x0][0x178], !P2 ;  /* 0x00005e00e9007a0c */ /* 0x000fe20005741270 */
[----:B------:R3:W-:Y:S01]  /*29620*/  @P4 STG.E [R22.64], R91 ;  /* 0x0000005b16004986 */ /* 0x0007e2000c101908 */
[----:B------:R-:W-:Y:S02]  /*29630*/  ISETP.LT.AND P4, PT, R240, c[0x0][0x178], !P1 ;  /* 0x00005e00f0007a0c */ /* 0x000fe40004f81270 */
[----:B------:R-:W-:Y:S01]  /*29640*/  ISETP.LT.AND P5, PT, R235, c[0x0][0x178], !P1 ;  /* 0x00005e00eb007a0c */ /* 0x000fe20004fa1270 */
[C---:B-1----:R-:W-:Y:S01]  /*29650*/  IMAD.WIDE R12, R3.reuse, 0x4, R10 ;  /* 0x00000004030c7825 */ /* 0x042fe200078e020a */
[----:B------:R-:W-:-:S02]  /*29660*/  IADD3 R25, R3, c[0x0][0x198], RZ ;  /* 0x0000660003197a10 */ /* 0x000fc40007ffe0ff */
[----:B------:R-:W-:Y:S01]  /*29670*/  IADD3 R0, R252, 0x62, RZ ;  /* 0x00000062fc007810 */ /* 0x000fe20007ffe0ff */
[C---:B--2---:R-:W-:Y:S01]  /*29680*/  IMAD.WIDE R14, R3.reuse, 0x4, R8 ;  /* 0x00000004030e7825 */ /* 0x044fe200078e0208 */
[----:B------:R1:W-:Y:S03]  /*29690*/  @P0 STG.E [R12.64], R116 ;  /* 0x000000740c000986 */ /* 0x0003e6000c101908 */
[----:B---3--:R-:W-:Y:S01]  /*296a0*/  IMAD.WIDE R16, R3, 0x4, R6 ;  /* 0x0000000403107825 */ /* 0x008fe200078e0206 */
[----:B------:R-:W-:-:S03]  /*296b0*/  ISETP.GE.AND P0, PT, R0, c[0x0][0x17c], PT ;  /* 0x00005f0000007a0c */ /* 0x000fc60003f06270 */
[----:B----4-:R-:W-:Y:S01]  /*296c0*/  IMAD.WIDE R18, R3, 0x4, R4 ;  /* 0x0000000403127825 */ /* 0x010fe200078e0204 */
[----:B------:R2:W-:Y:S03]  /*296d0*/  @P3 STG.E [R14.64], R128 ;  /* 0x000000800e003986 */ /* 0x0005e6000c101908 */
[C---:B------:R-:W-:Y:S01]  /*296e0*/  IMAD.WIDE R20, R25.reuse, 0x4, R10 ;  /* 0x0000000419147825 */ /* 0x040fe200078e020a */
[----:B------:R3:W-:Y:S03]  /*296f0*/  @P6 STG.E [R16.64], R148 ;  /* 0x0000009410006986 */ /* 0x0007e6000c101908 */
[----:B------:R-:W-:Y:S01]  /*29700*/  IMAD.WIDE R22, R25, 0x4, R8 ;  /* 0x0000000419167825 */ /* 0x000fe200078e0208 */
[----:B------:R-:W-:Y:S01]  /*29710*/  ISETP.LT.AND P3, PT, R234, c[0x0][0x178], !P1 ;  /* 0x00005e00ea007a0c */ /* 0x000fe20004f61270 */
[----:B------:R4:W-:Y:S01]  /*29720*/  @P2 STG.E [R18.64], R164 ;  /* 0x000000a412002986 */ /* 0x0009e2000c101908 */
[----:B------:R-:W-:-:S03]  /*29730*/  ISETP.LT.AND P2, PT, R233, c[0x0][0x178], !P1 ;  /* 0x00005e00e9007a0c */ /* 0x000fc60004f41270 */
[----:B------:R2:W-:Y:S01]  /*29740*/  @P4 STG.E [R20.64], R117 ;  /* 0x0000007514004986 */ /* 0x0005e2000c101908 */
[----:B------:R-:W-:-:S03]  /*29750*/  ISETP.LT.AND P4, PT, R240, c[0x0][0x178], !P0 ;  /* 0x00005e00f0007a0c */ /* 0x000fc60004781270 */
[----:B------:R3:W-:Y:S01]  /*29760*/  @P5 STG.E [R22.64], R129 ;  /* 0x0000008116005986 */ /* 0x0007e2000c101908 */
[----:B------:R-:W-:Y:S02]  /*29770*/  ISETP.LT.AND P5, PT, R235, c[0x0][0x178], !P0 ;  /* 0x00005e00eb007a0c */ /* 0x000fe400047a1270 */
[----:B------:R-:W-:Y:S02]  /*29780*/  ISETP.LT.AND P6, PT, R234, c[0x0][0x178], !P0 ;  /* 0x00005e00ea007a0c */ /* 0x000fe400047c1270 */
[C---:B------:R-:W-:Y:S01]  /*29790*/  IADD3 R3, R25.reuse, c[0x0][0x198], RZ ;  /* 0x0000660019037a10 */ /* 0x040fe20007ffe0ff */
[----:B-1----:R-:W-:Y:S01]  /*297a0*/  IMAD.WIDE R12, R25, 0x4, R6 ;  /* 0x00000004190c7825 */ /* 0x002fe200078e0206 */
[----:B------:R-:W-:-:S03]  /*297b0*/  IADD3 R0, R252, 0x63, RZ ;  /* 0x00000063fc007810 */ /* 0x000fc60007ffe0ff */
[----:B--2---:R-:W-:Y:S01]  /*297c0*/  IMAD.WIDE R14, R25, 0x4, R4 ;  /* 0x00000004190e7825 */ /* 0x004fe200078e0204 */
[----:B------:R-:W-:-:S03]  /*297d0*/  ISETP.GE.AND P1, PT, R0, c[0x0][0x17c], PT ;  /* 0x00005f0000007a0c */ /* 0x000fc60003f26270 */
[C---:B---3--:R-:W-:Y:S01]  /*297e0*/  IMAD.WIDE R16, R3.reuse, 0x4, R10 ;  /* 0x0000000403107825 */ /* 0x048fe200078e020a */
[----:B------:R1:W-:Y:S03]  /*297f0*/  @P3 STG.E [R12.64], R149 ;  /* 0x000000950c003986 */ /* 0x0003e6000c101908 */
[C---:B----4-:R-:W-:Y:S01]  /*29800*/  IMAD.WIDE R18, R3.reuse, 0x4, R8 ;  /* 0x0000000403127825 */ /* 0x050fe200078e0208 */
[----:B------:R-:W-:Y:S01]  /*29810*/  IADD3 R0, R252, 0x64, RZ ;  /* 0x00000064fc007810 */ /* 0x000fe20007ffe0ff */
[----:B------:R2:W-:Y:S02]  /*29820*/  @P2 STG.E [R14.64], R165 ;  /* 0x000000a50e002986 */ /* 0x0005e4000c101908 */
[----:B------:R-:W-:Y:S01]  /*29830*/  IMAD.WIDE R20, R3, 0x4, R6 ;  /* 0x0000000403147825 */ /* 0x000fe200078e0206 */
[----:B------:R-:W-:Y:S01]  /*29840*/  ISETP.LT.AND P0, PT, R233, c[0x0][0x178], !P0 ;  /* 0x00005e00e9007a0c */ /* 0x000fe20004701270 */
[----:B------:R3:W-:Y:S01]  /*29850*/  @P4 STG.E [R16.64], R112 ;  /* 0x0000007010004986 */ /* 0x0007e2000c101908 */
[----:B------:R-:W-:-:S03]  /*29860*/  ISETP.LT.AND P4, PT, R240, c[0x0][0x178], !P1 ;  /* 0x00005e00f0007a0c */ /* 0x000fc60004f81270 */
[----:B------:R4:W-:Y:S01]  /*29870*/  @P5 STG.E [R18.64], R132 ;  /* 0x0000008412005986 */ /* 0x0009e2000c101908 */
[----:B------:R-:W-:-:S03]  /*29880*/  ISETP.GE.AND P3, PT, R0, c[0x0][0x17c], PT ;  /* 0x00005f0000007a0c */ /* 0x000fc60003f66270 */
[----:B------:R2:W-:Y:S01]  /*29890*/  @P6 STG.E [R20.64], R144 ;  /* 0x0000009014006986 */ /* 0x0005e2000c101908 */
[----:B------:R-:W-:Y:S02]  /*298a0*/  ISETP.LT.AND P6, PT, R235, c[0x0][0x178], !P1 ;  /* 0x00005e00eb007a0c */ /* 0x000fe40004fc1270 */
[----:B------:R-:W-:Y:S02]  /*298b0*/  IADD3 R23, R3, c[0x0][0x198], RZ ;  /* 0x0000660003177a10 */ /* 0x000fe40007ffe0ff */
[----:B------:R-:W-:Y:S02]  /*298c0*/  ISETP.LT.AND P2, PT, R234, c[0x0][0x178], !P1 ;  /* 0x00005e00ea007a0c */ /* 0x000fe40004f41270 */
[----:B------:R-:W-:Y:S02]  /*298d0*/  ISETP.LT.AND P1, PT, R233, c[0x0][0x178], !P1 ;  /* 0x00005e00e9007a0c */ /* 0x000fe40004f21270 */
[----:B------:R-:W-:Y:S01]  /*298e0*/  ISETP.LT.AND P5, PT, R240, c[0x0][0x178], !P3 ;  /* 0x00005e00f0007a0c */ /* 0x000fe20005fa1270 */
[----:B-1----:R-:W-:Y:S01]  /*298f0*/  IMAD.WIDE R12, R3, 0x4, R4 ;  /* 0x00000004030c7825 */ /* 0x002fe200078e0204 */
[----:B------:R-:W-:-:S03]  /*29900*/  IADD3 R3, R23, c[0x0][0x198], RZ ;  /* 0x0000660017037a10 */ /* 0x000fc60007ffe0ff */
[----:B--2---:R-:W-:Y:S01]  /*29910*/  IMAD.WIDE R14, R23, 0x4, R10 ;  /* 0x00000004170e7825 */ /* 0x004fe200078e020a */
[----:B------:R-:W-:-:S03]  /*29920*/  IADD3 R0, R252, 0x65, RZ ;  /* 0x00000065fc007810 */ /* 0x000fc60007ffe0ff */
[C---:B---3--:R-:W-:Y:S01]  /*29930*/  IMAD.WIDE R16, R23.reuse, 0x4, R8 ;  /* 0x0000000417107825 */ /* 0x048fe200078e0208 */
[----:B------:R1:W-:Y:S03]  /*29940*/  @P0 STG.E [R12.64], R156 ;  /* 0x0000009c0c000986 */ /* 0x0003e6000c101908 */
[C---:B----4-:R-:W-:Y:S01]  /*29950*/  IMAD.WIDE R18, R23.reuse, 0x4, R6 ;  /* 0x0000000417127825 */ /* 0x050fe200078e0206 */
[----:B------:R2:W-:Y:S01]  /*29960*/  @P4 STG.E [R14.64], R113 ;  /* 0x000000710e004986 */ /* 0x0005e2000c101908 */
[----:B------:R-:W-:Y:S02]  /*29970*/  ISETP.GE.AND P0, PT, R0, c[0x0][0x17c], PT ;  /* 0x00005f0000007a0c */ /* 0x000fe40003f06270 */
[----:B------:R-:W-:Y:S01]  /*29980*/  IMAD.WIDE R20, R23, 0x4, R4 ;  /* 0x0000000417147825 */ /* 0x000fe200078e0204 */
[----:B------:R3:W-:Y:S01]  /*29990*/  @P6 STG.E [R16.64], R133 ;  /* 0x0000008510006986 */ /* 0x0007e2000c101908 */
[----:B------:R-:W-:-:S02]  /*299a0*/  ISETP.LT.AND P6, PT, R235, c[0x0][0x178], !P3 ;  /* 0x00005e00eb007a0c */ /* 0x000fc40005fc1270 */
[----:B------:R-:W-:Y:S01]  /*299b0*/  IMAD.WIDE R22, R3, 0x4, R10 ;  /* 0x0000000403167825 */ /* 0x000fe200078e020a */
[----:B------:R-:W-:Y:S01]  /*299c0*/  ISETP.LT.AND P4, PT, R234, c[0x0][0x178], !P3 ;  /* 0x00005e00ea007a0c */ /* 0x000fe20005f81270 */
[----:B------:R4:W-:Y:S01]  /*299d0*/  @P2 STG.E [R18.64], R145 ;  /* 0x0000009112002986 */ /* 0x0009e2000c101908 */
[----:B------:R-:W-:Y:S02]  /*299e0*/  ISETP.LT.AND P3, PT, R233, c[0x0][0x178], !P3 ;  /* 0x00005e00e9007a0c */ /* 0x000fe40005f61270 */
[----:B------:R-:W-:Y:S01]  /*299f0*/  ISETP.LT.AND P2, PT, R240, c[0x0][0x178], !P0 ;  /* 0x00005e00f0007a0c */ /* 0x000fe20004741270 */
[----:B------:R3:W-:Y:S01]  /*29a00*/  @P1 STG.E [R20.64], R157 ;  /* 0x0000009d14001986 */ /* 0x0007e2000c101908 */
[----:B------:R-:W-:-:S03]  /*29a10*/  IADD3 R25, R3, c[0x0][0x198], RZ ;  /* 0x0000660003197a10 */ /* 0x000fc60007ffe0ff */
[----:B------:R-:W-:Y:S01]  /*29a20*/  @P5 STG.E [R22.64], R108 ;  /* 0x0000006c16005986 */ /* 0x000fe2000c101908 */
[----:B------:R-:W-:Y:S01]  /*29a30*/  ISETP.LT.AND P5, PT, R235, c[0x0][0x178], !P0 ;  /* 0x00005e00eb007a0c */ /* 0x000fe200047a1270 */
        /* <DEDUP_REMOVED lines=12> */
[----:B------:R4:W-:Y:S01]  /*29b00*/  @P2 STG.E [R18.64], R109 ;  /* 0x0000006d12002986 */ /* 0x0009e2000c101908 */
[----:B------:R-:W-:-:S03]  /*29b10*/  ISETP.LT.AND P3, PT, R235, c[0x0][0x178], !P1 ;  /* 0x00005e00eb007a0c */ /* 0x000fc60004f61270 */
[----:B------:R2:W-:Y:S01]  /*29b20*/  @P5 STG.E [R20.64], R121 ;  /* 0x0000007914005986 */ /* 0x0005e2000c101908 */
[----:B------:R-:W-:Y:S02]  /*29b30*/  ISETP.LT.AND P5, PT, R240, c[0x0][0x178], !P1 ;  /* 0x00005e00f0007a0c */ /* 0x000fe40004fa1270 */
[----:B------:R-:W-:Y:S02]  /*29b40*/  ISETP.LT.AND P2, PT, R234, c[0x0][0x178], !P1 ;  /* 0x00005e00ea007a0c */ /* 0x000fe40004f41270 */
[----:B------:R-:W-:Y:S02]  /*29b50*/  IADD3 R3, R25, c[0x0][0x198], RZ ;  /* 0x0000660019037a10 */ /* 0x000fe40007ffe0ff */
[----:B------:R-:W-:Y:S01]  /*29b60*/  ISETP.LT.AND P1, PT, R233, c[0x0][0x178], !P1 ;  /* 0x00005e00e9007a0c */ /* 0x000fe20004f21270 */
        /* <DEDUP_REMOVED lines=9> */
[C---:B------:R-:W-:Y:S02]  /*29c00*/  IMAD.WIDE R20, R3.reuse, 0x4, R6 ;  /* 0x0000000403147825 */ /* 0x040fe400078e0206 */
[----:B------:R3:W-:Y:S02]  /*29c10*/  @P5 STG.E [R16.64], R104 ;  /* 0x0000006810005986 */ /* 0x0007e4000c101908 */
[----:B------:R-:W-:-:S02]  /*29c20*/  IMAD.WIDE R22, R3, 0x4, R4 ;  /* 0x0000000403167825 */ /* 0x000fc400078e0204 */
[----:B------:R4:W-:Y:S01]  /*29c30*/  @P3 STG.E [R18.64], R124 ;  /* 0x0000007c12003986 */ /* 0x0009e2000c101908 */
        /* <DEDUP_REMOVED lines=32> */
[----:B---3--:R-:W-:Y:S01]  /*29e40*/  IMAD.WIDE R16, R25, 0x4, R4 ;  /* 0x0000000419107825 */ /* 0x008fe200078e0204 */
[----:B------:R1:W-:Y:S03]  /*29e50*/  @P2 STG.E [R12.64], R130 ;  /* 0x000000820c002986 */ /* 0x0003e6000c101908 */
[C---:B----4-:R-:W-:Y:S01]  /*29e60*/  IMAD.WIDE R18, R23.reuse, 0x4, R10 ;  /* 0x0000000417127825 */ /* 0x050fe200078e020a */
[----:B------:R2:W-:Y:S03]  /*29e70*/  @P3 STG.E [R14.64], R150 ;  /* 0x000000960e003986 */ /* 0x0005e6000c101908 */
[----:B------:R-:W-:Y:S01]  /*29e80*/  IMAD.WIDE R20, R23, 0x4, R8 ;  /* 0x0000000417147825 */ /* 0x000fe200078e0208 */
[----:B------:R3:W-:Y:S01]  /*29e90*/  @P6 STG.E [R16.64], R166 ;  /* 0x000000a610006986 */ /* 0x0007e2000c101908 */
[----:B------:R-:W-:-:S02]  /*29ea0*/  ISETP.LT.AND P3, PT, R234, c[0x0][0x178], !P0 ;  /* 0x00005e00ea007a0c */ /* 0x000fc40004761270 */
[----:B------:R-:W-:Y:S01]  /*29eb0*/  ISETP.LT.AND P0, PT, R233, c[0x0][0x178], !P0 ;  /* 0x00005e00e9007a0c */ /* 0x000fe20004701270 */
[----:B------:R4:W-:Y:S01]  /*29ec0*/  @P5 STG.E [R18.64], R119 ;  /* 0x0000007712005986 */ /* 0x0009e2000c101908 */
[----:B------:R-:W-:Y:S01]  /*29ed0*/  ISETP.LT.AND P2, PT, R240, c[0x0][0x178], !P1 ;  /* 0x00005e00f0007a0c */ /* 0x000fe20004f41270 */
[----:B-1----:R-:W-:Y:S02]  /*29ee0*/  IMAD.WIDE R12, R23, 0x4, R6 ;  /* 0x00000004170c7825 */ /* 0x002fe400078e0206 */
[----:B------:R1:W-:Y:S01]  /*29ef0*/  @P4 STG.E [R20.64], R131 ;  /* 0x0000008314004986 */ /* 0x0003e2000c101908 */
[----:B------:R-:W-:Y:S01]  /*29f00*/  ISETP.LT.AND P4, PT, R235, c[0x0][0x178], !P1 ;  /* 0x00005e00eb007a0c */ /* 0x000fe20004f81270 */
[C---:B--2---:R-:W-:Y:S01]  /*29f10*/  IMAD.WIDE R14, R23.reuse, 0x4, R4 ;  /* 0x00000004170e7825 */ /* 0x044fe200078e0204 */
[----:B------:R-:W-:Y:S02]  /*29f20*/  ISETP.LT.AND P6, PT, R234, c[0x0][0x178], !P1 ;  /* 0x00005e00ea007a0c */ /* 0x000fe40004fc1270 */
[----:B------:R-:W-:-:S02]  /*29f30*/  IADD3 R23, R23, c[0x0][0x198], RZ ;  /* 0x0000660017177a10 */ /* 0x000fc40007ffe0ff */
[----:B------:R-:W-:-:S03]  /*29f40*/  IADD3 R3, R252, 0x6b, RZ ;  /* 0x0000006bfc037810 */ /* 0x000fc60007ffe0ff */
[----:B---3--:R-:W-:Y:S01]  /*29f50*/  IMAD.WIDE R16, R23, 0x4, R10 ;  /* 0x0000000417107825 */ /* 0x008fe200078e020a */
[----:B------:R-:W-:Y:S01]  /*29f60*/  ISETP.GE.AND P5, PT, R3, c[0x0][0x17c], PT ;  /* 0x00005f0003007a0c */ /* 0x000fe20003fa6270 */
[----:B------:R2:W-:Y:S02]  /*29f70*/  @P3 STG.E [R12.64], R151 ;  /* 0x000000970c003986 */ /* 0x0005e4000c101908 */
[----:B----4-:R-:W-:Y:S01]  /*29f80*/  IMAD.WIDE R18, R23, 0x4, R8 ;  /* 0x0000000417127825 */ /* 0x010fe200078e0208 */
[----:B------:R-:W-:Y:S01]  /*29f90*/  ISETP.LT.AND P1, PT, R233, c[0x0][0x178], !P1 ;  /* 0x00005e00e9007a0c */ /* 0x000fe20004f21270 */
[----:B------:R3:W-:Y:S02]  /*29fa0*/  @P0 STG.E [R14.64], R167 ;  /* 0x000000a70e000986 */ /* 0x0007e4000c101908 */
[C---:B-1----:R-:W-:Y:S01]  /*29fb0*/  IMAD.WIDE R20, R23.reuse, 0x4, R6 ;  /* 0x0000000417147825 */ /* 0x042fe200078e0206 */
[----:B------:R-:W-:Y:S01]  /*29fc0*/  ISETP.LT.AND P0, PT, R240, c[0x0][0x178], !P5 ;  /* 0x00005e00f0007a0c */ /* 0x000fe20006f01270 */
[----:B------:R1:W-:Y:S01]  /*29fd0*/  @P2 STG.E [R16.64], R114 ;  /* 0x0000007210002986 */ /* 0x0003e2000c101908 */
[----:B------:R-:W-:-:S03]  /*29fe0*/  IADD3 R3, R23, c[0x0][0x198], RZ ;  /* 0x0000660017037a10 */ /* 0x000fc60007ffe0ff */
[----:B------:R4:W-:Y:S01]  /*29ff0*/  @P4 STG.E [R18.64], R134 ;  /* 0x0000008612004986 */ /* 0x0009e2000c101908 */
[----:B------:R-:W-:-:S03]  /*2a000*/  ISETP.LT.AND P4, PT, R235, c[0x0][0x178], !P5 ;  /* 0x00005e00eb007a0c */ /* 0x000fc60006f81270 */
[----:B------:R4:W-:Y:S01]  /*2a010*/  @P6 STG.E [R20.64], R146 ;  /* 0x0000009214006986 */ /* 0x0009e2000c101908 */
[----:B------:R-:W-:Y:S01]  /*2a020*/  ISETP.LT.AND P6, PT, R234, c[0x0][0x178], !P5 ;  /* 0x00005e00ea007a0c */ /* 0x000fe20006fc1270 */
[----:B--2---:R-:W-:Y:S01]  /*2a030*/  IMAD.WIDE R12, R23, 0x4, R4 ;  /* 0x00000004170c7825 */ /* 0x004fe200078e0204 */
[----:B------:R-:W-:Y:S02]  /*2a040*/  IADD3 R0, R252, 0x6c, RZ ;  /* 0x0000006cfc007810 */ /* 0x000fe40007ffe0ff */
[----:B------:R-:W-:Y:S01]  /*2a050*/  ISETP.LT.AND P5, PT, R233, c[0x0][0x178], !P5 ;  /* 0x00005e00e9007a0c */ /* 0x000fe20006fa1270 */
[----:B---3--:R-:W-:Y:S01]  /*2a060*/  IMAD.WIDE R14, R3, 0x4, R10 ;  /* 0x00000004030e7825 */ /* 0x008fe200078e020a */
[----:B------:R-:W-:-:S03]  /*2a070*/  ISETP.GE.AND P3, PT, R0, c[0x0][0x17c], PT ;  /* 0x00005f0000007a0c */ /* 0x000fc60003f66270 */
[C---:B-1----:R-:W-:Y:S01]  /*2a080*/  IMAD.WIDE R16, R3.reuse, 0x4, R8 ;  /* 0x0000000403107825 */ /* 0x042fe200078e0208 */
[----:B------:R-:W-:Y:S01]  /*2a090*/  IADD3 R0, R252, 0x6d, RZ ;  /* 0x0000006dfc007810 */ /* 0x000fe20007ffe0ff */
[----:B------:R1:W-:Y:S02]  /*2a0a0*/  @P1 STG.E [R12.64], R158 ;  /* 0x0000009e0c001986 */ /* 0x0003e4000c101908 */
[C---:B----4-:R-:W-:Y:S01]  /*2a0b0*/  IMAD.WIDE R18, R3.reuse, 0x4, R6 ;  /* 0x0000000403127825 */ /* 0x050fe200078e0206 */
[----:B------:R-:W-:Y:S01]  /*2a0c0*/  ISETP.LT.AND P1, PT, R240, c[0x0][0x178], !P3 ;  /* 0x00005e00f0007a0c */ /* 0x000fe20005f21270 */
[----:B------:R2:W-:Y:S02]  /*2a0d0*/  @P0 STG.E [R14.64], R115 ;  /* 0x000000730e000986 */ /* 0x0005e4000c101908 */
[----:B------:R-:W-:Y:S02]  /*2a0e0*/  IMAD.WIDE R20, R3, 0x4, R4 ;  /* 0x0000000403147825 */ /* 0x000fe400078e0204 */
[----:B------:R3:W-:Y:S01]  /*2a0f0*/  @P4 STG.E [R16.64], R135 ;  /* 0x0000008710004986 */ /* 0x0007e2000c101908 */
[----:B------:R-:W-:-:S02]  /*2a100*/  ISETP.LT.AND P4, PT, R235, c[0x0][0x178], !P3 ;  /* 0x00005e00eb007a0c */ /* 0x000fc40005f81270 */
[----:B------:R-:W-:Y:S01]  /*2a110*/  ISETP.GE.AND P2, PT, R0, c[0x0][0x17c], PT ;  /* 0x00005f0000007a0c */ /* 0x000fe20003f46270 */
[----:B------:R4:W-:Y:S01]  /*2a120*/  @P6 STG.E [R18.64], R147 ;  /* 0x0000009312006986 */ /* 0x0009e2000c101908 */
[----:B------:R-:W-:Y:S02]  /*2a130*/  ISETP.LT.AND P6, PT, R234, c[0x0][0x178], !P3 ;  /* 0x00005e00ea007a0c */ /* 0x000fe40005fc1270 */
[----:B------:R-:W-:Y:S02]  /*2a140*/  IADD3 R23, R3, c[0x0][0x198], RZ ;  /* 0x0000660003177a10 */ /* 0x000fe40007ffe0ff */
[----:B------:R-:W-:Y:S01]  /*2a150*/  ISETP.LT.AND P3, PT, R233, c[0x0][0x178], !P3 ;  /* 0x00005e00e9007a0c */ /* 0x000fe20005f61270 */
[----:B------:R4:W-:Y:S01]  /*2a160*/  @P5 STG.E [R20.64], R159 ;  /* 0x0000009f14005986 */ /* 0x0009e2000c101908 */
[----:B------:R-:W-:Y:S01]  /*2a170*/  ISETP.LT.AND P5, PT, R240, c[0x0][0x178], !P2 ;  /* 0x00005e00f0007a0c */ /* 0x000fe200057a1270 */
[C---:B-1----:R-:W-:Y:S01]  /*2a180*/  IMAD.WIDE R12, R23.reuse, 0x4, R10 ;  /* 0x00000004170c7825 */ /* 0x042fe200078e020a */
[----:B------:R-:W-:-:S03]  /*2a190*/  IADD3 R3, R23, c[0x0][0x198], RZ ;  /* 0x0000660017037a10 */ /* 0x000fc60007ffe0ff */
[----:B--2---:R-:W-:Y:S01]  /*2a1a0*/  IMAD.WIDE R14, R23, 0x4, R8 ;  /* 0x00000004170e7825 */ /* 0x004fe200078e0208 */
[----:B------:R-:W-:-:S03]  /*2a1b0*/  IADD3 R0, R252, 0x6e, RZ ;  /* 0x0000006efc007810 */ /* 0x000fc60007ffe0ff */
[C---:B---3--:R-:W-:Y:S01]  /*2a1c0*/  IMAD.WIDE R16, R23.reuse, 0x4, R6 ;  /* 0x0000000417107825 */ /* 0x048fe200078e0206 */
[----:B------:R-:W-:Y:S03]  /*2a1d0*/  @P1 STG.E [R12.64], R110 ;  /* 0x0000006e0c001986 */ /* 0x000fe6000c101908 */
[----:B----4-:R-:W-:Y:S01]  /*2a1e0*/  IMAD.WIDE R18, R23, 0x4, R4 ;  /* 0x0000000417127825 */ /* 0x010fe200078e0204 */
[----:B------:R-:W-:Y:S01]  /*2a1f0*/  @P4 STG.E [R14.64], R122 ;  /* 0x0000007a0e004986 */ /* 0x000fe2000c101908 */
[----:B------:R-:W-:Y:S02]  /*2a200*/  ISETP.GE.AND P0, PT, R0, c[0x0][0x17c], PT ;  /* 0x00005f0000007a0c */ /* 0x000fe40003f06270 */
[----:B------:R-:W-:Y:S01]  /*2a210*/  IMAD.WIDE R20, R3, 0x4, R10 ;  /* 0x0000000403147825 */ /* 0x000fe200078e020a */
[----:B------:R1:W-:Y:S01]  /*2a220*/  @P6 STG.E [R16.64], R142 ;  /* 0x0000008e10006986 */ /* 0x0003e2000c101908 */
[----:B------:R-:W-:-:S03]  /*2a230*/  ISETP.LT.AND P4, PT, R235, c[0x0][0x178], !P2 ;  /* 0x00005e00eb007a0c */ /* 0x000fc60005781270 */
[----:B------:R2:W-:Y:S01]  /*2a240*/  @P3 STG.E [R18.64], R162 ;  /* 0x000000a212003986 */ /* 0x0005e2000c101908 */
[----:B------:R-:W-:Y:S02]  /*2a250*/  ISETP.LT.AND P3, PT, R234, c[0x0][0x178], !P2 ;  /* 0x00005e00ea007a0c */ /* 0x000fe40005761270 */
[----:B------:R-:W-:Y:S01]  /*2a260*/  ISETP.LT.AND P2, PT, R233, c[0x0][0x178], !P2 ;  /* 0x00005e00e9007a0c */ /* 0x000fe20005741270 */
[----:B------:R3:W-:Y:S01]  /*2a270*/  @P5 STG.E [R20.64], R111 ;  /* 0x0000006f14005986 */ /* 0x0007e2000c101908 */
[----:B------:R-:W-:Y:S02]  /*2a280*/  ISETP.LT.AND P6, PT, R240, c[0x0][0x178], !P0 ;  /* 0x00005e00f0007a0c */ /* 0x000fe400047c1270 */
[----:B------:R-:W-:Y:S01]  /*2a290*/  ISETP.LT.AND P5, PT, R235, c[0x0][0x178], !P0 ;  /* 0x00005e00eb007a0c */ /* 0x000fe200047a1270 */
[----:B------:R-:W4:Y:S01]  /*2a2a0*/  LDS.128 R12, [R2] ;  /* 0x00000000020c7984 */ /* 0x000f220000000c00 */
[C---:B------:R-:W-:Y:S01]  /*2a2b0*/  IADD3 R27, R3.reuse, c[0x0][0x198], RZ ;  /* 0x00006600031b7a10 */ /* 0x040fe20007ffe0ff */
[----:B------:R-:W-:Y:S01]  /*2a2c0*/  IMAD.WIDE R22, R3, 0x4, R8 ;  /* 0x0000000403167825 */ /* 0x000fe200078e0208 */
[----:B------:R-:W-:-:S03]  /*2a2d0*/  IADD3 R0, R252, 0x6f, RZ ;  /* 0x0000006ffc007810 */ /* 0x000fc60007ffe0ff */
[----:B------:R-:W-:Y:S01]  /*2a2e0*/  IMAD.WIDE R24, R3, 0x4, R6 ;  /* 0x0000000403187825 */ /* 0x000fe200078e0206 */
[----:B------:R-:W-:-:S03]  /*2a2f0*/  ISETP.GE.AND P1, PT, R0, c[0x0][0x17c], PT ;  /* 0x00005f0000007a0c */ /* 0x000fc60003f26270 */
[----:B-1----:R-:W-:Y:S01]  /*2a300*/  IMAD.WIDE R16, R3, 0x4, R4 ;  /* 0x0000000403107825 */ /* 0x002fe200078e0204 */
[----:B------:R1:W-:Y:S03]  /*2a310*/  @P4 STG.E [R22.64], R123 ;  /* 0x0000007b16004986 */ /* 0x0003e6000c101908 */
[C---:B--2---:R-:W-:Y:S01]  /*2a320*/  IMAD.WIDE R18, R27.reuse, 0x4, R10 ;  /* 0x000000041b127825 */ /* 0x044fe200078e020a */
[----:B------:R-:W-:Y:S03]  /*2a330*/  @P3 STG.E [R24.64], R143 ;  /* 0x0000008f18003986 */ /* 0x000fe6000c101908 */
[----:B---3--:R-:W-:Y:S01]  /*2a340*/  IMAD.WIDE R20, R27, 0x4, R8 ;  /* 0x000000041b147825 */ /* 0x008fe200078e0208 */
[----:B------:R2:W-:Y:S01]  /*2a350*/  @P2 STG.E [R16.64], R163 ;  /* 0x000000a310002986 */ /* 0x0005e2000c101908 */
[----:B------:R-:W-:-:S02]  /*2a360*/  ISETP.LT.AND P3, PT, R234, c[0x0][0x178], !P0 ;  /* 0x00005e00ea007a0c */ /* 0x000fc40004761270 */
        /* <DEDUP_REMOVED lines=11> */
[C---:B------:R-:W-:Y:S01]  /*2a420*/  IMAD.WIDE R24, R29.reuse, 0x4, R10 ;  /* 0x000000041d187825 */ /* 0x040fe200078e020a */
[----:B------:R1:W-:Y:S03]  /*2a430*/  @P3 STG.E [R22.64], R138 ;  /* 0x0000008a16003986 */ /* 0x0003e6000c101908 */
[C---:B------:R-:W-:Y:S01]  /*2a440*/  IMAD.WIDE R2, R29.reuse, 0x4, R8 ;  /* 0x000000041d027825 */ /* 0x040fe200078e0208 */
[----:B------:R-:W-:Y:S03]  /*2a450*/  @P0 STG.E [R16.64], R154 ;  /* 0x0000009a10000986 */ /* 0x000fe6000c101908 */
[----:B---3--:R-:W-:Y:S01]  /*2a460*/  IMAD.WIDE R18, R29, 0x4, R6 ;  /* 0x000000041d127825 */ /* 0x008fe200078e0206 */
[----:B------:R-:W-:Y:S01]  /*2a470*/  @P2 STG.E [R24.64], R107 ;  /* 0x0000006b18002986 */ /* 0x000fe2000c101908 */
[----:B------:R-:W-:-:S02]  /*2a480*/  ISETP.LT.AND P1, PT, R233, c[0x0][0x178], !P1 ;  /* 0x00005e00e9007a0c */ /* 0x000fc40004f21270 */
[----:B------:R-:W-:Y:S01]  /*2a490*/  ISETP.LT.AND P0, PT, R240, c[0x0][0x178], !P4 ;  /* 0x00005e00f0007a0c */ /* 0x000fe20006701270 */
[----:B------:R2:W-:Y:S01]  /*2a4a0*/  @P5 STG.E [R2.64], R127 ;  /* 0x0000007f02005986 */ /* 0x0005e2000c101908 */
[----:B------:R-:W-:-:S03]  /*2a4b0*/  ISETP.LT.AND P5, PT, R235, c[0x0][0x178], !P4 ;  /* 0x00005e00eb007a0c */ /* 0x000fc600067a1270 */
[----:B------:R-:W-:Y:S01]  /*2a4c0*/  @P6 STG.E [R18.64], R139 ;  /* 0x0000008b12006986 */ /* 0x000fe2000c101908 */
[----:B------:R-:W-:Y:S02]  /*2a4d0*/  ISETP.LT.AND P6, PT, R234, c[0x0][0x178], !P4 ;  /* 0x00005e00ea007a0c */ /* 0x000fe400067c1270 */
[C---:B------:R-:W-:Y:S01]  /*2a4e0*/  IADD3 R31, R29.reuse, c[0x0][0x198], RZ ;  /* 0x000066001d1f7a10 */ /* 0x040fe20007ffe0ff */
[----:B------:R-:W-:Y:S01]  /*2a4f0*/  IMAD.WIDE R20, R29, 0x4, R4 ;  /* 0x000000041d147825 */ /* 0x000fe200078e0204 */
[----:B------:R-:W-:Y:S01]  /*2a500*/  ISETP.LT.AND P4, PT, R233, c[0x0][0x178], !P4 ;  /* 0x00005e00e9007a0c */ /* 0x000fe20006781270 */
[----:B------:R-:W3:Y:S01]  /*2a510*/  LDS.128 R16, [R243] ;  /* 0x00000000f3107984 */ /* 0x000ee20000000c00 */
[----:B------:R-:W-:Y:S01]  /*2a520*/  IADD3 R0, R252, 0x71, RZ ;  /* 0x00000071fc007810 */ /* 0x000fe20007ffe0ff */
[----:B-1----:R-:W-:-:S04]  /*2a530*/  IMAD.WIDE R22, R31, 0x4, R10 ;  /* 0x000000041f167825 */ /* 0x002fc800078e020a */
[C---:B--2---:R-:W-:Y:S01]  /*2a540*/  IMAD.WIDE R2, R31.reuse, 0x4, R8 ;  /* 0x000000041f027825 */ /* 0x044fe200078e0208 */
[----:B------:R-:W-:Y:S01]  /*2a550*/  ISETP.GE.AND P3, PT, R0, c[0x0][0x17c], PT ;  /* 0x00005f0000007a0c */ /* 0x000fe20003f66270 */
[----:B------:R1:W-:Y:S02]  /*2a560*/  @P1 STG.E [R20.64], R155 ;  /* 0x0000009b14001986 */ /* 0x0003e4000c101908 */
[C---:B------:R-:W-:Y:S02]  /*2a570*/  IMAD.WIDE R24, R31.reuse, 0x4, R6 ;  /* 0x000000041f187825 */ /* 0x040fe400078e0206 */
[----:B------:R2:W-:Y:S02]  /*2a580*/  @P0 STG.E [R22.64], R180 ;  /* 0x000000b416000986 */ /* 0x0005e4000c101908 */
[----:B------:R-:W-:Y:S01]  /*2a590*/  IMAD.WIDE R26, R31, 0x4, R4 ;  /* 0x000000041f1a7825 */ /* 0x000fe200078e0204 */
[----:B------:R-:W-:Y:S01]  /*2a5a0*/  ISETP.LT.AND P0, PT, R240, c[0x0][0x178], !P3 ;  /* 0x00005e00f0007a0c */ /* 0x000fe20005f01270 */
[----:B------:R1:W-:Y:S01]  /*2a5b0*/  @P5 STG.E [R2.64], R196 ;  /* 0x000000c402005986 */ /* 0x0003e2000c101908 */
[----:B------:R-:W-:-:S03]  /*2a5c0*/  ISETP.LT.AND P5, PT, R235, c[0x0][0x178], !P3 ;  /* 0x00005e00eb007a0c */ /* 0x000fc60005fa1270 */
[----:B------:R2:W-:Y:S01]  /*2a5d0*/  @P6 STG.E [R24.64], R200 ;  /* 0x000000c818006986 */ /* 0x0005e2000c101908 */
[----:B------:R-:W-:-:S03]  /*2a5e0*/  IADD3 R31, R31, c[0x0][0x198], RZ ;  /* 0x000066001f1f7a10 */ /* 0x000fc60007ffe0ff */
[----:B----4-:R4:W-:Y:S01]  /*2a5f0*/  @P4 STG.E [R26.64], R12 ;  /* 0x0000000c1a004986 */ /* 0x0109e2000c101908 */
[----:B------:R-:W-:Y:S02]  /*2a600*/  ISETP.LT.AND P4, PT, R234, c[0x0][0x178], !P3 ;  /* 0x00005e00ea007a0c */ /* 0x000fe40005f81270 */
[----:B------:R-:W-:Y:S01]  /*2a610*/  IADD3 R0, R252, 0x72, RZ ;  /* 0x00000072fc007810 */ /* 0x000fe20007ffe0ff */
[----:B-1----:R-:W-:-:S03]  /*2a620*/  IMAD.WIDE R20, R31, 0x4, R10 ;  /* 0x000000041f147825 */ /* 0x002fc600078e020a */
[----:B------:R-:W-:Y:S01]  /*2a630*/  ISETP.GE.AND P2, PT, R0, c[0x0][0x17c], PT ;  /* 0x00005f0000007a0c */ /* 0x000fe20003f46270 */
[----:B--2---:R-:W-:Y:S01]  /*2a640*/  IMAD.WIDE R22, R31, 0x4, R8 ;  /* 0x000000041f167825 */ /* 0x004fe200078e0208 */
[----:B------:R-:W-:-:S03]  /*2a650*/  ISETP.LT.AND P3, PT, R233, c[0x0][0x178], !P3 ;  /* 0x00005e00e9007a0c */ /* 0x000fc60005f61270 */
[----:B------:R-:W-:Y:S01]  /*2a660*/  IMAD.WIDE R2, R31, 0x4, R6 ;  /* 0x000000041f027825 */ /* 0x000fe200078e0206 */
[----:B------:R-:W-:Y:S01]  /*2a670*/  @P0 STG.E [R20.64], R181 ;  /* 0x000000b514000986 */ /* 0x000fe2000c101908 */
[----:B------:R-:W-:-:S03]  /*2a680*/  ISETP.LT.AND P6, PT, R240, c[0x0][0x178], !P2 ;  /* 0x00005e00f0007a0c */ /* 0x000fc600057c1270 */
[----:B------:R-:W-:Y:S01]  /*2a690*/  @P5 STG.E [R22.64], R197 ;  /* 0x000000c516005986 */ /* 0x000fe2000c101908 */
[----:B------:R-:W-:-:S03]  /*2a6a0*/  ISETP.LT.AND P5, PT, R235, c[0x0][0x178], !P2 ;  /* 0x00005e00eb007a0c */ /* 0x000fc600057a1270 */
[----:B------:R1:W-:Y:S01]  /*2a6b0*/  @P4 STG.E [R2.64], R201 ;  /* 0x000000c902004986 */ /* 0x0003e2000c101908 */
[----:B------:R-:W-:Y:S02]  /*2a6c0*/  ISETP.LT.AND P4, PT, R234, c[0x0][0x178], !P2 ;  /* 0x00005e00ea007a0c */ /* 0x000fe40005781270 */
[C---:B------:R-:W-:Y:S01]  /*2a6d0*/  IADD3 R33, R31.reuse, c[0x0][0x198], RZ ;  /* 0x000066001f217a10 */ /* 0x040fe20007ffe0ff */
[----:B------:R-:W2:Y:S01]  /*2a6e0*/  LDS.128 R20, [R242] ;  /* 0x00000000f2147984 */ /* 0x000ea20000000c00 */
[----:B------:R-:W-:Y:S01]  /*2a6f0*/  IADD3 R0, R252, 0x73, RZ ;  /* 0x00000073fc007810 */ /* 0x000fe20007ffe0ff */
[----:B------:R-:W-:-:S04]  /*2a700*/  IMAD.WIDE R24, R31, 0x4, R4 ;  /* 0x000000041f187825 */ /* 0x000fc800078e0204 */
[----:B----4-:R-:W-:Y:S01]  /*2a710*/  IMAD.WIDE R26, R33, 0x4, R10 ;  /* 0x00000004211a7825 */ /* 0x010fe200078e020a */
[----:B------:R-:W-:-:S03]  /*2a720*/  ISETP.GE.AND P1, PT, R0, c[0x0][0x17c], PT ;  /* 0x00005f0000007a0c */ /* 0x000fc60003f26270 */
[C---:B------:R-:W-:Y:S01]  /*2a730*/  IMAD.WIDE R28, R33.reuse, 0x4, R8 ;  /* 0x00000004211c7825 */ /* 0x040fe200078e0208 */
        /* <DEDUP_REMOVED lines=9> */
[----:B------:R-:W-:Y:S02]  /*2a7d0*/  IADD3 R35, R33, c[0x0][0x198], RZ ;  /* 0x0000660021237a10 */ /* 0x000fe40007ffe0ff */
[----:B------:R-:W-:Y:S01]  /*2a7e0*/  ISETP.LT.AND P1, PT, R233, c[0x0][0x178], !P1 ;  /* 0x00005e00e9007a0c */ /* 0x000fe20004f21270 */
[----:B-1----:R-:W-:Y:S01]  /*2a7f0*/  IMAD.WIDE R2, R33, 0x4, R4 ;  /* 0x0000000421027825 */ /* 0x002fe200078e0204 */
[----:B------:R-:W-:-:S03]  /*2a800*/  IADD3 R0, R252, 0x74, RZ ;  /* 0x00000074fc007810 */ /* 0x000fc60007ffe0ff */
[----:B----4-:R-:W-:Y:S01]  /*2a810*/  IMAD.WIDE R12, R35, 0x4, R10 ;  /* 0x00000004230c7825 */ /* 0x010fe200078e020a */
[----:B------:R-:W-:-:S03]  /*2a820*/  ISETP.GE.AND P0, PT, R0, c[0x0][0x17c], PT ;  /* 0x00005f0000007a0c */ /* 0x000fc60003f06270 */
[C---:B------:R-:W-:Y:S01]  /*2a830*/  IMAD.WIDE R24, R35.reuse, 0x4, R8 ;  /* 0x0000000423187825 */ /* 0x040fe200078e0208 */
[----:B------:R-:W-:Y:S01]  /*2a840*/  IADD3 R0, R252, 0x75, RZ ;  /* 0x00000075fc007810 */ /* 0x000fe20007ffe0ff */
[----:B---3--:R1:W-:Y:S02]  /*2a850*/  @P2 STG.E [R2.64], R16 ;  /* 0x0000001002002986 */ /* 0x0083e4000c101908 */
[C---:B------:R-:W-:Y:S02]  /*2a860*/  IMAD.WIDE R26, R35.reuse, 0x4, R6 ;  /* 0x00000004231a7825 */ /* 0x040fe400078e0206 */
[----:B------:R3:W-:Y:S02]  /*2a870*/  @P6 STG.E [R12.64], R177 ;  /* 0x000000b10c006986 */ /* 0x0007e4000c101908 */
[----:B--2---:R-:W-:Y:S01]  /*2a880*/  IMAD.WIDE R28, R35, 0x4, R4 ;  /* 0x00000004231c7825 */ /* 0x004fe200078e0204 */
[----:B------:R-:W-:Y:S01]  /*2a890*/  ISETP.LT.AND P2, PT, R240, c[0x0][0x178], !P0 ;  /* 0x00005e00f0007a0c */ /* 0x000fe20004741270 */
[----:B------:R-:W-:Y:S01]  /*2a8a0*/  @P4 STG.E [R24.64], R193 ;  /* 0x000000c118004986 */ /* 0x000fe2000c101908 */
[----:B------:R-:W-:-:S02]  /*2a8b0*/  ISETP.GE.AND P3, PT, R0, c[0x0][0x17c], PT ;  /* 0x00005f0000007a0c */ /* 0x000fc40003f66270 */
[----:B------:R-:W-:Y:S01]  /*2a8c0*/  ISETP.LT.AND P4, PT, R235, c[0x0][0x178], !P0 ;  /* 0x00005e00eb007a0c */ /* 0x000fe20004781270 */
[----:B------:R-:W-:Y:S01]  /*2a8d0*/  @P5 STG.E [R26.64], R205 ;  /* 0x000000cd1a005986 */ /* 0x000fe2000c101908 */
[----:B------:R-:W-:-:S03]  /*2a8e0*/  IADD3 R33, R35, c[0x0][0x198], RZ ;  /* 0x0000660023217a10 */ /* 0x000fc60007ffe0ff */
[----:B------:R2:W-:Y:S01]  /*2a8f0*/  @P1 STG.E [R28.64], R17 ;  /* 0x000000111c001986 */ /* 0x0005e2000c101908 */
[----:B------:R-:W-:Y:S02]  /*2a900*/  ISETP.LT.AND P1, PT, R234, c[0x0][0x178], !P0 ;  /* 0x00005e00ea007a0c */ /* 0x000fe40004721270 */
[----:B------:R-:W-:Y:S01]  /*2a910*/  ISETP.LT.AND P0, PT, R233, c[0x0][0x178], !P0 ;  /* 0x00005e00e9007a0c */ /* 0x000fe20004701270 */
[----:B------:R-:W4:Y:S01]  /*2a920*/  LDS.128 R24, [R241] ;  /* 0x00000000f1187984 */ /* 0x000f220000000c00 */
[----:B------:R-:W-:Y:S01]  /*2a930*/  ISETP.LT.AND P5, PT, R240, c[0x0][0x178], !P3 ;  /* 0x00005e00f0007a0c */ /* 0x000fe20005fa1270 */
[C---:B------:R-:W-:Y:S01]  /*2a940*/  IMAD.WIDE R30, R33.reuse, 0x4, R10 ;  /* 0x00000004211e7825 */ /* 0x040fe200078e020a */
[----:B------:R-:W-:-:S03]  /*2a950*/  IADD3 R35, R33, c[0x0][0x198], RZ ;  /* 0x0000660021237a10 */ /* 0x000fc60007ffe0ff */
[----:B-1----:R-:W-:Y:S01]  /*2a960*/  IMAD.WIDE R2, R33, 0x4, R8 ;  /* 0x0000000421027825 */ /* 0x002fe200078e0208 */
[----:B------:R-:W-:-:S03]  /*2a970*/  IADD3 R0, R252, 0x76, RZ ;  /* 0x00000076fc007810 */ /* 0x000fc60007ffe0ff */
[C---:B---3--:R-:W-:Y:S01]  /*2a980*/  IMAD.WIDE R12, R33.reuse, 0x4, R6 ;  /* 0x00000004210c7825 */ /* 0x048fe200078e0206 */
[----:B------:R1:W-:Y:S03]  /*2a990*/  @P2 STG.E [R30.64], R172 ;  /* 0x000000ac1e002986 */ /* 0x0003e6000c101908 */
[----:B--2---:R-:W-:Y:S01]  /*2a9a0*/  IMAD.WIDE R16, R33, 0x4, R4 ;  /* 0x0000000421107825 */ /* 0x004fe200078e0204 */
[----:B------:R2:W-:Y:S01]  /*2a9b0*/  @P4 STG.E [R2.64], R184 ;  /* 0x000000b802004986 */ /* 0x0005e2000c101908 */
        /* <DEDUP_REMOVED lines=17> */
[C---:B------:R-:W-:Y:S01]  /*2aad0*/  IMAD.WIDE R16, R33.reuse, 0x4, R10 ;  /* 0x0000000421107825 */ /* 0x040fe200078e020a */
        /* <DEDUP_REMOVED lines=10> */
[C---:B------:R-:W-:Y:S01]  /*2ab80*/  IADD3 R35, R33.reuse, c[0x0][0x198], RZ ;  /* 0x0000660021237a10 */ /* 0x040fe20007ffe0ff */
[----:B-1----:R-:W-:Y:S01]  /*2ab90*/  IMAD.WIDE R30, R33, 0x4, R6 ;  /* 0x00000004211e7825 */ /* 0x002fe200078e0206 */
[----:B------:R-:W-:-:S03]  /*2aba0*/  IADD3 R0, R252, 0x78, RZ ;  /* 0x00000078fc007810 */ /* 0x000fc60007ffe0ff */
[----:B--2---:R-:W-:Y:S01]  /*2abb0*/  IMAD.WIDE R2, R33, 0x4, R4 ;  /* 0x0000000421027825 */ /* 0x004fe200078e0204 */
[----:B------:R-:W-:-:S03]  /*2abc0*/  ISETP.LT.AND P4, PT, R233, c[0x0][0x178], !P4 ;  /* 0x00005e00e9007a0c */ /* 0x000fc60006781270 */
[C---:B---3--:R-:W-:Y:S01]  /*2abd0*/  IMAD.WIDE R12, R35.reuse, 0x4, R10 ;  /* 0x00000004230c7825 */ /* 0x048fe200078e020a */
[----:B------:R-:W-:Y:S01]  /*2abe0*/  ISETP.GE.AND P0, PT, R0, c[0x0][0x17c], PT ;  /* 0x00005f0000007a0c */ /* 0x000fe20003f06270 */
[----:B------:R-:W-:Y:S02]  /*2abf0*/  @P2 STG.E [R30.64], R212 ;  /* 0x000000d41e002986 */ /* 0x000fe4000c101908 */
[C---:B------:R-:W-:Y:S02]  /*2ac00*/  IMAD.WIDE R16, R35.reuse, 0x4, R8 ;  /* 0x0000000423107825 */ /* 0x040fe400078e0208 */
[----:B----4-:R1:W-:Y:S02]  /*2ac10*/  @P6 STG.E [R2.64], R24 ;  /* 0x0000001802006986 */ /* 0x0103e4000c101908 */
[----:B------:R-:W-:Y:S02]  /*2ac20*/  IMAD.WIDE R20, R35, 0x4, R6 ;  /* 0x0000000423147825 */ /* 0x000fe400078e0206 */
[----:B------:R2:W-:Y:S01]  /*2ac30*/  @P5 STG.E [R12.64], R169 ;  /* 0x000000a90c005986 */ /* 0x0005e2000c101908 */
[----:B------:R-:W-:-:S03]  /*2ac40*/  IADD3 R0, R252, 0x79, RZ ;  /* 0x00000079fc007810 */ /* 0x000fc60007ffe0ff */
[----:B------:R3:W-:Y:S01]  /*2ac50*/  @P3 STG.E [R16.64], R189 ;  /* 0x000000bd10003986 */ /* 0x0007e2000c101908 */
[----:B------:R-:W-:Y:S01]  /*2ac60*/  ISETP.LT.AND P3, PT, R240, c[0x0][0x178], !P0 ;  /* 0x00005e00f0007a0c */ /* 0x000fe20004761270 */
[----:B------:R-:W-:Y:S02]  /*2ac70*/  IMAD.WIDE R28, R35, 0x4, R4 ;  /* 0x00000004231c7825 */ /* 0x000fe400078e0204 */
[----:B------:R4:W-:Y:S01]  /*2ac80*/  @P1 STG.E [R20.64], R213 ;  /* 0x000000d514001986 */ /* 0x0009e2000c101908 */
[----:B------:R-:W-:Y:S02]  /*2ac90*/  ISETP.LT.AND P1, PT, R235, c[0x0][0x178], !P0 ;  /* 0x00005e00eb007a0c */ /* 0x000fe40004721270 */
[----:B------:R-:W-:Y:S02]  /*2aca0*/  ISETP.LT.AND P6, PT, R234, c[0x0][0x178], !P0 ;  /* 0x00005e00ea007a0c */ /* 0x000fe400047c1270 */
[----:B------:R-:W-:Y:S02]  /*2acb0*/  IADD3 R35, R35, c[0x0][0x198], RZ ;  /* 0x0000660023237a10 */ /* 0x000fe40007ffe0ff */
[----:B------:R-:W-:-:S02]  /*2acc0*/  ISETP.LT.AND P0, PT, R233, c[0x0][0x178], !P0 ;  /* 0x00005e00e9007a0c */ /* 0x000fc40004701270 */
[----:B------:R-:W-:Y:S01]  /*2acd0*/  ISETP.GE.AND P2, PT, R0, c[0x0][0x17c], PT ;  /* 0x00005f0000007a0c */ /* 0x000fe20003f46270 */
[----:B------:R4:W-:Y:S01]  /*2ace0*/  @P4 STG.E [R28.64], R25 ;  /* 0x000000191c004986 */ /* 0x0009e2000c101908 */
[C---:B-1----:R-:W-:Y:S02]  /*2acf0*/  IMAD.WIDE R2, R35.reuse, 0x4, R10 ;  /* 0x0000000423027825 */ /* 0x042fe400078e020a */
[----:B------:R-:W-:Y:S02]  /*2ad00*/  ISETP.LT.AND P4, PT, R240, c[0x0][0x178], !P2 ;  /* 0x00005e00f0007a0c */ /* 0x000fe40005781270 */
[----:B--2---:R-:W-:Y:S01]  /*2ad10*/  IMAD.WIDE R12, R35, 0x4, R8 ;  /* 0x00000004230c7825 */ /* 0x004fe200078e0208 */
[----:B------:R-:W-:-:S03]  /*2ad20*/  IADD3 R0, R252, 0x7a, RZ ;  /* 0x0000007afc007810 */ /* 0x000fc60007ffe0ff */
[C---:B---3--:R-:W-:Y:S01]  /*2ad30*/  IMAD.WIDE R16, R35.reuse, 0x4, R6 ;  /* 0x0000000423107825 */ /* 0x048fe200078e0206 */
[C---:B------:R-:W-:Y:S01]  /*2ad40*/  IADD3 R33, R35.reuse, c[0x0][0x198], RZ ;  /* 0x0000660023217a10 */ /* 0x040fe20007ffe0ff */
[----:B------:R1:W-:Y:S02]  /*2ad50*/  @P3 STG.E [R2.64], R182 ;  /* 0x000000b602003986 */ /* 0x0003e4000c101908 */
[----:B----4-:R-:W-:Y:S02]  /*2ad60*/  IMAD.WIDE R20, R35, 0x4, R4 ;  /* 0x0000000423147825 */ /* 0x010fe400078e0204 */
[----:B------:R2:W-:Y:S01]  /*2ad70*/  @P1 STG.E [R12.64], R198 ;  /* 0x000000c60c001986 */ /* 0x0005e2000c101908 */
[----:B------:R-:W-:Y:S01]  /*2ad80*/  ISETP.GE.AND P5, PT, R0, c[0x0][0x17c], PT ;  /* 0x00005f0000007a0c */ /* 0x000fe20003fa6270 */
[----:B------:R-:W-:Y:S02]  /*2ad90*/  IMAD.WIDE R30, R33, 0x4, R10 ;  /* 0x00000004211e7825 */ /* 0x000fe400078e020a */
[----:B------:R3:W-:Y:S01]  /*2ada0*/  @P6 STG.E [R16.64], R202 ;  /* 0x000000ca10006986 */ /* 0x0007e2000c101908 */
[----:B------:R-:W-:-:S03]  /*2adb0*/  ISETP.LT.AND P1, PT, R234, c[0x0][0x178], !P2 ;  /* 0x00005e00ea007a0c */ /* 0x000fc60005721270 */
[----:B------:R4:W-:Y:S01]  /*2adc0*/  @P0 STG.E [R20.64], R14 ;  /* 0x0000000e14000986 */ /* 0x0009e2000c101908 */
[----:B------:R-:W-:Y:S02]  /*2add0*/  ISETP.LT.AND P0, PT, R235, c[0x0][0x178], !P2 ;  /* 0x00005e00eb007a0c */ /* 0x000fe40005701270 */
        /* <DEDUP_REMOVED lines=21> */
[C---:B------:R-:W-:Y:S02]  /*2af30*/  IADD3 R31, R29.reuse, c[0x0][0x198], RZ ;  /* 0x000066001d1f7a10 */ /* 0x040fe40007ffe0ff */
[----:B------:R-:W-:Y:S01]  /*2af40*/  ISETP.LT.AND P4, PT, R234, c[0x0][0x178], !P3 ;  /* 0x00005e00ea007a0c */ /* 0x000fe20005f81270 */
[----:B-1----:R-:W-:Y:S01]  /*2af50*/  IMAD.WIDE R2, R29, 0x4, R6 ;  /* 0x000000041d027825 */ /* 0x002fe200078e0206 */
[----:B------:R-:W-:-:S03]  /*2af60*/  IADD3 R28, R252, 0x7c, RZ ;  /* 0x0000007cfc1c7810 */ /* 0x000fc60007ffe0ff */
[----:B--2---:R-:W-:Y:S01]  /*2af70*/  IMAD.WIDE R12, R29, 0x4, R4 ;  /* 0x000000041d0c7825 */ /* 0x004fe200078e0204 */
[----:B------:R-:W-:-:S03]  /*2af80*/  ISETP.GE.AND P2, PT, R28, c[0x0][0x17c], PT ;  /* 0x00005f001c007a0c */ /* 0x000fc60003f46270 */
[C---:B---3--:R-:W-:Y:S01]  /*2af90*/  IMAD.WIDE R14, R31.reuse, 0x4, R10 ;  /* 0x000000041f0e7825 */ /* 0x048fe200078e020a */
[----:B------:R1:W-:Y:S03]  /*2afa0*/  @P1 STG.E [R2.64], R206 ;  /* 0x000000ce02001986 */ /* 0x0003e6000c101908 */
[----:B------:R-:W-:Y:S01]  /*2afb0*/  IMAD.WIDE R16, R31, 0x4, R8 ;  /* 0x000000041f107825 */ /* 0x000fe200078e0208 */
[----:B------:R2:W-:Y:S01]  /*2afc0*/  @P5 STG.E [R12.64], R18 ;  /* 0x000000120c005986 */ /* 0x0005e2000c101908 */
[----:B------:R-:W-:Y:S02]  /*2afd0*/  ISETP.LT.AND P3, PT, R233, c[0x0][0x178], !P3 ;  /* 0x00005e00e9007a0c */ /* 0x000fe40005f61270 */
[----:B----4-:R-:W-:Y:S01]  /*2afe0*/  IMAD.WIDE R20, R31, 0x4, R6 ;  /* 0x000000041f147825 */ /* 0x010fe200078e0206 */
        /* <DEDUP_REMOVED lines=8> */
[----:B------:R-:W-:Y:S02]  /*2b070*/  IADD3 R0, R252, 0x7d, RZ ;  /* 0x0000007dfc007810 */ /* 0x000fe40007ffe0ff */
[----:B------:R-:W-:Y:S01]  /*2b080*/  ISETP.LT.AND P2, PT, R233, c[0x0][0x178], !P2 ;  /* 0x00005e00e9007a0c */ /* 0x000fe20005741270 */
[----:B--2---:R-:W-:Y:S01]  /*2b090*/  IMAD.WIDE R12, R25, 0x4, R10 ;  /* 0x00000004190c7825 */ /* 0x004fe200078e020a */
[----:B------:R-:W-:-:S03]  /*2b0a0*/  ISETP.GE.AND P1, PT, R0, c[0x0][0x17c], PT ;  /* 0x00005f0000007a0c */ /* 0x000fc60003f26270 */
[C---:B---3--:R-:W-:Y:S01]  /*2b0b0*/  IMAD.WIDE R14, R25.reuse, 0x4, R8 ;  /* 0x00000004190e7825 */ /* 0x048fe200078e0208 */
[----:B------:R1:W-:Y:S03]  /*2b0c0*/  @P3 STG.E [R2.64], R19 ;  /* 0x0000001302003986 */ /* 0x0003e6000c101908 */
[----:B----4-:R-:W-:Y:S01]  /*2b0d0*/  IMAD.WIDE R16, R25, 0x4, R6 ;  /* 0x0000000419107825 */ /* 0x010fe200078e0206 */
[----:B------:R2:W-:Y:S01]  /*2b0e0*/  @P6 STG.E [R12.64], R174 ;  /* 0x000000ae0c006986 */ /* 0x0005e2000c101908 */
[----:B------:R-:W-:-:S03]  /*2b0f0*/  IADD3 R0, R252, 0x7e, RZ ;  /* 0x0000007efc007810 */ /* 0x000fc60007ffe0ff */
[----:B------:R3:W-:Y:S01]  /*2b100*/  @P5 STG.E [R14.64], R186 ;  /* 0x000000ba0e005986 */ /* 0x0007e2000c101908 */
[----:B------:R-:W-:Y:S01]  /*2b110*/  ISETP.LT.AND P5, PT, R240, c[0x0][0x178], !P1 ;  /* 0x00005e00f0007a0c */ /* 0x000fe20004fa1270 */
[----:B------:R-:W-:Y:S01]  /*2b120*/  IMAD.WIDE R20, R25, 0x4, R4 ;  /* 0x0000000419147825 */ /* 0x000fe200078e0204 */
[----:B------:R-:W-:Y:S01]  /*2b130*/  ISETP.LT.AND P6, PT, R235, c[0x0][0x178], !P1 ;  /* 0x00005e00eb007a0c */ /* 0x000fe20004fc1270 */
[----:B------:R4:W-:Y:S01]  /*2b140*/  @P4 STG.E [R16.64], R210 ;  /* 0x000000d210004986 */ /* 0x0009e2000c101908 */
[----:B------:R-:W-:Y:S02]  /*2b150*/  ISETP.LT.AND P4, PT, R234, c[0x0][0x178], !P1 ;  /* 0x00005e00ea007a0c */ /* 0x000fe40004f81270 */
[----:B------:R-:W-:Y:S02]  /*2b160*/  ISETP.GE.AND P0, PT, R0, c[0x0][0x17c], PT ;  /* 0x00005f0000007a0c */ /* 0x000fe40003f06270 */
        /* <DEDUP_REMOVED lines=22> */
[----:B------:R-:W-:Y:S02]  /*2b2d0*/  ISETP.LT.AND P2, PT, R234, c[0x0][0x178], !P3 ;  /* 0x00005e00ea007a0c */ /* 0x000fe40005f41270 */
[----:B------:R-:W-:-:S02]  /*2b2e0*/  IADD3 R21, R25, c[0x0][0x198], RZ ;  /* 0x0000660019157a10 */ /* 0x000fc40007ffe0ff */
[----:B------:R-:W-:Y:S01]  /*2b2f0*/  ISETP.LT.AND P3, PT, R233, c[0x0][0x178], !P3 ;  /* 0x00005e00e9007a0c */ /* 0x000fe20005f61270 */
[----:B-1----:R-:W-:-:S04]  /*2b300*/  IMAD.WIDE R2, R25, 0x4, R8 ;  /* 0x0000000419027825 */ /* 0x002fc800078e0208 */
[C---:B--2---:R-:W-:Y:S01]  /*2b310*/  IMAD.WIDE R12, R25.reuse, 0x4, R6 ;  /* 0x00000004190c7825 */ /* 0x044fe200078e0206 */
[----:B------:R4:W-:Y:S03]  /*2b320*/  @P4 STG.E [R2.64], R190 ;  /* 0x000000be02004986 */ /* 0x0009e6000c101908 */
[----:B---3--:R-:W-:Y:S01]  /*2b330*/  IMAD.WIDE R14, R25, 0x4, R4 ;  /* 0x00000004190e7825 */ /* 0x008fe200078e0204 */
[----:B------:R4:W-:Y:S03]  /*2b340*/  @P1 STG.E [R12.64], R214 ;  /* 0x000000d60c001986 */ /* 0x0009e6000c101908 */
[C---:B------:R-:W-:Y:S01]  /*2b350*/  IMAD.WIDE R10, R21.reuse, 0x4, R10 ;  /* 0x00000004150a7825 */ /* 0x040fe200078e020a */
[----:B------:R4:W-:Y:S03]  /*2b360*/  @P0 STG.E [R14.64], R26 ;  /* 0x0000001a0e000986 */ /* 0x0009e6000c101908 */
[C---:B------:R-:W-:Y:S01]  /*2b370*/  IMAD.WIDE R8, R21.reuse, 0x4, R8 ;  /* 0x0000000415087825 */ /* 0x040fe200078e0208 */
[----:B------:R4:W-:Y:S03]  /*2b380*/  @P5 STG.E [R10.64], R171 ;  /* 0x000000ab0a005986 */ /* 0x0009e6000c101908 */
[C---:B------:R-:W-:Y:S01]  /*2b390*/  IMAD.WIDE R6, R21.reuse, 0x4, R6 ;  /* 0x0000000415067825 */ /* 0x040fe200078e0206 */
[----:B------:R4:W-:Y:S04]  /*2b3a0*/  @P6 STG.E [R8.64], R191 ;  /* 0x000000bf08006986 */ /* 0x0009e8000c101908 */
[----:B------:R4:W-:Y:S01]  /*2b3b0*/  @P2 STG.E [R6.64], R215 ;  /* 0x000000d706002986 */ /* 0x0009e2000c101908 */
[----:B------:R-:W-:Y:S01]  /*2b3c0*/  IMAD.WIDE R4, R21, 0x4, R4 ;  /* 0x0000000415047825 */ /* 0x000fe200078e0204 */
[----:B------:R-:W-:Y:S06]  /*2b3d0*/  @!P3 EXIT ;  /* 0x000000000000b94d */ /* 0x000fec0003800000 */
[----:B------:R-:W-:Y:S01]  /*2b3e0*/  STG.E [R4.64], R27 ;  /* 0x0000001b04007986 */ /* 0x000fe2000c101908 */
[----:B------:R-:W-:Y:S05]  /*2b3f0*/  EXIT ;  /* 0x000000000000794d */ /* 0x000fea0003800000 */
.L_x_2:
[----:B------:R-:W-:-:S00]  /*2b400*/  BRA `(.L_x_2) ;  /* 0xfffffff000007947 */ /* 0x000fc0000383ffff */
[----:B------:R-:W-:-:S00]  /*2b410*/  NOP ;  /* 0x0000000000007918 */ /* 0x000fc00000000000 */
        /* <DEDUP_REMOVED lines=14> */
.L_x_3:


//--------------------- .nv.shared.matmul_kernel  --------------------------
	.section	.nv.shared.matmul_kernel,"aw",@nobits
	.sectionflags	@""
	.align	16
